// auto-generated by cutlass_sweep.grouped_gemm — config: {"arch": "sm_90", "cluster_m": 1, "cluster_n": 1, "dtype": "e4m3", "schedule": "cooperative", "tile_k": 128, "tile_m": 256, "tile_n": 128}
#include "cutlass/cutlass.h"
#include "cutlass/gemm/group_array_problem_shape.hpp"
#include "cutlass/gemm/collective/collective_builder.hpp"
#include "cutlass/gemm/device/gemm_universal_adapter.h"
#include "cutlass/gemm/kernel/gemm_universal.hpp"
#include "cutlass/epilogue/collective/collective_builder.hpp"

using Elem = cutlass::float_e4m3_t;
using Acc  = float;
using ElemC = cutlass::half_t;
using TileShape    = cute::Shape<cute::_256, cute::_128, cute::_128>;
using ClusterShape = cute::Shape<cute::_1, cute::_1, cute::_1>;
using ProblemShape = cutlass::gemm::GroupProblemShape<cute::Shape<int,int,int>>;

using CollectiveEpilogue = typename cutlass::epilogue::collective::CollectiveBuilder<
    cutlass::arch::Sm90, cutlass::arch::OpClassTensorOp,
    TileShape, ClusterShape,
    cutlass::epilogue::collective::EpilogueTileAuto,
    Acc, Acc,
    ElemC, cutlass::layout::ColumnMajor *, 128 / cutlass::sizeof_bits<ElemC>::value,
    ElemC, cutlass::layout::ColumnMajor *, 128 / cutlass::sizeof_bits<ElemC>::value,
    cutlass::epilogue::PtrArrayTmaWarpSpecializedCooperative
  >::CollectiveOp;

using CollectiveMainloop = typename cutlass::gemm::collective::CollectiveBuilder<
    cutlass::arch::Sm90, cutlass::arch::OpClassTensorOp,
    Elem, cutlass::layout::RowMajor *, 128 / cutlass::sizeof_bits<Elem>::value,
    Elem, cutlass::layout::ColumnMajor *, 128 / cutlass::sizeof_bits<Elem>::value,
    Acc,
    TileShape, ClusterShape,
    cutlass::gemm::collective::StageCountAutoCarveout<
        static_cast<int>(sizeof(typename CollectiveEpilogue::SharedStorage))>,
    cutlass::gemm::KernelPtrArrayTmaWarpSpecializedCooperativeFP8FastAccum
  >::CollectiveOp;

using GemmKernel = cutlass::gemm::kernel::GemmUniversal<
    ProblemShape, CollectiveMainloop, CollectiveEpilogue>;
using Gemm = cutlass::gemm::device::GemmUniversalAdapter<GemmKernel>;

auto* _anchor = &cutlass::device_kernel<GemmKernel>;


// ===== COMPILED SASS (sm_90a) =====

	.target	sm_90a

	.elftype	@"ET_EXEC"


//--------------------- .note.nv.tkinfo           --------------------------
	.section	.note.nv.tkinfo,"",@"SHT_NOTE"
	.sectionflags	@"SHF_NOTE_NV_TKINFO"
	.tkinfo
        /*0018*/ 	.word	0x00000002
        /*0030*/ 	.string	""
        /*0030*/ 	.string	"ptxas"
        /*0030*/ 	.string	"Cuda compilation tools, release 13.0, V13.0.88"
        /*0030*/ 	.string	"Build cuda_13.0.r13.0/compiler.36424714_0"
        /*0030*/ 	.string	"-arch sm_90a -m 64 "



//--------------------- .note.nv.cuinfo           --------------------------
	.section	.note.nv.cuinfo,"",@"SHT_NOTE"
	.sectionflags	@"SHF_NOTE_NV_CUINFO"
        /*0018*/ 	.short	0x0002
        /*001a*/ 	.short	0x005a
        /*001c*/ 	.short	0x0082
	.zero		2


//--------------------- .nv.info                  --------------------------
	.section	.nv.info,"",@"SHT_CUDA_INFO"
	.align	4


	//----- nvinfo : EIATTR_REGCOUNT
	.align		4
        /*0000*/ 	.byte	0x04, 0x2f
        /*0002*/ 	.short	(.L_15 - .L_14)
	.align		4
.L_14:
        /*0004*/ 	.word	index@(_ZN7cutlass13device_kernelINS_4gemm6kernel13GemmUniversalINS1_17GroupProblemShapeIN4cute5tupleIJiiiEEEEENS1_10collective13CollectiveMmaINS1_39MainloopSm90ArrayTmaGmmaWarpSpecializedILi4ENS6_IJNS5_1CILi1EEESD_SD_EEENS1_55KernelPtrArrayTmaWarpSpecializedCooperativeFP8FastAccumEEENS6_IJNSC_ILi256EEENSC_ILi128EEESI_EEENS_12float_e4m3_tEPNS6_IJlSD_NSC_ILi0EEEEEESK_SN_NS5_8TiledMMAINS5_8MMA_AtomIJNS5_4SM904GMMA31MMA_64x128x32_F32E4M3E4M3_SS_TNILNSR_7ScaleInE1ELST_1EEEEEENS5_6LayoutINS6_IJNSC_ILi2EEESD_SD_EEENS6_IJSD_SL_SL_EEEEENS6_IJNS5_10UnderscoreES11_S11_EEEEENS5_13SM90_TMA_LOADENS5_14ComposedLayoutINS5_7SwizzleILi3ELi4ELi3EEENS5_18smem_ptr_flag_bitsILi8EEENSW_INS6_IJNSC_ILi8EEESI_EEENS6_IJSI_SD_EEEEEEEvNS5_8identityES14_S1E_vS1F_EENS_8epilogue10collective18CollectiveEpilogueINS1H_30Sm90PtrArrayTmaWarpSpecializedILi4ELi2ELi16ELb1ELb0ELi2EEEJSJ_NS6_IJSI_NSC_ILi32EEEEEENS_6half_tEPNS6_IJSD_lSL_EEES1O_S1Q_NS1H_6fusion15FusionCallbacksIS1L_NS1R_17LinearCombinationIS1O_fS1O_fLNS_15FloatRoundStyleE2EEESJ_S1N_JEEES14_NS15_IS17_NS18_ILi16EEENSW_INS6_IJNSC_ILi64EEES1A_EEENS6_IJSD_S1Y_EEEEEEENS5_17SM75_U16x8_LDSM_TENS5_14SM90_TMA_STOREES22_NS5_17SM90_U16x8_STSM_TENS5_9Copy_AtomIJNS5_17SM90_U32x4_STSM_NES1O_EEEvEEEvvEEEEvNT_6ParamsE)
        /*0008*/ 	.word	0x000000a8


	//----- nvinfo : EIATTR_FRAME_SIZE
	.align		4
.L_15:
        /*000c*/ 	.byte	0x04, 0x11
        /*000e*/ 	.short	(.L_17 - .L_16)
	.align		4
.L_16:
        /*0010*/ 	.word	index@($__internal_0_$__cuda_sm20_div_u64)
        /*0014*/ 	.word	0x00000000


	//----- nvinfo : EIATTR_FRAME_SIZE
	.align		4
.L_17:
        /*0018*/ 	.byte	0x04, 0x11
        /*001a*/ 	.short	(.L_19 - .L_18)
	.align		4
.L_18:
        /*001c*/ 	.word	index@(_ZN7cutlass13device_kernelINS_4gemm6kernel13GemmUniversalINS1_17GroupProblemShapeIN4cute5tupleIJiiiEEEEENS1_10collective13CollectiveMmaINS1_39MainloopSm90ArrayTmaGmmaWarpSpecializedILi4ENS6_IJNS5_1CILi1EEESD_SD_EEENS1_55KernelPtrArrayTmaWarpSpecializedCooperativeFP8FastAccumEEENS6_IJNSC_ILi256EEENSC_ILi128EEESI_EEENS_12float_e4m3_tEPNS6_IJlSD_NSC_ILi0EEEEEESK_SN_NS5_8TiledMMAINS5_8MMA_AtomIJNS5_4SM904GMMA31MMA_64x128x32_F32E4M3E4M3_SS_TNILNSR_7ScaleInE1ELST_1EEEEEENS5_6LayoutINS6_IJNSC_ILi2EEESD_SD_EEENS6_IJSD_SL_SL_EEEEENS6_IJNS5_10UnderscoreES11_S11_EEEEENS5_13SM90_TMA_LOADENS5_14ComposedLayoutINS5_7SwizzleILi3ELi4ELi3EEENS5_18smem_ptr_flag_bitsILi8EEENSW_INS6_IJNSC_ILi8EEESI_EEENS6_IJSI_SD_EEEEEEEvNS5_8identityES14_S1E_vS1F_EENS_8epilogue10collective18CollectiveEpilogueINS1H_30Sm90PtrArrayTmaWarpSpecializedILi4ELi2ELi16ELb1ELb0ELi2EEEJSJ_NS6_IJSI_NSC_ILi32EEEEEENS_6half_tEPNS6_IJSD_lSL_EEES1O_S1Q_NS1H_6fusion15FusionCallbacksIS1L_NS1R_17LinearCombinationIS1O_fS1O_fLNS_15FloatRoundStyleE2EEESJ_S1N_JEEES14_NS15_IS17_NS18_ILi16EEENSW_INS6_IJNSC_ILi64EEES1A_EEENS6_IJSD_S1Y_EEEEEEENS5_17SM75_U16x8_LDSM_TENS5_14SM90_TMA_STOREES22_NS5_17SM90_U16x8_STSM_TENS5_9Copy_AtomIJNS5_17SM90_U32x4_STSM_NES1O_EEEvEEEvvEEEEvNT_6ParamsE)
        /*0020*/ 	.word	0x00000000


	//----- nvinfo : EIATTR_MIN_STACK_SIZE
	.align		4
.L_19:
        /*0024*/ 	.byte	0x04, 0x12
        /*0026*/ 	.short	(.L_21 - .L_20)
	.align		4
.L_20:
        /*0028*/ 	.word	index@(_ZN7cutlass13device_kernelINS_4gemm6kernel13GemmUniversalINS1_17GroupProblemShapeIN4cute5tupleIJiiiEEEEENS1_10collective13CollectiveMmaINS1_39MainloopSm90ArrayTmaGmmaWarpSpecializedILi4ENS6_IJNS5_1CILi1EEESD_SD_EEENS1_55KernelPtrArrayTmaWarpSpecializedCooperativeFP8FastAccumEEENS6_IJNSC_ILi256EEENSC_ILi128EEESI_EEENS_12float_e4m3_tEPNS6_IJlSD_NSC_ILi0EEEEEESK_SN_NS5_8TiledMMAINS5_8MMA_AtomIJNS5_4SM904GMMA31MMA_64x128x32_F32E4M3E4M3_SS_TNILNSR_7ScaleInE1ELST_1EEEEEENS5_6LayoutINS6_IJNSC_ILi2EEESD_SD_EEENS6_IJSD_SL_SL_EEEEENS6_IJNS5_10UnderscoreES11_S11_EEEEENS5_13SM90_TMA_LOADENS5_14ComposedLayoutINS5_7SwizzleILi3ELi4ELi3EEENS5_18smem_ptr_flag_bitsILi8EEENSW_INS6_IJNSC_ILi8EEESI_EEENS6_IJSI_SD_EEEEEEEvNS5_8identityES14_S1E_vS1F_EENS_8epilogue10collective18CollectiveEpilogueINS1H_30Sm90PtrArrayTmaWarpSpecializedILi4ELi2ELi16ELb1ELb0ELi2EEEJSJ_NS6_IJSI_NSC_ILi32EEEEEENS_6half_tEPNS6_IJSD_lSL_EEES1O_S1Q_NS1H_6fusion15FusionCallbacksIS1L_NS1R_17LinearCombinationIS1O_fS1O_fLNS_15FloatRoundStyleE2EEESJ_S1N_JEEES14_NS15_IS17_NS18_ILi16EEENSW_INS6_IJNSC_ILi64EEES1A_EEENS6_IJSD_S1Y_EEEEEEENS5_17SM75_U16x8_LDSM_TENS5_14SM90_TMA_STOREES22_NS5_17SM90_U16x8_STSM_TENS5_9Copy_AtomIJNS5_17SM90_U32x4_STSM_NES1O_EEEvEEEvvEEEEvNT_6ParamsE)
        /*002c*/ 	.word	0x00000000
.L_21:


//--------------------- .nv.compat                --------------------------
	.section	.nv.compat,"",@"SHT_CUDA_COMPAT_INFO"
	.align	4
        /*0000*/ 	.byte	0x02, 0x09, 0x01, 0x00, 0x02, 0x02, 0x04, 0x00, 0x02, 0x05, 0x05, 0x00, 0x03, 0x07, 0x01, 0x01
        /*0010*/ 	.byte	0x02, 0x03, 0x03, 0x00, 0x02, 0x06, 0x01, 0x00, 0x04, 0x0b, 0x08, 0x00, 0x00, 0x00, 0x00, 0x00
        /*0020*/ 	.byte	0x00, 0x00, 0x00, 0x00


//--------------------- .nv.info._ZN7cutlass13device_kernelINS_4gemm6kernel13GemmUniversalINS1_17GroupProblemShapeIN4cute5tupleIJiiiEEEEENS1_10collective13CollectiveMmaINS1_39MainloopSm90ArrayTmaGmmaWarpSpecializedILi4ENS6_IJNS5_1CILi1EEESD_SD_EEENS1_55KernelPtrArrayTmaWarpSpecializedCooperativeFP8FastAccumEEENS6_IJNSC_ILi256EEENSC_ILi128EEESI_EEENS_12float_e4m3_tEPNS6_IJlSD_NSC_ILi0EEEEEESK_SN_NS5_8TiledMMAINS5_8MMA_AtomIJNS5_4SM904GMMA31MMA_64x128x32_F32E4M3E4M3_SS_TNILNSR_7ScaleInE1ELST_1EEEEEENS5_6LayoutINS6_IJNSC_ILi2EEESD_SD_EEENS6_IJSD_SL_SL_EEEEENS6_IJNS5_10UnderscoreES11_S11_EEEEENS5_13SM90_TMA_LOADENS5_14ComposedLayoutINS5_7SwizzleILi3ELi4ELi3EEENS5_18smem_ptr_flag_bitsILi8EEENSW_INS6_IJNSC_ILi8EEESI_EEENS6_IJSI_SD_EEEEEEEvNS5_8identityES14_S1E_vS1F_EENS_8epilogue10collective18CollectiveEpilogueINS1H_30Sm90PtrArrayTmaWarpSpecializedILi4ELi2ELi16ELb1ELb0ELi2EEEJSJ_NS6_IJSI_NSC_ILi32EEEEEENS_6half_tEPNS6_IJSD_lSL_EEES1O_S1Q_NS1H_6fusion15FusionCallbacksIS1L_NS1R_17LinearCombinationIS1O_fS1O_fLNS_15FloatRoundStyleE2EEESJ_S1N_JEEES14_NS15_IS17_NS18_ILi16EEENSW_INS6_IJNSC_ILi64EEES1A_EEENS6_IJSD_S1Y_EEEEEEENS5_17SM75_U16x8_LDSM_TENS5_14SM90_TMA_STOREES22_NS5_17SM90_U16x8_STSM_TENS5_9Copy_AtomIJNS5_17SM90_U32x4_STSM_NES1O_EEEvEEEvvEEEEvNT_6ParamsE --------------------------
	.section	.nv.info._ZN7cutlass13device_kernelINS_4gemm6kernel13GemmUniversalINS1_17GroupProblemShapeIN4cute5tupleIJiiiEEEEENS1_10collective13CollectiveMmaINS1_39MainloopSm90ArrayTmaGmmaWarpSpecializedILi4ENS6_IJNS5_1CILi1EEESD_SD_EEENS1_55KernelPtrArrayTmaWarpSpecializedCooperativeFP8FastAccumEEENS6_IJNSC_ILi256EEENSC_ILi128EEESI_EEENS_12float_e4m3_tEPNS6_IJlSD_NSC_ILi0EEEEEESK_SN_NS5_8TiledMMAINS5_8MMA_AtomIJNS5_4SM904GMMA31MMA_64x128x32_F32E4M3E4M3_SS_TNILNSR_7ScaleInE1ELST_1EEEEEENS5_6LayoutINS6_IJNSC_ILi2EEESD_SD_EEENS6_IJSD_SL_SL_EEEEENS6_IJNS5_10UnderscoreES11_S11_EEEEENS5_13SM90_TMA_LOADENS5_14ComposedLayoutINS5_7SwizzleILi3ELi4ELi3EEENS5_18smem_ptr_flag_bitsILi8EEENSW_INS6_IJNSC_ILi8EEESI_EEENS6_IJSI_SD_EEEEEEEvNS5_8identityES14_S1E_vS1F_EENS_8epilogue10collective18CollectiveEpilogueINS1H_30Sm90PtrArrayTmaWarpSpecializedILi4ELi2ELi16ELb1ELb0ELi2EEEJSJ_NS6_IJSI_NSC_ILi32EEEEEENS_6half_tEPNS6_IJSD_lSL_EEES1O_S1Q_NS1H_6fusion15FusionCallbacksIS1L_NS1R_17LinearCombinationIS1O_fS1O_fLNS_15FloatRoundStyleE2EEESJ_S1N_JEEES14_NS15_IS17_NS18_ILi16EEENSW_INS6_IJNSC_ILi64EEES1A_EEENS6_IJSD_S1Y_EEEEEEENS5_17SM75_U16x8_LDSM_TENS5_14SM90_TMA_STOREES22_NS5_17SM90_U16x8_STSM_TENS5_9Copy_AtomIJNS5_17SM90_U32x4_STSM_NES1O_EEEvEEEvvEEEEvNT_6ParamsE,"",@"SHT_CUDA_INFO"
	.sectionflags	@""
	.align	4


	//----- nvinfo : EIATTR_CUDA_API_VERSION
	.align		4
        /*0000*/ 	.byte	0x04, 0x37
        /*0002*/ 	.short	(.L_23 - .L_22)
.L_22:
        /*0004*/ 	.word	0x00000082


	//----- nvinfo : EIATTR_KPARAM_INFO
	.align		4
.L_23:
        /*0008*/ 	.byte	0x04, 0x17
        /*000a*/ 	.short	(.L_25 - .L_24)
.L_24:
        /*000c*/ 	.word	0x00000000
        /*0010*/ 	.short	0x0000
        /*0012*/ 	.short	0x0070
        /*0014*/ 	.byte	0x00, 0xf0, 0x01, 0x1c


	//----- nvinfo : EIATTR_SPARSE_MMA_MASK
	.align		4
.L_25:
        /*0018*/ 	.byte	0x03, 0x50
        /*001a*/ 	.short	0x0000


	//----- nvinfo : EIATTR_MAXREG_COUNT
	.align		4
        /*001c*/ 	.byte	0x03, 0x1b
        /*001e*/ 	.short	0x00a8


	//----- nvinfo : EIATTR_NUM_BARRIERS
	.align		4
        /*0020*/ 	.byte	0x02, 0x4c
        /*0022*/ 	.byte	0x02
	.zero		1


	//----- nvinfo : EIATTR_EXTERNS
	.align		4
        /*0024*/ 	.byte	0x04, 0x0f
        /*0026*/ 	.short	(.L_27 - .L_26)


	//   ....[0]....
	.align		4
.L_26:
        /*0028*/ 	.word	index@(__assertfail)


	//----- nvinfo : EIATTR_MERCURY_ISA_VERSION
	.align		4
.L_27:
        /*002c*/ 	.byte	0x03, 0x5f
        /*002e*/ 	.short	0x0101


	//----- nvinfo : EIATTR_INT_WARP_WIDE_INSTR_OFFSETS
	.align		4
        /*0030*/ 	.byte	0x04, 0x31
        /*0032*/ 	.short	(.L_29 - .L_28)


	//   ....[0]....
.L_28:
        /*0034*/ 	.word	0x00001150


	//   ....[1]....
        /*0038*/ 	.word	0x00001160


	//   ....[2]....
        /*003c*/ 	.word	0x000011d0


	//----- nvinfo : EIATTR_COOP_GROUP_MASK_REGIDS
	.align		4
.L_29:
        /*0040*/ 	.byte	0x04, 0x29
        /*0042*/ 	.short	(.L_31 - .L_30)


	//   ....[0]....
.L_30:
        /*0044*/ 	.word	0xffffffff


	//   ....[1]....
        /*0048*/ 	.word	0xffffffff


	//   ....[2]....
        /*004c*/ 	.word	0xffffffff


	//   ....[3]....
        /*0050*/ 	.word	0xffffffff


	//   ....[4]....
        /*0054*/ 	.word	0xffffffff


	//   ....[5]....
        /*0058*/ 	.word	0xffffffff


	//   ....[6]....
        /*005c*/ 	.word	0xffffffff


	//   ....[7]....
        /*0060*/ 	.word	0xffffffff


	//   ....[8]....
        /*0064*/ 	.word	0xffffffff


	//   ....[9]....
        /*0068*/ 	.word	0xffffffff


	//   ....[10]....
        /*006c*/ 	.word	0xffffffff


	//   ....[11]....
        /*0070*/ 	.word	0xffffffff


	//   ....[12]....
        /*0074*/ 	.word	0xffffffff


	//   ....[13]....
        /*0078*/ 	.word	0xffffffff


	//   ....[14]....
        /*007c*/ 	.word	0xffffffff


	//   ....[15]....
        /*0080*/ 	.word	0xffffffff


	//   ....[16]....
        /*0084*/ 	.word	0xffffffff


	//   ....[17]....
        /*0088*/ 	.word	0xffffffff


	//   ....[18]....
        /*008c*/ 	.word	0xffffffff


	//   ....[19]....
        /*0090*/ 	.word	0xffffffff


	//   ....[20]....
        /*0094*/ 	.word	0xffffffff


	//   ....[21]....
        /*0098*/ 	.word	0xffffffff


	//   ....[22]....
        /*009c*/ 	.word	0xffffffff


	//   ....[23]....
        /*00a0*/ 	.word	0xffffffff


	//   ....[24]....
        /*00a4*/ 	.word	0xffffffff


	//   ....[25]....
        /*00a8*/ 	.word	0xffffffff


	//   ....[26]....
        /*00ac*/ 	.word	0xffffffff


	//   ....[27]....
        /*00b0*/ 	.word	0xffffffff


	//   ....[28]....
        /*00b4*/ 	.word	0xffffffff


	//   ....[29]....
        /*00b8*/ 	.word	0xffffffff


	//   ....[30]....
        /*00bc*/ 	.word	0xffffffff


	//   ....[31]....
        /*00c0*/ 	.word	0xffffffff


	//   ....[32]....
        /*00c4*/ 	.word	0xffffffff


	//   ....[33]....
        /*00c8*/ 	.word	0xffffffff


	//   ....[34]....
        /*00cc*/ 	.word	0xffffffff


	//   ....[35]....
        /*00d0*/ 	.word	0xffffffff


	//   ....[36]....
        /*00d4*/ 	.word	0xffffffff


	//   ....[37]....
        /*00d8*/ 	.word	0xffffffff


	//   ....[38]....
        /*00dc*/ 	.word	0xffffffff


	//   ....[39]....
        /*00e0*/ 	.word	0xffffffff


	//   ....[40]....
        /*00e4*/ 	.word	0xffffffff


	//   ....[41]....
        /*00e8*/ 	.word	0xffffffff


	//   ....[42]....
        /*00ec*/ 	.word	0xffffffff


	//   ....[43]....
        /*00f0*/ 	.word	0xffffffff


	//   ....[44]....
        /*00f4*/ 	.word	0xffffffff


	//   ....[45]....
        /*00f8*/ 	.word	0xffffffff


	//   ....[46]....
        /*00fc*/ 	.word	0xffffffff


	//   ....[47]....
        /*0100*/ 	.word	0xffffffff


	//   ....[48]....
        /*0104*/ 	.word	0xffffffff


	//   ....[49]....
        /*0108*/ 	.word	0xffffffff


	//   ....[50]....
        /*010c*/ 	.word	0xffffffff


	//   ....[51]....
        /*0110*/ 	.word	0xffffffff


	//   ....[52]....
        /*0114*/ 	.word	0xffffffff


	//   ....[53]....
        /*0118*/ 	.word	0xffffffff


	//   ....[54]....
        /*011c*/ 	.word	0xffffffff


	//   ....[55]....
        /*0120*/ 	.word	0xffffffff


	//   ....[56]....
        /*0124*/ 	.word	0xffffffff


	//   ....[57]....
        /*0128*/ 	.word	0xffffffff


	//   ....[58]....
        /*012c*/ 	.word	0xffffffff


	//   ....[59]....
        /*0130*/ 	.word	0xffffffff


	//   ....[60]....
        /*0134*/ 	.word	0xffffffff


	//   ....[61]....
        /*0138*/ 	.word	0xffffffff


	//   ....[62]....
        /*013c*/ 	.word	0xffffffff


	//   ....[63]....
        /*0140*/ 	.word	0xffffffff


	//   ....[64]....
        /*0144*/ 	.word	0xffffffff


	//   ....[65]....
        /*0148*/ 	.word	0xffffffff


	//   ....[66]....
        /*014c*/ 	.word	0xffffffff


	//   ....[67]....
        /*0150*/ 	.word	0xffffffff


	//   ....[68]....
        /*0154*/ 	.word	0xffffffff


	//   ....[69]....
        /*0158*/ 	.word	0xffffffff


	//   ....[70]....
        /*015c*/ 	.word	0xffffffff


	//   ....[71]....
        /*0160*/ 	.word	0xffffffff


	//   ....[72]....
        /*0164*/ 	.word	0xffffffff


	//   ....[73]....
        /*0168*/ 	.word	0xffffffff


	//   ....[74]....
        /*016c*/ 	.word	0xffffffff


	//   ....[75]....
        /*0170*/ 	.word	0xffffffff


	//   ....[76]....
        /*0174*/ 	.word	0xffffffff


	//   ....[77]....
        /*0178*/ 	.word	0xffffffff


	//   ....[78]....
        /*017c*/ 	.word	0x0500000f


	//----- nvinfo : EIATTR_COOP_GROUP_INSTR_OFFSETS
	.align		4
.L_31:
        /*0180*/ 	.byte	0x04, 0x28
        /*0182*/ 	.short	(.L_33 - .L_32)


	//   ....[0]....
.L_32:
        /*0184*/ 	.word	0x00000780


	//   ....[1]....
        /*0188*/ 	.word	0x00000840


	//   ....[2]....
        /*018c*/ 	.word	0x00000ce0


	//   ....[3]....
        /*0190*/ 	.word	0x00000ed0


	//   ....[4]....
        /*0194*/ 	.word	0x000010a0


	//   ....[5]....
        /*0198*/ 	.word	0x000018e0


	//   ....[6]....
        /*019c*/ 	.word	0x00001910


	//   ....[7]....
        /*01a0*/ 	.word	0x00001990


	//   ....[8]....
        /*01a4*/ 	.word	0x000019a0


	//   ....[9]....
        /*01a8*/ 	.word	0x000019e0


	//   ....[10]....
        /*01ac*/ 	.word	0x00001a00


	//   ....[11]....
        /*01b0*/ 	.word	0x00001a40


	//   ....[12]....
        /*01b4*/ 	.word	0x00001a60


	//   ....[13]....
        /*01b8*/ 	.word	0x00001aa0


	//   ....[14]....
        /*01bc*/ 	.word	0x00001ac0


	//   ....[15]....
        /*01c0*/ 	.word	0x00001b30


	//   ....[16]....
        /*01c4*/ 	.word	0x00001cb0


	//   ....[17]....
        /*01c8*/ 	.word	0x00001cc0


	//   ....[18]....
        /*01cc*/ 	.word	0x000022a0


	//   ....[19]....
        /*01d0*/ 	.word	0x000022b0


	//   ....[20]....
        /*01d4*/ 	.word	0x00002300


	//   ....[21]....
        /*01d8*/ 	.word	0x00002310


	//   ....[22]....
        /*01dc*/ 	.word	0x00002360


	//   ....[23]....
        /*01e0*/ 	.word	0x00002370


	//   ....[24]....
        /*01e4*/ 	.word	0x000023c0


	//   ....[25]....
        /*01e8*/ 	.word	0x000023d0


	//   ....[26]....
        /*01ec*/ 	.word	0x00002420


	//   ....[27]....
        /*01f0*/ 	.word	0x00002430


	//   ....[28]....
        /*01f4*/ 	.word	0x000024c0


	//   ....[29]....
        /*01f8*/ 	.word	0x00002530


	//   ....[30]....
        /*01fc*/ 	.word	0x000025c0


	//   ....[31]....
        /*0200*/ 	.word	0x000025e0


	//   ....[32]....
        /*0204*/ 	.word	0x000025f0


	//   ....[33]....
        /*0208*/ 	.word	0x00002600


	//   ....[34]....
        /*020c*/ 	.word	0x00002610


	//   ....[35]....
        /*0210*/ 	.word	0x00002620


	//   ....[36]....
        /*0214*/ 	.word	0x00002bc0


	//   ....[37]....
        /*0218*/ 	.word	0x00002e60


	//   ....[38]....
        /*021c*/ 	.word	0x00003210


	//   ....[39]....
        /*0220*/ 	.word	0x000036a0


	//   ....[40]....
        /*0224*/ 	.word	0x00008380


	//   ....[41]....
        /*0228*/ 	.word	0x000088f0


	//   ....[42]....
        /*022c*/ 	.word	0x00008c90


	//   ....[43]....
        /*0230*/ 	.word	0x0000a230


	//   ....[44]....
        /*0234*/ 	.word	0x0000a900


	//   ....[45]....
        /*0238*/ 	.word	0x0000add0


	//   ....[46]....
        /*023c*/ 	.word	0x0000bbe0


	//   ....[47]....
        /*0240*/ 	.word	0x0000ca20


	//   ....[48]....
        /*0244*/ 	.word	0x0000ca40


	//   ....[49]....
        /*0248*/ 	.word	0x0000ca90


	//   ....[50]....
        /*024c*/ 	.word	0x0000cab0


	//   ....[51]....
        /*0250*/ 	.word	0x0000caf0


	//   ....[52]....
        /*0254*/ 	.word	0x0000cb20


	//   ....[53]....
        /*0258*/ 	.word	0x0000cb60


	//   ....[54]....
        /*025c*/ 	.word	0x0000cb90


	//   ....[55]....
        /*0260*/ 	.word	0x0000cbd0


	//   ....[56]....
        /*0264*/ 	.word	0x0000cc00


	//   ....[57]....
        /*0268*/ 	.word	0x0000cc90


	//   ....[58]....
        /*026c*/ 	.word	0x0000cdb0


	//   ....[59]....
        /*0270*/ 	.word	0x0000cdd0


	//   ....[60]....
        /*0274*/ 	.word	0x0000d420


	//   ....[61]....
        /*0278*/ 	.word	0x0000d430


	//   ....[62]....
        /*027c*/ 	.word	0x0000d480


	//   ....[63]....
        /*0280*/ 	.word	0x0000d490


	//   ....[64]....
        /*0284*/ 	.word	0x0000d4e0


	//   ....[65]....
        /*0288*/ 	.word	0x0000d4f0


	//   ....[66]....
        /*028c*/ 	.word	0x0000d540


	//   ....[67]....
        /*0290*/ 	.word	0x0000d550


	//   ....[68]....
        /*0294*/ 	.word	0x0000d5a0


	//   ....[69]....
        /*0298*/ 	.word	0x0000d5b0


	//   ....[70]....
        /*029c*/ 	.word	0x0000d640


	//   ....[71]....
        /*02a0*/ 	.word	0x0000d6b0


	//   ....[72]....
        /*02a4*/ 	.word	0x0000d740


	//   ....[73]....
        /*02a8*/ 	.word	0x0000d760


	//   ....[74]....
        /*02ac*/ 	.word	0x0000d770


	//   ....[75]....
        /*02b0*/ 	.word	0x0000d780


	//   ....[76]....
        /*02b4*/ 	.word	0x0000d790


	//   ....[77]....
        /*02b8*/ 	.word	0x0000d7a0


	//   ....[78]....
        /*02bc*/ 	.word	0x0000eed0


	//----- nvinfo : EIATTR_REG_RECONFIG
	.align		4
.L_33:
        /*02c0*/ 	.byte	0x01, 0x54
	.zero		2


	//----- nvinfo : EIATTR_SYSCALL_OFFSETS
	.align		4
        /*02c4*/ 	.byte	0x04, 0x46
        /*02c6*/ 	.short	(.L_35 - .L_34)


	//   ....[0]....
.L_34:
        /*02c8*/ 	.word	0x00004930


	//   ....[1]....
        /*02cc*/ 	.word	0x00004a20


	//----- nvinfo : EIATTR_MBARRIER_INSTR_OFFSETS
	.align		4
.L_35:
        /*02d0*/ 	.byte	0x04, 0x39
        /*02d2*/ 	.short	(.L_37 - .L_36)


	//   ....[0]....
.L_36:
        /*02d4*/ 	.word	0x00000bc0
        /*02d8*/ 	.word	0x000000ff
        /*02dc*/ 	.word	0x00038400
        /*02e0*/ 	.short	0x0100
        /*02e2*/ 	.byte	0x06
	.zero		1


	//   ....[1]....
        /*02e4*/ 	.word	0x00000bd0
        /*02e8*/ 	.word	0x000000ff
        /*02ec*/ 	.word	0x00038440
        /*02f0*/ 	.short	0x0100
        /*02f2*/ 	.byte	0x06
	.zero		1


	//   ....[2]....
        /*02f4*/ 	.word	0x00000be0
        /*02f8*/ 	.word	0x000000ff
        /*02fc*/ 	.word	0x00038408
        /*0300*/ 	.short	0x0100
        /*0302*/ 	.byte	0x06
	.zero		1


	//   ....[3]....
        /*0304*/ 	.word	0x00000bf0
        /*0308*/ 	.word	0x000000ff
        /*030c*/ 	.word	0x00038448
        /*0310*/ 	.short	0x0100
        /*0312*/ 	.byte	0x06
	.zero		1


	//   ....[4]....
        /*0314*/ 	.word	0x00000c00
        /*0318*/ 	.word	0x000000ff
        /*031c*/ 	.word	0x00038410
        /*0320*/ 	.short	0x0100
        /*0322*/ 	.byte	0x06
	.zero		1


	//   ....[5]....
        /*0324*/ 	.word	0x00000c10
        /*0328*/ 	.word	0x000000ff
        /*032c*/ 	.word	0x00038450
        /*0330*/ 	.short	0x0100
        /*0332*/ 	.byte	0x06
	.zero		1


	//   ....[6]....
        /*0334*/ 	.word	0x00000c20
        /*0338*/ 	.word	0x000000ff
        /*033c*/ 	.word	0x00038418
        /*0340*/ 	.short	0x0100
        /*0342*/ 	.byte	0x06
	.zero		1


	//   ....[7]....
        /*0344*/ 	.word	0x00000c30
        /*0348*/ 	.word	0x000000ff
        /*034c*/ 	.word	0x00038458
        /*0350*/ 	.short	0x0100
        /*0352*/ 	.byte	0x06
	.zero		1


	//   ....[8]....
        /*0354*/ 	.word	0x00000c40
        /*0358*/ 	.word	0x000000ff
        /*035c*/ 	.word	0x00038420
        /*0360*/ 	.short	0x0100
        /*0362*/ 	.byte	0x06
	.zero		1


	//   ....[9]....
        /*0364*/ 	.word	0x00000c50
        /*0368*/ 	.word	0x000000ff
        /*036c*/ 	.word	0x00038460
        /*0370*/ 	.short	0x0100
        /*0372*/ 	.byte	0x06
	.zero		1


	//   ....[10]....
        /*0374*/ 	.word	0x00000c60
        /*0378*/ 	.word	0x000000ff
        /*037c*/ 	.word	0x00038428
        /*0380*/ 	.short	0x0100
        /*0382*/ 	.byte	0x06
	.zero		1


	//   ....[11]....
        /*0384*/ 	.word	0x00000c70
        /*0388*/ 	.word	0x000000ff
        /*038c*/ 	.word	0x00038468
        /*0390*/ 	.short	0x0100
        /*0392*/ 	.byte	0x06
	.zero		1


	//   ....[12]....
        /*0394*/ 	.word	0x00000c80
        /*0398*/ 	.word	0x000000ff
        /*039c*/ 	.word	0x00038430
        /*03a0*/ 	.short	0x0100
        /*03a2*/ 	.byte	0x06
	.zero		1


	//   ....[13]....
        /*03a4*/ 	.word	0x00000c90
        /*03a8*/ 	.word	0x000000ff
        /*03ac*/ 	.word	0x00038470
        /*03b0*/ 	.short	0x0100
        /*03b2*/ 	.byte	0x06
	.zero		1


	//   ....[14]....
        /*03b4*/ 	.word	0x00000ca0
        /*03b8*/ 	.word	0x000000ff
        /*03bc*/ 	.word	0x00038438
        /*03c0*/ 	.short	0x0100
        /*03c2*/ 	.byte	0x06
	.zero		1


	//   ....[15]....
        /*03c4*/ 	.word	0x00000cb0
        /*03c8*/ 	.word	0x000000ff
        /*03cc*/ 	.word	0x00038478
        /*03d0*/ 	.short	0x0100
        /*03d2*/ 	.byte	0x06
	.zero		1


	//   ....[16]....
        /*03d4*/ 	.word	0x00000e40
        /*03d8*/ 	.word	0x000000ff
        /*03dc*/ 	.word	0x00038480
        /*03e0*/ 	.short	0x0100
        /*03e2*/ 	.byte	0x06
	.zero		1


	//   ....[17]....
        /*03e4*/ 	.word	0x00000e50
        /*03e8*/ 	.word	0x000000ff
        /*03ec*/ 	.word	0x000384a0
        /*03f0*/ 	.short	0x0100
        /*03f2*/ 	.byte	0x06
	.zero		1


	//   ....[18]....
        /*03f4*/ 	.word	0x00000e60
        /*03f8*/ 	.word	0x000000ff
        /*03fc*/ 	.word	0x00038488
        /*0400*/ 	.short	0x0100
        /*0402*/ 	.byte	0x06
	.zero		1


	//   ....[19]....
        /*0404*/ 	.word	0x00000e70
        /*0408*/ 	.word	0x000000ff
        /*040c*/ 	.word	0x000384a8
        /*0410*/ 	.short	0x0100
        /*0412*/ 	.byte	0x06
	.zero		1


	//   ....[20]....
        /*0414*/ 	.word	0x00000e80
        /*0418*/ 	.word	0x000000ff
        /*041c*/ 	.word	0x00038490
        /*0420*/ 	.short	0x0100
        /*0422*/ 	.byte	0x06
	.zero		1


	//   ....[21]....
        /*0424*/ 	.word	0x00000e90
        /*0428*/ 	.word	0x000000ff
        /*042c*/ 	.word	0x000384b0
        /*0430*/ 	.short	0x0100
        /*0432*/ 	.byte	0x06
	.zero		1


	//   ....[22]....
        /*0434*/ 	.word	0x00000ea0
        /*0438*/ 	.word	0x000000ff
        /*043c*/ 	.word	0x00038498
        /*0440*/ 	.short	0x0100
        /*0442*/ 	.byte	0x06
	.zero		1


	//   ....[23]....
        /*0444*/ 	.word	0x00000eb0
        /*0448*/ 	.word	0x000000ff
        /*044c*/ 	.word	0x000384b8
        /*0450*/ 	.short	0x0100
        /*0452*/ 	.byte	0x06
	.zero		1


	//   ....[24]....
        /*0454*/ 	.word	0x00001010
        /*0458*/ 	.word	0x000000ff
        /*045c*/ 	.word	0x000384c0
        /*0460*/ 	.short	0x0100
        /*0462*/ 	.byte	0x06
	.zero		1


	//   ....[25]....
        /*0464*/ 	.word	0x00001020
        /*0468*/ 	.word	0x000000ff
        /*046c*/ 	.word	0x000384e0
        /*0470*/ 	.short	0x0100
        /*0472*/ 	.byte	0x06
	.zero		1


	//   ....[26]....
        /*0474*/ 	.word	0x00001030
        /*0478*/ 	.word	0x000000ff
        /*047c*/ 	.word	0x000384c8
        /*0480*/ 	.short	0x0100
        /*0482*/ 	.byte	0x06
	.zero		1


	//   ....[27]....
        /*0484*/ 	.word	0x00001040
        /*0488*/ 	.word	0x000000ff
        /*048c*/ 	.word	0x000384e8
        /*0490*/ 	.short	0x0100
        /*0492*/ 	.byte	0x06
	.zero		1


	//   ....[28]....
        /*0494*/ 	.word	0x00001050
        /*0498*/ 	.word	0x000000ff
        /*049c*/ 	.word	0x000384d0
        /*04a0*/ 	.short	0x0100
        /*04a2*/ 	.byte	0x06
	.zero		1


	//   ....[29]....
        /*04a4*/ 	.word	0x00001060
        /*04a8*/ 	.word	0x000000ff
        /*04ac*/ 	.word	0x000384f0
        /*04b0*/ 	.short	0x0100
        /*04b2*/ 	.byte	0x06
	.zero		1


	//   ....[30]....
        /*04b4*/ 	.word	0x00001070
        /*04b8*/ 	.word	0x000000ff
        /*04bc*/ 	.word	0x000384d8
        /*04c0*/ 	.short	0x0100
        /*04c2*/ 	.byte	0x06
	.zero		1


	//   ....[31]....
        /*04c4*/ 	.word	0x00001080
        /*04c8*/ 	.word	0x000000ff
        /*04cc*/ 	.word	0x000384f8
        /*04d0*/ 	.short	0x0100
        /*04d2*/ 	.byte	0x06
	.zero		1


	//   ....[32]....
        /*04d4*/ 	.word	0x00001220
        /*04d8*/ 	.word	0x000000ff
        /*04dc*/ 	.word	0x00038500
        /*04e0*/ 	.short	0x0100
        /*04e2*/ 	.byte	0x06
	.zero		1


	//   ....[33]....
        /*04e4*/ 	.word	0x00001230
        /*04e8*/ 	.word	0x000000ff
        /*04ec*/ 	.word	0x00038508
        /*04f0*/ 	.short	0x0100
        /*04f2*/ 	.byte	0x06
	.zero		1


	//   ....[34]....
        /*04f4*/ 	.word	0x00003c20
        /*04f8*/ 	.word	0x000000ff
        /*04fc*/ 	.word	0x00038480
        /*0500*/ 	.short	0x010a
        /*0502*/ 	.byte	0x04
	.zero		1


	//   ....[35]....
        /*0504*/ 	.word	0x00003c60
        /*0508*/ 	.word	0x000000ff
        /*050c*/ 	.word	0x00038480
        /*0510*/ 	.short	0x010a
        /*0512*/ 	.byte	0x04
	.zero		1


	//   ....[36]....
        /*0514*/ 	.word	0x00004140
        /*0518*/ 	.word	0x000000ff
        /*051c*/ 	.word	0x00038480
        /*0520*/ 	.short	0x010a
        /*0522*/ 	.byte	0x04
	.zero		1


	//   ....[37]....
        /*0524*/ 	.word	0x00004180
        /*0528*/ 	.word	0x000000ff
        /*052c*/ 	.word	0x00038480
        /*0530*/ 	.short	0x010a
        /*0532*/ 	.byte	0x04
	.zero		1


	//   ....[38]....
        /*0534*/ 	.word	0x00004590
        /*0538*/ 	.word	0x000000ff
        /*053c*/ 	.word	0x00000000
        /*0540*/ 	.short	0x0101
        /*0542*/ 	.byte	0x04
	.zero		1


	//   ....[39]....
        /*0544*/ 	.word	0x00004740
        /*0548*/ 	.word	0x000000ff
        /*054c*/ 	.word	0x00000000
        /*0550*/ 	.short	0x0101
        /*0552*/ 	.byte	0x0a
	.zero		1


	//   ....[40]....
        /*0554*/ 	.word	0x00004dc0
        /*0558*/ 	.word	0x000000ff
        /*055c*/ 	.word	0x000384c0
        /*0560*/ 	.short	0x010a
        /*0562*/ 	.byte	0x2f
	.zero		1


	//   ....[41]....
        /*0564*/ 	.word	0x00005450
        /*0568*/ 	.word	0x000000ff
        /*056c*/ 	.word	0x00000000
        /*0570*/ 	.short	0x0101
        /*0572*/ 	.byte	0x04
	.zero		1


	//   ....[42]....
        /*0574*/ 	.word	0x00005480
        /*0578*/ 	.word	0x000000ff
        /*057c*/ 	.word	0x000384c8
        /*0580*/ 	.short	0x010a
        /*0582*/ 	.byte	0x2f
	.zero		1


	//   ....[43]....
        /*0584*/ 	.word	0x00005a20
        /*0588*/ 	.word	0x000000ff
        /*058c*/ 	.word	0x00000000
        /*0590*/ 	.short	0x0101
        /*0592*/ 	.byte	0x04
	.zero		1


	//   ....[44]....
        /*0594*/ 	.word	0x00005a50
        /*0598*/ 	.word	0x000000ff
        /*059c*/ 	.word	0x000384d0
        /*05a0*/ 	.short	0x010a
        /*05a2*/ 	.byte	0x2f
	.zero		1


	//   ....[45]....
        /*05a4*/ 	.word	0x00006020
        /*05a8*/ 	.word	0x000000ff
        /*05ac*/ 	.word	0x00000000
        /*05b0*/ 	.short	0x0101
        /*05b2*/ 	.byte	0x04
	.zero		1


	//   ....[46]....
        /*05b4*/ 	.word	0x00006050
        /*05b8*/ 	.word	0x000000ff
        /*05bc*/ 	.word	0x000384d8
        /*05c0*/ 	.short	0x010a
        /*05c2*/ 	.byte	0x2f
	.zero		1


	//   ....[47]....
        /*05c4*/ 	.word	0x00006620
        /*05c8*/ 	.word	0x000000ff
        /*05cc*/ 	.word	0x00000000
        /*05d0*/ 	.short	0x0101
        /*05d2*/ 	.byte	0x04
	.zero		1


	//   ....[48]....
        /*05d4*/ 	.word	0x00006670
        /*05d8*/ 	.word	0x000000ff
        /*05dc*/ 	.word	0x000384c0
        /*05e0*/ 	.short	0x010a
        /*05e2*/ 	.byte	0x2f
	.zero		1


	//   ....[49]....
        /*05e4*/ 	.word	0x00006c40
        /*05e8*/ 	.word	0x000000ff
        /*05ec*/ 	.word	0x00000000
        /*05f0*/ 	.short	0x0101
        /*05f2*/ 	.byte	0x04
	.zero		1


	//   ....[50]....
        /*05f4*/ 	.word	0x00006c70
        /*05f8*/ 	.word	0x000000ff
        /*05fc*/ 	.word	0x000384c8
        /*0600*/ 	.short	0x010a
        /*0602*/ 	.byte	0x2f
	.zero		1


	//   ....[51]....
        /*0604*/ 	.word	0x00007240
        /*0608*/ 	.word	0x000000ff
        /*060c*/ 	.word	0x00000000
        /*0610*/ 	.short	0x0101
        /*0612*/ 	.byte	0x04
	.zero		1


	//   ....[52]....
        /*0614*/ 	.word	0x00007270
        /*0618*/ 	.word	0x000000ff
        /*061c*/ 	.word	0x000384d0
        /*0620*/ 	.short	0x010a
        /*0622*/ 	.byte	0x2f
	.zero		1


	//   ....[53]....
        /*0624*/ 	.word	0x00007840
        /*0628*/ 	.word	0x000000ff
        /*062c*/ 	.word	0x00000000
        /*0630*/ 	.short	0x0101
        /*0632*/ 	.byte	0x04
	.zero		1


	//   ....[54]....
        /*0634*/ 	.word	0x00007870
        /*0638*/ 	.word	0x000000ff
        /*063c*/ 	.word	0x000384d8
        /*0640*/ 	.short	0x010a
        /*0642*/ 	.byte	0x2f
	.zero		1


	//   ....[55]....
        /*0644*/ 	.word	0x00007ec0
        /*0648*/ 	.word	0x000000ff
        /*064c*/ 	.word	0x00000000
        /*0650*/ 	.short	0x0101
        /*0652*/ 	.byte	0x05
	.zero		1


	//   ....[56]....
        /*0654*/ 	.word	0x00007f10
        /*0658*/ 	.word	0x000000ff
        /*065c*/ 	.word	0x00038400
        /*0660*/ 	.short	0x010a
        /*0662*/ 	.byte	0x04
	.zero		1


	//   ....[57]....
        /*0664*/ 	.word	0x00008020
        /*0668*/ 	.word	0x000000ff
        /*066c*/ 	.word	0x00000000
        /*0670*/ 	.short	0x0101
        /*0672*/ 	.byte	0x04
	.zero		1


	//   ....[58]....
        /*0674*/ 	.word	0x00008620
        /*0678*/ 	.word	0x000000ff
        /*067c*/ 	.word	0x00000000
        /*0680*/ 	.short	0x0101
        /*0682*/ 	.byte	0x2f
	.zero		1


	//   ....[59]....
        /*0684*/ 	.word	0x00008da0
        /*0688*/ 	.word	0x000000ff
        /*068c*/ 	.word	0x00038508
        /*0690*/ 	.short	0x010a
        /*0692*/ 	.byte	0x1f
	.zero		1


	//   ....[60]....
        /*0694*/ 	.word	0x00008ea0
        /*0698*/ 	.word	0x000000ff
        /*069c*/ 	.word	0x00038400
        /*06a0*/ 	.short	0x010a
        /*06a2*/ 	.byte	0x08
	.zero		1


	//   ....[61]....
        /*06a4*/ 	.word	0x00008fd0
        /*06a8*/ 	.word	0x000000ff
        /*06ac*/ 	.word	0x00000000
        /*06b0*/ 	.short	0x0101
        /*06b2*/ 	.byte	0x08
	.zero		1


	//   ....[62]....
        /*06b4*/ 	.word	0x000091c0
        /*06b8*/ 	.word	0x000000ff
        /*06bc*/ 	.word	0x000384e0
        /*06c0*/ 	.short	0x010a
        /*06c2*/ 	.byte	0x1f
	.zero		1


	//   ....[63]....
        /*06c4*/ 	.word	0x000092d0
        /*06c8*/ 	.word	0x000000ff
        /*06cc*/ 	.word	0x000384c0
        /*06d0*/ 	.short	0x010b
        /*06d2*/ 	.byte	0x1f
	.zero		1


	//   ....[64]....
        /*06d4*/ 	.word	0x00009330
        /*06d8*/ 	.word	0x000000ff
        /*06dc*/ 	.word	0x00000000
        /*06e0*/ 	.short	0x0101
        /*06e2*/ 	.byte	0x10
	.zero		1


	//   ....[65]....
        /*06e4*/ 	.word	0x00009360
        /*06e8*/ 	.word	0x000000ff
        /*06ec*/ 	.word	0x000384e8
        /*06f0*/ 	.short	0x010a
        /*06f2*/ 	.byte	0x1f
	.zero		1


	//   ....[66]....
        /*06f4*/ 	.word	0x00009490
        /*06f8*/ 	.word	0x000000ff
        /*06fc*/ 	.word	0x000384c8
        /*0700*/ 	.short	0x010b
        /*0702*/ 	.byte	0x1f
	.zero		1


	//   ....[67]....
        /*0704*/ 	.word	0x00009500
        /*0708*/ 	.word	0x000000ff
        /*070c*/ 	.word	0x00000000
        /*0710*/ 	.short	0x0101
        /*0712*/ 	.byte	0x24
	.zero		1


	//   ....[68]....
        /*0714*/ 	.word	0x00009530
        /*0718*/ 	.word	0x000000ff
        /*071c*/ 	.word	0x000384f0
        /*0720*/ 	.short	0x010a
        /*0722*/ 	.byte	0x1f
	.zero		1


	//   ....[69]....
        /*0724*/ 	.word	0x00009650
        /*0728*/ 	.word	0x000000ff
        /*072c*/ 	.word	0x000384d0
        /*0730*/ 	.short	0x010b
        /*0732*/ 	.byte	0x1f
	.zero		1


	//   ....[70]....
        /*0734*/ 	.word	0x000096b0
        /*0738*/ 	.word	0x000000ff
        /*073c*/ 	.word	0x00000000
        /*0740*/ 	.short	0x0101
        /*0742*/ 	.byte	0x23
	.zero		1


	//   ....[71]....
        /*0744*/ 	.word	0x000096e0
        /*0748*/ 	.word	0x000000ff
        /*074c*/ 	.word	0x000384f8
        /*0750*/ 	.short	0x010a
        /*0752*/ 	.byte	0x1f
	.zero		1


	//   ....[72]....
        /*0754*/ 	.word	0x00009800
        /*0758*/ 	.word	0x000000ff
        /*075c*/ 	.word	0x000384d8
        /*0760*/ 	.short	0x010b
        /*0762*/ 	.byte	0x1f
	.zero		1


	//   ....[73]....
        /*0764*/ 	.word	0x00009870
        /*0768*/ 	.word	0x000000ff
        /*076c*/ 	.word	0x00000000
        /*0770*/ 	.short	0x0101
        /*0772*/ 	.byte	0x25
	.zero		1


	//   ....[74]....
        /*0774*/ 	.word	0x000098b0
        /*0778*/ 	.word	0x000000ff
        /*077c*/ 	.word	0x000384e0
        /*0780*/ 	.short	0x010a
        /*0782*/ 	.byte	0x1f
	.zero		1


	//   ....[75]....
        /*0784*/ 	.word	0x000099c0
        /*0788*/ 	.word	0x000000ff
        /*078c*/ 	.word	0x000384c0
        /*0790*/ 	.short	0x010b
        /*0792*/ 	.byte	0x1f
	.zero		1


	//   ....[76]....
        /*0794*/ 	.word	0x00009a00
        /*0798*/ 	.word	0x000000ff
        /*079c*/ 	.word	0x00000000
        /*07a0*/ 	.short	0x0101
        /*07a2*/ 	.byte	0x10
	.zero		1


	//   ....[77]....
        /*07a4*/ 	.word	0x00009a30
        /*07a8*/ 	.word	0x000000ff
        /*07ac*/ 	.word	0x000384e8
        /*07b0*/ 	.short	0x010a
        /*07b2*/ 	.byte	0x1f
	.zero		1


	//   ....[78]....
        /*07b4*/ 	.word	0x00009b40
        /*07b8*/ 	.word	0x000000ff
        /*07bc*/ 	.word	0x000384c8
        /*07c0*/ 	.short	0x010b
        /*07c2*/ 	.byte	0x1f
	.zero		1


	//   ....[79]....
        /*07c4*/ 	.word	0x00009b80
        /*07c8*/ 	.word	0x000000ff
        /*07cc*/ 	.word	0x00000000
        /*07d0*/ 	.short	0x0101
        /*07d2*/ 	.byte	0x24
	.zero		1


	//   ....[80]....
        /*07d4*/ 	.word	0x00009bc0
        /*07d8*/ 	.word	0x000000ff
        /*07dc*/ 	.word	0x000384f0
        /*07e0*/ 	.short	0x010a
        /*07e2*/ 	.byte	0x1f
	.zero		1


	//   ....[81]....
        /*07e4*/ 	.word	0x00009cc0
        /*07e8*/ 	.word	0x000000ff
        /*07ec*/ 	.word	0x000384d0
        /*07f0*/ 	.short	0x010b
        /*07f2*/ 	.byte	0x1f
	.zero		1


	//   ....[82]....
        /*07f4*/ 	.word	0x00009d00
        /*07f8*/ 	.word	0x000000ff
        /*07fc*/ 	.word	0x00000000
        /*0800*/ 	.short	0x0101
        /*0802*/ 	.byte	0x23
	.zero		1


	//   ....[83]....
        /*0804*/ 	.word	0x00009d30
        /*0808*/ 	.word	0x000000ff
        /*080c*/ 	.word	0x000384f8
        /*0810*/ 	.short	0x010a
        /*0812*/ 	.byte	0x1f
	.zero		1


	//   ....[84]....
        /*0814*/ 	.word	0x00009e50
        /*0818*/ 	.word	0x000000ff
        /*081c*/ 	.word	0x000384d8
        /*0820*/ 	.short	0x010b
        /*0822*/ 	.byte	0x1f
	.zero		1


	//   ....[85]....
        /*0824*/ 	.word	0x00009ea0
        /*0828*/ 	.word	0x000000ff
        /*082c*/ 	.word	0x00000000
        /*0830*/ 	.short	0x0101
        /*0832*/ 	.byte	0x25
	.zero		1


	//   ....[86]....
        /*0834*/ 	.word	0x0000a3f0
        /*0838*/ 	.word	0x000000ff
        /*083c*/ 	.word	0x000384e0
        /*0840*/ 	.short	0x010a
        /*0842*/ 	.byte	0x1f
	.zero		1


	//   ....[87]....
        /*0844*/ 	.word	0x0000a430
        /*0848*/ 	.word	0x000000ff
        /*084c*/ 	.word	0x000384e8
        /*0850*/ 	.short	0x010a
        /*0852*/ 	.byte	0x1f
	.zero		1


	//   ....[88]....
        /*0854*/ 	.word	0x0000a470
        /*0858*/ 	.word	0x000000ff
        /*085c*/ 	.word	0x000384f0
        /*0860*/ 	.short	0x010a
        /*0862*/ 	.byte	0x1f
	.zero		1


	//   ....[89]....
        /*0864*/ 	.word	0x0000a4e0
        /*0868*/ 	.word	0x00000003
        /*086c*/ 	.word	0x000384f8
        /*0870*/ 	.short	0x010a
        /*0872*/ 	.byte	0x3f
	.zero		1


	//   ....[90]....
        /*0874*/ 	.word	0x0000b1d0
        /*0878*/ 	.word	0x00000008
        /*087c*/ 	.word	0x000384a0
        /*0880*/ 	.short	0x010a
        /*0882*/ 	.byte	0x3f
	.zero		1


	//   ....[91]....
        /*0884*/ 	.word	0x0000b460
        /*0888*/ 	.word	0x000000ff
        /*088c*/ 	.word	0x00038508
        /*0890*/ 	.short	0x0101
        /*0892*/ 	.byte	0x10
	.zero		1


	//   ....[92]....
        /*0894*/ 	.word	0x0000b550
        /*0898*/ 	.word	0x00000003
        /*089c*/ 	.word	0x00038400
        /*08a0*/ 	.short	0x010a
        /*08a2*/ 	.byte	0x3f
	.zero		1


	//   ....[93]....
        /*08a4*/ 	.word	0x0000b690
        /*08a8*/ 	.word	0x00000002
        /*08ac*/ 	.word	0x00000000
        /*08b0*/ 	.short	0x0101
        /*08b2*/ 	.byte	0x3f
	.zero		1


	//   ....[94]....
        /*08b4*/ 	.word	0x0000be70
        /*08b8*/ 	.word	0x00000007
        /*08bc*/ 	.word	0x00000000
        /*08c0*/ 	.short	0x010a
        /*08c2*/ 	.byte	0x3f
	.zero		1


	//   ....[95]....
        /*08c4*/ 	.word	0x0000bef0
        /*08c8*/ 	.word	0x00000009
        /*08cc*/ 	.word	0x00000000
        /*08d0*/ 	.short	0x010a
        /*08d2*/ 	.byte	0x3f
	.zero		1


	//   ....[96]....
        /*08d4*/ 	.word	0x0000bf80
        /*08d8*/ 	.word	0x00000006
        /*08dc*/ 	.word	0x00000000
        /*08e0*/ 	.short	0x010a
        /*08e2*/ 	.byte	0x3f
	.zero		1


	//   ....[97]....
        /*08e4*/ 	.word	0x0000c010
        /*08e8*/ 	.word	0x00000003
        /*08ec*/ 	.word	0x00000000
        /*08f0*/ 	.short	0x010a
        /*08f2*/ 	.byte	0x3f
	.zero		1


	//   ....[98]....
        /*08f4*/ 	.word	0x0000dc90
        /*08f8*/ 	.word	0x00000011
        /*08fc*/ 	.word	0x00038440
        /*0900*/ 	.short	0x010a
        /*0902*/ 	.byte	0x3f
	.zero		1


	//   ....[99]....
        /*0904*/ 	.word	0x0000ddb0
        /*0908*/ 	.word	0x00000011
        /*090c*/ 	.word	0x00038400
        /*0910*/ 	.short	0x0101
        /*0912*/ 	.byte	0x3f
	.zero		1


	//   ....[100]....
        /*0914*/ 	.word	0x0000de80
        /*0918*/ 	.word	0x00000005
        /*091c*/ 	.word	0x00038440
        /*0920*/ 	.short	0x010a
        /*0922*/ 	.byte	0x3f
	.zero		1


	//   ....[101]....
        /*0924*/ 	.word	0x0000df30
        /*0928*/ 	.word	0x00000007
        /*092c*/ 	.word	0x00038440
        /*0930*/ 	.short	0x010a
        /*0932*/ 	.byte	0x3f
	.zero		1


	//   ....[102]....
        /*0934*/ 	.word	0x0000dfe0
        /*0938*/ 	.word	0x00000007
        /*093c*/ 	.word	0x00038440
        /*0940*/ 	.short	0x010a
        /*0942*/ 	.byte	0x3f
	.zero		1


	//   ....[103]....
        /*0944*/ 	.word	0x0000e090
        /*0948*/ 	.word	0x00000007
        /*094c*/ 	.word	0x00038440
        /*0950*/ 	.short	0x010a
        /*0952*/ 	.byte	0x3f
	.zero		1


	//   ....[104]....
        /*0954*/ 	.word	0x0000e140
        /*0958*/ 	.word	0x00000007
        /*095c*/ 	.word	0x00038440
        /*0960*/ 	.short	0x010a
        /*0962*/ 	.byte	0x3f
	.zero		1


	//   ....[105]....
        /*0964*/ 	.word	0x0000e1f0
        /*0968*/ 	.word	0x00000007
        /*096c*/ 	.word	0x00038440
        /*0970*/ 	.short	0x010a
        /*0972*/ 	.byte	0x3f
	.zero		1


	//   ....[106]....
        /*0974*/ 	.word	0x0000e2a0
        /*0978*/ 	.word	0x00000007
        /*097c*/ 	.word	0x00038440
        /*0980*/ 	.short	0x010a
        /*0982*/ 	.byte	0x3f
	.zero		1


	//   ....[107]....
        /*0984*/ 	.word	0x0000e350
        /*0988*/ 	.word	0x00000003
        /*098c*/ 	.word	0x00038440
        /*0990*/ 	.short	0x010a
        /*0992*/ 	.byte	0x3f
	.zero		1


	//   ....[108]....
        /*0994*/ 	.word	0x0000e3b0
        /*0998*/ 	.word	0x00000003
        /*099c*/ 	.word	0x00038480
        /*09a0*/ 	.short	0x010a
        /*09a2*/ 	.byte	0x3f
	.zero		1


	//   ....[109]....
        /*09a4*/ 	.word	0x0000e410
        /*09a8*/ 	.word	0x00000006
        /*09ac*/ 	.word	0x00038480
        /*09b0*/ 	.short	0x010a
        /*09b2*/ 	.byte	0x3f
	.zero		1


	//   ....[110]....
        /*09b4*/ 	.word	0x0000e4d0
        /*09b8*/ 	.word	0x00000006
        /*09bc*/ 	.word	0x000384c0
        /*09c0*/ 	.short	0x010a
        /*09c2*/ 	.byte	0x3f
	.zero		1


	//   ....[111]....
        /*09c4*/ 	.word	0x0000e530
        /*09c8*/ 	.word	0x0000000e
        /*09cc*/ 	.word	0x000384c8
        /*09d0*/ 	.short	0x010a
        /*09d2*/ 	.byte	0x3f
	.zero		1


	//   ....[112]....
        /*09d4*/ 	.word	0x0000e590
        /*09d8*/ 	.word	0x0000000e
        /*09dc*/ 	.word	0x000384d0
        /*09e0*/ 	.short	0x010a
        /*09e2*/ 	.byte	0x3f
	.zero		1


	//   ....[113]....
        /*09e4*/ 	.word	0x0000e5f0
        /*09e8*/ 	.word	0x0000000e
        /*09ec*/ 	.word	0x000384d8
        /*09f0*/ 	.short	0x010a
        /*09f2*/ 	.byte	0x3f
	.zero		1


	//   ....[114]....
        /*09f4*/ 	.word	0x0000e650
        /*09f8*/ 	.word	0x0000000e
        /*09fc*/ 	.word	0x000384c0
        /*0a00*/ 	.short	0x010a
        /*0a02*/ 	.byte	0x3f
	.zero		1


	//   ....[115]....
        /*0a04*/ 	.word	0x0000e6b0
        /*0a08*/ 	.word	0x0000000e
        /*0a0c*/ 	.word	0x000384c8
        /*0a10*/ 	.short	0x010a
        /*0a12*/ 	.byte	0x3f
	.zero		1


	//   ....[116]....
        /*0a14*/ 	.word	0x0000e710
        /*0a18*/ 	.word	0x0000000e
        /*0a1c*/ 	.word	0x000384d0
        /*0a20*/ 	.short	0x010a
        /*0a22*/ 	.byte	0x3f
	.zero		1


	//   ....[117]....
        /*0a24*/ 	.word	0x0000e770
        /*0a28*/ 	.word	0x0000000e
        /*0a2c*/ 	.word	0x000384d8
        /*0a30*/ 	.short	0x010a
        /*0a32*/ 	.byte	0x3f
	.zero		1


	//   ....[118]....
        /*0a34*/ 	.word	0x0000e7d0
        /*0a38*/ 	.word	0x00000003
        /*0a3c*/ 	.word	0x00038400
        /*0a40*/ 	.short	0x010a
        /*0a42*/ 	.byte	0x3f
	.zero		1


	//   ....[119]....
        /*0a44*/ 	.word	0x0000e830
        /*0a48*/ 	.word	0x00000003
        /*0a4c*/ 	.word	0x00038508
        /*0a50*/ 	.short	0x010a
        /*0a52*/ 	.byte	0x3f
	.zero		1


	//   ....[120]....
        /*0a54*/ 	.word	0x0000e890
        /*0a58*/ 	.word	0x00000003
        /*0a5c*/ 	.word	0x00038400
        /*0a60*/ 	.short	0x010a
        /*0a62*/ 	.byte	0x3f
	.zero		1


	//   ....[121]....
        /*0a64*/ 	.word	0x0000e8f0
        /*0a68*/ 	.word	0x00000003
        /*0a6c*/ 	.word	0x000384e0
        /*0a70*/ 	.short	0x010a
        /*0a72*/ 	.byte	0x3f
	.zero		1


	//   ....[122]....
        /*0a74*/ 	.word	0x0000e950
        /*0a78*/ 	.word	0x00000003
        /*0a7c*/ 	.word	0x000384e8
        /*0a80*/ 	.short	0x010a
        /*0a82*/ 	.byte	0x3f
	.zero		1


	//   ....[123]....
        /*0a84*/ 	.word	0x0000e9b0
        /*0a88*/ 	.word	0x00000003
        /*0a8c*/ 	.word	0x000384f0
        /*0a90*/ 	.short	0x010a
        /*0a92*/ 	.byte	0x3f
	.zero		1


	//   ....[124]....
        /*0a94*/ 	.word	0x0000ea10
        /*0a98*/ 	.word	0x00000003
        /*0a9c*/ 	.word	0x000384f8
        /*0aa0*/ 	.short	0x010a
        /*0aa2*/ 	.byte	0x3f
	.zero		1


	//   ....[125]....
        /*0aa4*/ 	.word	0x0000ea70
        /*0aa8*/ 	.word	0x00000003
        /*0aac*/ 	.word	0x000384e0
        /*0ab0*/ 	.short	0x010a
        /*0ab2*/ 	.byte	0x3f
	.zero		1


	//   ....[126]....
        /*0ab4*/ 	.word	0x0000ead0
        /*0ab8*/ 	.word	0x00000003
        /*0abc*/ 	.word	0x000384e8
        /*0ac0*/ 	.short	0x010a
        /*0ac2*/ 	.byte	0x3f
	.zero		1


	//   ....[127]....
        /*0ac4*/ 	.word	0x0000eb30
        /*0ac8*/ 	.word	0x00000003
        /*0acc*/ 	.word	0x000384f0
        /*0ad0*/ 	.short	0x010a
        /*0ad2*/ 	.byte	0x3f
	.zero		1


	//   ....[128]....
        /*0ad4*/ 	.word	0x0000eb90
        /*0ad8*/ 	.word	0x00000003
        /*0adc*/ 	.word	0x000384f8
        /*0ae0*/ 	.short	0x010a
        /*0ae2*/ 	.byte	0x3f
	.zero		1


	//   ....[129]....
        /*0ae4*/ 	.word	0x0000ebf0
        /*0ae8*/ 	.word	0x00000003
        /*0aec*/ 	.word	0x000384e0
        /*0af0*/ 	.short	0x010a
        /*0af2*/ 	.byte	0x3f
	.zero		1


	//   ....[130]....
        /*0af4*/ 	.word	0x0000ec50
        /*0af8*/ 	.word	0x00000003
        /*0afc*/ 	.word	0x000384e8
        /*0b00*/ 	.short	0x010a
        /*0b02*/ 	.byte	0x3f
	.zero		1


	//   ....[131]....
        /*0b04*/ 	.word	0x0000ecb0
        /*0b08*/ 	.word	0x00000003
        /*0b0c*/ 	.word	0x000384f0
        /*0b10*/ 	.short	0x010a
        /*0b12*/ 	.byte	0x3f
	.zero		1


	//   ....[132]....
        /*0b14*/ 	.word	0x0000ed80
        /*0b18*/ 	.word	0x00000008
        /*0b1c*/ 	.word	0x000384a0
        /*0b20*/ 	.short	0x010a
        /*0b22*/ 	.byte	0x3f
	.zero		1


	//   ....[133]....
        /*0b24*/ 	.word	0x0000edd0
        /*0b28*/ 	.word	0x00000003
        /*0b2c*/ 	.word	0x00038400
        /*0b30*/ 	.short	0x010a
        /*0b32*/ 	.byte	0x3f
	.zero		1


	//   ....[134]....
        /*0b34*/ 	.word	0x0000efe0
        /*0b38*/ 	.word	0x00000007
        /*0b3c*/ 	.word	0x00000000
        /*0b40*/ 	.short	0x010a
        /*0b42*/ 	.byte	0x3f
	.zero		1


	//   ....[135]....
        /*0b44*/ 	.word	0x0000f030
        /*0b48*/ 	.word	0x00000009
        /*0b4c*/ 	.word	0x00000000
        /*0b50*/ 	.short	0x010a
        /*0b52*/ 	.byte	0x3f
	.zero		1


	//   ....[136]....
        /*0b54*/ 	.word	0x0000f080
        /*0b58*/ 	.word	0x00000006
        /*0b5c*/ 	.word	0x00000000
        /*0b60*/ 	.short	0x010a
        /*0b62*/ 	.byte	0x3f
	.zero		1


	//   ....[137]....
        /*0b64*/ 	.word	0x0000f0d0
        /*0b68*/ 	.word	0x00000011
        /*0b6c*/ 	.word	0x00038440
        /*0b70*/ 	.short	0x010a
        /*0b72*/ 	.byte	0x3f
	.zero		1


	//   ....[138]....
        /*0b74*/ 	.word	0x0000f120
        /*0b78*/ 	.word	0x00000005
        /*0b7c*/ 	.word	0x00038440
        /*0b80*/ 	.short	0x010a
        /*0b82*/ 	.byte	0x3f
	.zero		1


	//   ....[139]....
        /*0b84*/ 	.word	0x0000f170
        /*0b88*/ 	.word	0x00000007
        /*0b8c*/ 	.word	0x00038440
        /*0b90*/ 	.short	0x010a
        /*0b92*/ 	.byte	0x3f
	.zero		1


	//   ....[140]....
        /*0b94*/ 	.word	0x0000f1c0
        /*0b98*/ 	.word	0x00000007
        /*0b9c*/ 	.word	0x00038440
        /*0ba0*/ 	.short	0x010a
        /*0ba2*/ 	.byte	0x3f
	.zero		1


	//   ....[141]....
        /*0ba4*/ 	.word	0x0000f210
        /*0ba8*/ 	.word	0x00000007
        /*0bac*/ 	.word	0x00038440
        /*0bb0*/ 	.short	0x010a
        /*0bb2*/ 	.byte	0x3f
	.zero		1


	//   ....[142]....
        /*0bb4*/ 	.word	0x0000f260
        /*0bb8*/ 	.word	0x00000007
        /*0bbc*/ 	.word	0x00038440
        /*0bc0*/ 	.short	0x010a
        /*0bc2*/ 	.byte	0x3f
	.zero		1


	//   ....[143]....
        /*0bc4*/ 	.word	0x0000f2b0
        /*0bc8*/ 	.word	0x00000007
        /*0bcc*/ 	.word	0x00038440
        /*0bd0*/ 	.short	0x010a
        /*0bd2*/ 	.byte	0x3f
	.zero		1


	//   ....[144]....
        /*0bd4*/ 	.word	0x0000f300
        /*0bd8*/ 	.word	0x00000007
        /*0bdc*/ 	.word	0x00038440
        /*0be0*/ 	.short	0x010a
        /*0be2*/ 	.byte	0x3f
	.zero		1


	//----- nvinfo : EIATTR_NUM_MBARRIERS
	.align		4
.L_37:
        /*0be4*/ 	.byte	0x03, 0x38
        /*0be6*/ 	.short	0x0022


	//----- nvinfo : EIATTR_EXIT_INSTR_OFFSETS
	.align		4
        /*0be8*/ 	.byte	0x04, 0x1c
        /*0bea*/ 	.short	(.L_39 - .L_38)


	//   ....[0]....
.L_38:
        /*0bec*/ 	.word	0x00002ab0


	//   ....[1]....
        /*0bf0*/ 	.word	0x00002b70


	//   ....[2]....
        /*0bf4*/ 	.word	0x00008630


	//   ....[3]....
        /*0bf8*/ 	.word	0x000086d0


	//   ....[4]....
        /*0bfc*/ 	.word	0x0000a530


	//   ....[5]....
        /*0c00*/ 	.word	0x0000c060


	//   ....[6]....
        /*0c04*/ 	.word	0x0000e380


	//----- nvinfo : EIATTR_MAX_THREADS
	.align		4
.L_39:
        /*0c08*/ 	.byte	0x04, 0x05
        /*0c0a*/ 	.short	(.L_41 - .L_40)
.L_40:
        /*0c0c*/ 	.word	0x00000180
        /*0c10*/ 	.word	0x00000001
        /*0c14*/ 	.word	0x00000001


	//----- nvinfo : EIATTR_CRS_STACK_SIZE
	.align		4
.L_41:
        /*0c18*/ 	.byte	0x04, 0x1e
        /*0c1a*/ 	.short	(.L_43 - .L_42)
.L_42:
        /*0c1c*/ 	.word	0x00000000


	//----- nvinfo : EIATTR_CBANK_PARAM_SIZE
	.align		4
.L_43:
        /*0c20*/ 	.byte	0x03, 0x19
        /*0c22*/ 	.short	0x0770


	//----- nvinfo : EIATTR_PARAM_CBANK
	.align		4
        /*0c24*/ 	.byte	0x04, 0x0a
        /*0c26*/ 	.short	(.L_45 - .L_44)
	.align		4
.L_44:
        /*0c28*/ 	.word	index@(.nv.constant0._ZN7cutlass13device_kernelINS_4gemm6kernel13GemmUniversalINS1_17GroupProblemShapeIN4cute5tupleIJiiiEEEEENS1_10collective13CollectiveMmaINS1_39MainloopSm90ArrayTmaGmmaWarpSpecializedILi4ENS6_IJNS5_1CILi1EEESD_SD_EEENS1_55KernelPtrArrayTmaWarpSpecializedCooperativeFP8FastAccumEEENS6_IJNSC_ILi256EEENSC_ILi128EEESI_EEENS_12float_e4m3_tEPNS6_IJlSD_NSC_ILi0EEEEEESK_SN_NS5_8TiledMMAINS5_8MMA_AtomIJNS5_4SM904GMMA31MMA_64x128x32_F32E4M3E4M3_SS_TNILNSR_7ScaleInE1ELST_1EEEEEENS5_6LayoutINS6_IJNSC_ILi2EEESD_SD_EEENS6_IJSD_SL_SL_EEEEENS6_IJNS5_10UnderscoreES11_S11_EEEEENS5_13SM90_TMA_LOADENS5_14ComposedLayoutINS5_7SwizzleILi3ELi4ELi3EEENS5_18smem_ptr_flag_bitsILi8EEENSW_INS6_IJNSC_ILi8EEESI_EEENS6_IJSI_SD_EEEEEEEvNS5_8identityES14_S1E_vS1F_EENS_8epilogue10collective18CollectiveEpilogueINS1H_30Sm90PtrArrayTmaWarpSpecializedILi4ELi2ELi16ELb1ELb0ELi2EEEJSJ_NS6_IJSI_NSC_ILi32EEEEEENS_6half_tEPNS6_IJSD_lSL_EEES1O_S1Q_NS1H_6fusion15FusionCallbacksIS1L_NS1R_17LinearCombinationIS1O_fS1O_fLNS_15FloatRoundStyleE2EEESJ_S1N_JEEES14_NS15_IS17_NS18_ILi16EEENSW_INS6_IJNSC_ILi64EEES1A_EEENS6_IJSD_S1Y_EEEEEEENS5_17SM75_U16x8_LDSM_TENS5_14SM90_TMA_STOREES22_NS5_17SM90_U16x8_STSM_TENS5_9Copy_AtomIJNS5_17SM90_U32x4_STSM_NES1O_EEEvEEEvvEEEEvNT_6ParamsE)
        /*0c2c*/ 	.short	0x0210
        /*0c2e*/ 	.short	0x0770


	//----- nvinfo : EIATTR_SW_WAR
	.align		4
.L_45:
        /*0c30*/ 	.byte	0x04, 0x36
        /*0c32*/ 	.short	(.L_47 - .L_46)
.L_46:
        /*0c34*/ 	.word	0x00000008
.L_47:


//--------------------- .nv.callgraph             --------------------------
	.section	.nv.callgraph,"",@"SHT_CUDA_CALLGRAPH"
	.align	4
	.sectionentsize	8
	.align		4
        /*0000*/ 	.word	0x00000000
	.align		4
        /*0004*/ 	.word	0xffffffff
	.align		4
        /*0008*/ 	.word	index@(_ZN7cutlass13device_kernelINS_4gemm6kernel13GemmUniversalINS1_17GroupProblemShapeIN4cute5tupleIJiiiEEEEENS1_10collective13CollectiveMmaINS1_39MainloopSm90ArrayTmaGmmaWarpSpecializedILi4ENS6_IJNS5_1CILi1EEESD_SD_EEENS1_55KernelPtrArrayTmaWarpSpecializedCooperativeFP8FastAccumEEENS6_IJNSC_ILi256EEENSC_ILi128EEESI_EEENS_12float_e4m3_tEPNS6_IJlSD_NSC_ILi0EEEEEESK_SN_NS5_8TiledMMAINS5_8MMA_AtomIJNS5_4SM904GMMA31MMA_64x128x32_F32E4M3E4M3_SS_TNILNSR_7ScaleInE1ELST_1EEEEEENS5_6LayoutINS6_IJNSC_ILi2EEESD_SD_EEENS6_IJSD_SL_SL_EEEEENS6_IJNS5_10UnderscoreES11_S11_EEEEENS5_13SM90_TMA_LOADENS5_14ComposedLayoutINS5_7SwizzleILi3ELi4ELi3EEENS5_18smem_ptr_flag_bitsILi8EEENSW_INS6_IJNSC_ILi8EEESI_EEENS6_IJSI_SD_EEEEEEEvNS5_8identityES14_S1E_vS1F_EENS_8epilogue10collective18CollectiveEpilogueINS1H_30Sm90PtrArrayTmaWarpSpecializedILi4ELi2ELi16ELb1ELb0ELi2EEEJSJ_NS6_IJSI_NSC_ILi32EEEEEENS_6half_tEPNS6_IJSD_lSL_EEES1O_S1Q_NS1H_6fusion15FusionCallbacksIS1L_NS1R_17LinearCombinationIS1O_fS1O_fLNS_15FloatRoundStyleE2EEESJ_S1N_JEEES14_NS15_IS17_NS18_ILi16EEENSW_INS6_IJNSC_ILi64EEES1A_EEENS6_IJSD_S1Y_EEEEEEENS5_17SM75_U16x8_LDSM_TENS5_14SM90_TMA_STOREES22_NS5_17SM90_U16x8_STSM_TENS5_9Copy_AtomIJNS5_17SM90_U32x4_STSM_NES1O_EEEvEEEvvEEEEvNT_6ParamsE)
	.align		4
        /*000c*/ 	.word	index@(__assertfail)
	.align		4
        /*0010*/ 	.word	0x00000000
	.align		4
        /*0014*/ 	.word	0xfffffffe
	.align		4
        /*0018*/ 	.word	0x00000000
	.align		4
        /*001c*/ 	.word	0xfffffffd
	.align		4
        /*0020*/ 	.word	0x00000000
	.align		4
        /*0024*/ 	.word	0xfffffffc


//--------------------- .nv.constant4             --------------------------
	.section	.nv.constant4,"a",@progbits
	.align	8
	.align		8
.nv.constant4:
        /*0000*/ 	.dword	__assertfail
	.align		8
        /*0008*/ 	.dword	__unnamed_1
	.align		8
        /*0010*/ 	.dword	_ZN39_INTERNAL_076716d8_4_k_cu_290eff72_27284cuda3std3__45__cpo5beginE
	.align		8
        /*0018*/ 	.dword	_ZN39_INTERNAL_076716d8_4_k_cu_290eff72_27284cuda3std3__45__cpo3endE
	.align		8
        /*0020*/ 	.dword	_ZN39_INTERNAL_076716d8_4_k_cu_290eff72_27284cuda3std3__45__cpo6cbeginE
	.align		8
        /*0028*/ 	.dword	_ZN39_INTERNAL_076716d8_4_k_cu_290eff72_27284cuda3std3__45__cpo4cendE
	.align		8
        /*0030*/ 	.dword	_ZN39_INTERNAL_076716d8_4_k_cu_290eff72_27284cuda3std3__441_GLOBAL__N__076716d8_4_k_cu_290eff72_27286ignoreE
	.align		8
        /*0038*/ 	.dword	_ZN39_INTERNAL_076716d8_4_k_cu_290eff72_27284cuda3std3__419piecewise_constructE
	.align		8
        /*0040*/ 	.dword	_ZN39_INTERNAL_076716d8_4_k_cu_290eff72_27284cuda3std3__48in_placeE
	.align		8
        /*0048*/ 	.dword	_ZN39_INTERNAL_076716d8_4_k_cu_290eff72_27284cuda3std6ranges3__45__cpo4swapE
	.align		8
        /*0050*/ 	.dword	_ZN39_INTERNAL_076716d8_4_k_cu_290eff72_27284cuda3std6ranges3__45__cpo9iter_moveE
	.align		8
        /*0058*/ 	.dword	_ZN39_INTERNAL_076716d8_4_k_cu_290eff72_27284cute7productE
	.align		8
        /*0060*/ 	.dword	_ZN39_INTERNAL_076716d8_4_k_cu_290eff72_27284cute1_E
	.align		8
        /*0068*/ 	.dword	$str$24
	.align		8
        /*0070*/ 	.dword	$str$25


//--------------------- .text._ZN7cutlass13device_kernelINS_4gemm6kernel13GemmUniversalINS1_17GroupProblemShapeIN4cute5tupleIJiiiEEEEENS1_10collective13CollectiveMmaINS1_39MainloopSm90ArrayTmaGmmaWarpSpecializedILi4ENS6_IJNS5_1CILi1EEESD_SD_EEENS1_55KernelPtrArrayTmaWarpSpecializedCooperativeFP8FastAccumEEENS6_IJNSC_ILi256EEENSC_ILi128EEESI_EEENS_12float_e4m3_tEPNS6_IJlSD_NSC_ILi0EEEEEESK_SN_NS5_8TiledMMAINS5_8MMA_AtomIJNS5_4SM904GMMA31MMA_64x128x32_F32E4M3E4M3_SS_TNILNSR_7ScaleInE1ELST_1EEEEEENS5_6LayoutINS6_IJNSC_ILi2EEESD_SD_EEENS6_IJSD_SL_SL_EEEEENS6_IJNS5_10UnderscoreES11_S11_EEEEENS5_13SM90_TMA_LOADENS5_14ComposedLayoutINS5_7SwizzleILi3ELi4ELi3EEENS5_18smem_ptr_flag_bitsILi8EEENSW_INS6_IJNSC_ILi8EEESI_EEENS6_IJSI_SD_EEEEEEEvNS5_8identityES14_S1E_vS1F_EENS_8epilogue10collective18CollectiveEpilogueINS1H_30Sm90PtrArrayTmaWarpSpecializedILi4ELi2ELi16ELb1ELb0ELi2EEEJSJ_NS6_IJSI_NSC_ILi32EEEEEENS_6half_tEPNS6_IJSD_lSL_EEES1O_S1Q_NS1H_6fusion15FusionCallbacksIS1L_NS1R_17LinearCombinationIS1O_fS1O_fLNS_15FloatRoundStyleE2EEESJ_S1N_JEEES14_NS15_IS17_NS18_ILi16EEENSW_INS6_IJNSC_ILi64EEES1A_EEENS6_IJSD_S1Y_EEEEEEENS5_17SM75_U16x8_LDSM_TENS5_14SM90_TMA_STOREES22_NS5_17SM90_U16x8_STSM_TENS5_9Copy_AtomIJNS5_17SM90_U32x4_STSM_NES1O_EEEvEEEvvEEEEvNT_6ParamsE --------------------------
	.section	.text._ZN7cutlass13device_kernelINS_4gemm6kernel13GemmUniversalINS1_17GroupProblemShapeIN4cute5tupleIJiiiEEEEENS1_10collective13CollectiveMmaINS1_39MainloopSm90ArrayTmaGmmaWarpSpecializedILi4ENS6_IJNS5_1CILi1EEESD_SD_EEENS1_55KernelPtrArrayTmaWarpSpecializedCooperativeFP8FastAccumEEENS6_IJNSC_ILi256EEENSC_ILi128EEESI_EEENS_12float_e4m3_tEPNS6_IJlSD_NSC_ILi0EEEEEESK_SN_NS5_8TiledMMAINS5_8MMA_AtomIJNS5_4SM904GMMA31MMA_64x128x32_F32E4M3E4M3_SS_TNILNSR_7ScaleInE1ELST_1EEEEEENS5_6LayoutINS6_IJNSC_ILi2EEESD_SD_EEENS6_IJSD_SL_SL_EEEEENS6_IJNS5_10UnderscoreES11_S11_EEEEENS5_13SM90_TMA_LOADENS5_14ComposedLayoutINS5_7SwizzleILi3ELi4ELi3EEENS5_18smem_ptr_flag_bitsILi8EEENSW_INS6_IJNSC_ILi8EEESI_EEENS6_IJSI_SD_EEEEEEEvNS5_8identityES14_S1E_vS1F_EENS_8epilogue10collective18CollectiveEpilogueINS1H_30Sm90PtrArrayTmaWarpSpecializedILi4ELi2ELi16ELb1ELb0ELi2EEEJSJ_NS6_IJSI_NSC_ILi32EEEEEENS_6half_tEPNS6_IJSD_lSL_EEES1O_S1Q_NS1H_6fusion15FusionCallbacksIS1L_NS1R_17LinearCombinationIS1O_fS1O_fLNS_15FloatRoundStyleE2EEESJ_S1N_JEEES14_NS15_IS17_NS18_ILi16EEENSW_INS6_IJNSC_ILi64EEES1A_EEENS6_IJSD_S1Y_EEEEEEENS5_17SM75_U16x8_LDSM_TENS5_14SM90_TMA_STOREES22_NS5_17SM90_U16x8_STSM_TENS5_9Copy_AtomIJNS5_17SM90_U32x4_STSM_NES1O_EEEvEEEvvEEEEvNT_6ParamsE,"ax",@progbits
	.align	128
.text._ZN7cutlass13device_kernelINS_4gemm6kernel13GemmUniversalINS1_17GroupProblemShapeIN4cute5tupleIJiiiEEEEENS1_10collective13CollectiveMmaINS1_39MainloopSm90ArrayTmaGmmaWarpSpecializedILi4ENS6_IJNS5_1CILi1EEESD_SD_EEENS1_55KernelPtrArrayTmaWarpSpecializedCooperativeFP8FastAccumEEENS6_IJNSC_ILi256EEENSC_ILi128EEESI_EEENS_12float_e4m3_tEPNS6_IJlSD_NSC_ILi0EEEEEESK_SN_NS5_8TiledMMAINS5_8MMA_AtomIJNS5_4SM904GMMA31MMA_64x128x32_F32E4M3E4M3_SS_TNILNSR_7ScaleInE1ELST_1EEEEEENS5_6LayoutINS6_IJNSC_ILi2EEESD_SD_EEENS6_IJSD_SL_SL_EEEEENS6_IJNS5_10UnderscoreES11_S11_EEEEENS5_13SM90_TMA_LOADENS5_14ComposedLayoutINS5_7SwizzleILi3ELi4ELi3EEENS5_18smem_ptr_flag_bitsILi8EEENSW_INS6_IJNSC_ILi8EEESI_EEENS6_IJSI_SD_EEEEEEEvNS5_8identityES14_S1E_vS1F_EENS_8epilogue10collective18CollectiveEpilogueINS1H_30Sm90PtrArrayTmaWarpSpecializedILi4ELi2ELi16ELb1ELb0ELi2EEEJSJ_NS6_IJSI_NSC_ILi32EEEEEENS_6half_tEPNS6_IJSD_lSL_EEES1O_S1Q_NS1H_6fusion15FusionCallbacksIS1L_NS1R_17LinearCombinationIS1O_fS1O_fLNS_15FloatRoundStyleE2EEESJ_S1N_JEEES14_NS15_IS17_NS18_ILi16EEENSW_INS6_IJNSC_ILi64EEES1A_EEENS6_IJSD_S1Y_EEEEEEENS5_17SM75_U16x8_LDSM_TENS5_14SM90_TMA_STOREES22_NS5_17SM90_U16x8_STSM_TENS5_9Copy_AtomIJNS5_17SM90_U32x4_STSM_NES1O_EEEvEEEvvEEEEvNT_6ParamsE:
        .type           _ZN7cutlass13device_kernelINS_4gemm6kernel13GemmUniversalINS1_17GroupProblemShapeIN4cute5tupleIJiiiEEEEENS1_10collective13CollectiveMmaINS1_39MainloopSm90ArrayTmaGmmaWarpSpecializedILi4ENS6_IJNS5_1CILi1EEESD_SD_EEENS1_55KernelPtrArrayTmaWarpSpecializedCooperativeFP8FastAccumEEENS6_IJNSC_ILi256EEENSC_ILi128EEESI_EEENS_12float_e4m3_tEPNS6_IJlSD_NSC_ILi0EEEEEESK_SN_NS5_8TiledMMAINS5_8MMA_AtomIJNS5_4SM904GMMA31MMA_64x128x32_F32E4M3E4M3_SS_TNILNSR_7ScaleInE1ELST_1EEEEEENS5_6LayoutINS6_IJNSC_ILi2EEESD_SD_EEENS6_IJSD_SL_SL_EEEEENS6_IJNS5_10UnderscoreES11_S11_EEEEENS5_13SM90_TMA_LOADENS5_14ComposedLayoutINS5_7SwizzleILi3ELi4ELi3EEENS5_18smem_ptr_flag_bitsILi8EEENSW_INS6_IJNSC_ILi8EEESI_EEENS6_IJSI_SD_EEEEEEEvNS5_8identityES14_S1E_vS1F_EENS_8epilogue10collective18CollectiveEpilogueINS1H_30Sm90PtrArrayTmaWarpSpecializedILi4ELi2ELi16ELb1ELb0ELi2EEEJSJ_NS6_IJSI_NSC_ILi32EEEEEENS_6half_tEPNS6_IJSD_lSL_EEES1O_S1Q_NS1H_6fusion15FusionCallbacksIS1L_NS1R_17LinearCombinationIS1O_fS1O_fLNS_15FloatRoundStyleE2EEESJ_S1N_JEEES14_NS15_IS17_NS18_ILi16EEENSW_INS6_IJNSC_ILi64EEES1A_EEENS6_IJSD_S1Y_EEEEEEENS5_17SM75_U16x8_LDSM_TENS5_14SM90_TMA_STOREES22_NS5_17SM90_U16x8_STSM_TENS5_9Copy_AtomIJNS5_17SM90_U32x4_STSM_NES1O_EEEvEEEvvEEEEvNT_6ParamsE,@function
        .size           _ZN7cutlass13device_kernelINS_4gemm6kernel13GemmUniversalINS1_17GroupProblemShapeIN4cute5tupleIJiiiEEEEENS1_10collective13CollectiveMmaINS1_39MainloopSm90ArrayTmaGmmaWarpSpecializedILi4ENS6_IJNS5_1CILi1EEESD_SD_EEENS1_55KernelPtrArrayTmaWarpSpecializedCooperativeFP8FastAccumEEENS6_IJNSC_ILi256EEENSC_ILi128EEESI_EEENS_12float_e4m3_tEPNS6_IJlSD_NSC_ILi0EEEEEESK_SN_NS5_8TiledMMAINS5_8MMA_AtomIJNS5_4SM904GMMA31MMA_64x128x32_F32E4M3E4M3_SS_TNILNSR_7ScaleInE1ELST_1EEEEEENS5_6LayoutINS6_IJNSC_ILi2EEESD_SD_EEENS6_IJSD_SL_SL_EEEEENS6_IJNS5_10UnderscoreES11_S11_EEEEENS5_13SM90_TMA_LOADENS5_14ComposedLayoutINS5_7SwizzleILi3ELi4ELi3EEENS5_18smem_ptr_flag_bitsILi8EEENSW_INS6_IJNSC_ILi8EEESI_EEENS6_IJSI_SD_EEEEEEEvNS5_8identityES14_S1E_vS1F_EENS_8epilogue10collective18CollectiveEpilogueINS1H_30Sm90PtrArrayTmaWarpSpecializedILi4ELi2ELi16ELb1ELb0ELi2EEEJSJ_NS6_IJSI_NSC_ILi32EEEEEENS_6half_tEPNS6_IJSD_lSL_EEES1O_S1Q_NS1H_6fusion15FusionCallbacksIS1L_NS1R_17LinearCombinationIS1O_fS1O_fLNS_15FloatRoundStyleE2EEESJ_S1N_JEEES14_NS15_IS17_NS18_ILi16EEENSW_INS6_IJNSC_ILi64EEES1A_EEENS6_IJSD_S1Y_EEEEEEENS5_17SM75_U16x8_LDSM_TENS5_14SM90_TMA_STOREES22_NS5_17SM90_U16x8_STSM_TENS5_9Copy_AtomIJNS5_17SM90_U32x4_STSM_NES1O_EEEvEEEvvEEEEvNT_6ParamsE,(.L_x_315 - _ZN7cutlass13device_kernelINS_4gemm6kernel13GemmUniversalINS1_17GroupProblemShapeIN4cute5tupleIJiiiEEEEENS1_10collective13CollectiveMmaINS1_39MainloopSm90ArrayTmaGmmaWarpSpecializedILi4ENS6_IJNS5_1CILi1EEESD_SD_EEENS1_55KernelPtrArrayTmaWarpSpecializedCooperativeFP8FastAccumEEENS6_IJNSC_ILi256EEENSC_ILi128EEESI_EEENS_12float_e4m3_tEPNS6_IJlSD_NSC_ILi0EEEEEESK_SN_NS5_8TiledMMAINS5_8MMA_AtomIJNS5_4SM904GMMA31MMA_64x128x32_F32E4M3E4M3_SS_TNILNSR_7ScaleInE1ELST_1EEEEEENS5_6LayoutINS6_IJNSC_ILi2EEESD_SD_EEENS6_IJSD_SL_SL_EEEEENS6_IJNS5_10UnderscoreES11_S11_EEEEENS5_13SM90_TMA_LOADENS5_14ComposedLayoutINS5_7SwizzleILi3ELi4ELi3EEENS5_18smem_ptr_flag_bitsILi8EEENSW_INS6_IJNSC_ILi8EEESI_EEENS6_IJSI_SD_EEEEEEEvNS5_8identityES14_S1E_vS1F_EENS_8epilogue10collective18CollectiveEpilogueINS1H_30Sm90PtrArrayTmaWarpSpecializedILi4ELi2ELi16ELb1ELb0ELi2EEEJSJ_NS6_IJSI_NSC_ILi32EEEEEENS_6half_tEPNS6_IJSD_lSL_EEES1O_S1Q_NS1H_6fusion15FusionCallbacksIS1L_NS1R_17LinearCombinationIS1O_fS1O_fLNS_15FloatRoundStyleE2EEESJ_S1N_JEEES14_NS15_IS17_NS18_ILi16EEENSW_INS6_IJNSC_ILi64EEES1A_EEENS6_IJSD_S1Y_EEEEEEENS5_17SM75_U16x8_LDSM_TENS5_14SM90_TMA_STOREES22_NS5_17SM90_U16x8_STSM_TENS5_9Copy_AtomIJNS5_17SM90_U32x4_STSM_NES1O_EEEvEEEvvEEEEvNT_6ParamsE)
        .other          _ZN7cutlass13device_kernelINS_4gemm6kernel13GemmUniversalINS1_17GroupProblemShapeIN4cute5tupleIJiiiEEEEENS1_10collective13CollectiveMmaINS1_39MainloopSm90ArrayTmaGmmaWarpSpecializedILi4ENS6_IJNS5_1CILi1EEESD_SD_EEENS1_55KernelPtrArrayTmaWarpSpecializedCooperativeFP8FastAccumEEENS6_IJNSC_ILi256EEENSC_ILi128EEESI_EEENS_12float_e4m3_tEPNS6_IJlSD_NSC_ILi0EEEEEESK_SN_NS5_8TiledMMAINS5_8MMA_AtomIJNS5_4SM904GMMA31MMA_64x128x32_F32E4M3E4M3_SS_TNILNSR_7ScaleInE1ELST_1EEEEEENS5_6LayoutINS6_IJNSC_ILi2EEESD_SD_EEENS6_IJSD_SL_SL_EEEEENS6_IJNS5_10UnderscoreES11_S11_EEEEENS5_13SM90_TMA_LOADENS5_14ComposedLayoutINS5_7SwizzleILi3ELi4ELi3EEENS5_18smem_ptr_flag_bitsILi8EEENSW_INS6_IJNSC_ILi8EEESI_EEENS6_IJSI_SD_EEEEEEEvNS5_8identityES14_S1E_vS1F_EENS_8epilogue10collective18CollectiveEpilogueINS1H_30Sm90PtrArrayTmaWarpSpecializedILi4ELi2ELi16ELb1ELb0ELi2EEEJSJ_NS6_IJSI_NSC_ILi32EEEEEENS_6half_tEPNS6_IJSD_lSL_EEES1O_S1Q_NS1H_6fusion15FusionCallbacksIS1L_NS1R_17LinearCombinationIS1O_fS1O_fLNS_15FloatRoundStyleE2EEESJ_S1N_JEEES14_NS15_IS17_NS18_ILi16EEENSW_INS6_IJNSC_ILi64EEES1A_EEENS6_IJSD_S1Y_EEEEEEENS5_17SM75_U16x8_LDSM_TENS5_14SM90_TMA_STOREES22_NS5_17SM90_U16x8_STSM_TENS5_9Copy_AtomIJNS5_17SM90_U32x4_STSM_NES1O_EEEvEEEvvEEEEvNT_6ParamsE,@"STO_CUDA_ENTRY STV_DEFAULT"
_ZN7cutlass13device_kernelINS_4gemm6kernel13GemmUniversalINS1_17GroupProblemShapeIN4cute5tupleIJiiiEEEEENS1_10collective13CollectiveMmaINS1_39MainloopSm90ArrayTmaGmmaWarpSpecializedILi4ENS6_IJNS5_1CILi1EEESD_SD_EEENS1_55KernelPtrArrayTmaWarpSpecializedCooperativeFP8FastAccumEEENS6_IJNSC_ILi256EEENSC_ILi128EEESI_EEENS_12float_e4m3_tEPNS6_IJlSD_NSC_ILi0EEEEEESK_SN_NS5_8TiledMMAINS5_8MMA_AtomIJNS5_4SM904GMMA31MMA_64x128x32_F32E4M3E4M3_SS_TNILNSR_7ScaleInE1ELST_1EEEEEENS5_6LayoutINS6_IJNSC_ILi2EEESD_SD_EEENS6_IJSD_SL_SL_EEEEENS6_IJNS5_10UnderscoreES11_S11_EEEEENS5_13SM90_TMA_LOADENS5_14ComposedLayoutINS5_7SwizzleILi3ELi4ELi3EEENS5_18smem_ptr_flag_bitsILi8EEENSW_INS6_IJNSC_ILi8EEESI_EEENS6_IJSI_SD_EEEEEEEvNS5_8identityES14_S1E_vS1F_EENS_8epilogue10collective18CollectiveEpilogueINS1H_30Sm90PtrArrayTmaWarpSpecializedILi4ELi2ELi16ELb1ELb0ELi2EEEJSJ_NS6_IJSI_NSC_ILi32EEEEEENS_6half_tEPNS6_IJSD_lSL_EEES1O_S1Q_NS1H_6fusion15FusionCallbacksIS1L_NS1R_17LinearCombinationIS1O_fS1O_fLNS_15FloatRoundStyleE2EEESJ_S1N_JEEES14_NS15_IS17_NS18_ILi16EEENSW_INS6_IJNSC_ILi64EEES1A_EEENS6_IJSD_S1Y_EEEEEEENS5_17SM75_U16x8_LDSM_TENS5_14SM90_TMA_STOREES22_NS5_17SM90_U16x8_STSM_TENS5_9Copy_AtomIJNS5_17SM90_U32x4_STSM_NES1O_EEEvEEEvvEEEEvNT_6ParamsE:
[----:B------:R-:W1:Y:S08]  /*0000*/  LDC R1, c[0x0][0x28] ;  /* 0x00000a00ff017b82 */ /* 0x000e700000000800 */
[----:B------:R-:W2:Y:S01]  /*0010*/  LDC.64 R6, c[0x0][0x918] ;  /* 0x00024600ff067b82 */ /* 0x000ea20000000a00 */
[----:B------:R-:W-:Y:S01]  /*0020*/  ULDC.64 UR58, c[0x0][0x208] ;  /* 0x00008200003a7ab9 */ /* 0x000fe20000000a00 */
[----:B------:R-:W3:Y:S01]  /*0030*/  S2R R33, SR_TID.X ;  /* 0x0000000000217919 */ /* 0x000ee20000002100 */
[----:B------:R-:W-:Y:S01]  /*0040*/  ULDC UR4, c[0x0][0x910] ;  /* 0x0002440000047ab9 */ /* 0x000fe20000000800 */
[----:B------:R-:W-:Y:S01]  /*0050*/  ULDC.64 UR20, c[0x0][0x8d0] ;  /* 0x0002340000147ab9 */ /* 0x000fe20000000a00 */
[----:B------:R-:W-:Y:S01]  /*0060*/  ULDC.64 UR14, c[0x0][0x8c8] ;  /* 0x00023200000e7ab9 */ /* 0x000fe20000000a00 */
[----:B------:R-:W-:Y:S01]  /*0070*/  ULDC UR5, c[0x0][0x908] ;  /* 0x0002420000057ab9 */ /* 0x000fe20000000800 */
[----:B------:R-:W-:Y:S01]  /*0080*/  CS2R R8, SRZ ;  /* 0x0000000000087805 */ /* 0x000fe2000001ff00 */
[----:B------:R-:W-:Y:S01]  /*0090*/  S2UR UR40, SR_CTAID.X ;  /* 0x00000000002879c3 */ /* 0x000fe20000002500 */
[----:B------:R-:W-:Y:S01]  /*00a0*/  ULDC.64 UR22, c[0x0][0x8e8] ;  /* 0x00023a0000167ab9 */ /* 0x000fe20000000a00 */
[----:B------:R-:W-:Y:S01]  /*00b0*/  ULDC.64 UR16, c[0x0][0x8e0] ;  /* 0x0002380000107ab9 */ /* 0x000fe20000000a00 */
[----:B--2---:R-:W2:Y:S01]  /*00c0*/  LDG.E R2, desc[UR58][R6.64] ;  /* 0x0000003a06027981 */ /* 0x004ea2000c1e1900 */
[----:B------:R-:W-:-:S03]  /*00d0*/  IMAD.U32 R3, RZ, RZ, UR4 ;  /* 0x00000004ff037e24 */ /* 0x000fc6000f8e00ff */
[----:B------:R-:W4:Y:S01]  /*00e0*/  LDG.E R0, desc[UR58][R6.64+0x4] ;  /* 0x0000043a06007981 */ /* 0x000f22000c1e1900 */
[----:B---3--:R-:W-:-:S04]  /*00f0*/  LOP3.LUT R34, R33, 0x1f, RZ, 0xc0, !PT ;  /* 0x0000001f21227812 */ /* 0x008fc800078ec0ff */
[----:B------:R-:W-:Y:S01]  /*0100*/  ISETP.GE.AND P0, PT, R34, R3, PT ;  /* 0x000000032200720c */ /* 0x000fe20003f06270 */
[----:B------:R-:W3:Y:S01]  /*0110*/  S2UR UR4, SR_CTAID.Y ;  /* 0x00000000000479c3 */ /* 0x000ee20000002600 */
[----:B------:R-:W-:-:S04]  /*0120*/  UISETP.NE.U32.AND UP0, UPT, UR20, URZ, UPT ;  /* 0x0000003f1400728c */ /* 0x000fc8000bf05070 */
[----:B------:R-:W-:-:S07]  /*0130*/  UISETP.NE.AND.EX UP0, UPT, UR21, URZ, UPT, UP0 ;  /* 0x0000003f1500728c */ /* 0x000fce000bf05300 */
[----:B------:R-:W1:Y:S01]  /*0140*/  @!P0 LDC.64 R4, c[0x0][0x918] ;  /* 0x00024600ff048b82 */ /* 0x000e620000000a00 */
[----:B------:R-:W-:-:S03]  /*0150*/  UISETP.NE.AND UP3, UPT, UR5, 0x1, UPT ;  /* 0x000000010500788c */ /* 0x000fc6000bf65270 */
[----:B------:R-:W-:-:S08]  /*0160*/  @UP0 ULDC UR8, c[0x0][0x8dc] ;  /* 0x0002370000080ab9 */ /* 0x000fd00000000800 */
[----:B------:R-:W-:Y:S01]  /*0170*/  @UP3 ULDC UR12, c[0x0][0x10] ;  /* 0x00000400000c3ab9 */ /* 0x000fe20000000800 */
[----:B------:R-:W-:Y:S02]  /*0180*/  @UP3 UMOV UR5, URZ ;  /* 0x0000003f00053c82 */ /* 0x000fe40008000000 */
[----:B---3--:R-:W-:Y:S01]  /*0190*/  @UP3 UIMAD.WIDE.U32 UR12, UR40, UR12, UR4 ;  /* 0x0000000c280c32a5 */ /* 0x008fe2000f8e0004 */
[----:B------:R-:W-:Y:S01]  /*01a0*/  @UP3 UMOV UR9, URZ ;  /* 0x0000003f00093c82 */ /* 0x000fe20008000000 */
[----:B-1----:R-:W-:Y:S02]  /*01b0*/  @!P0 IMAD.WIDE.U32 R4, R34, 0xc, R4 ;  /* 0x0000000c22048825 */ /* 0x002fe400078e0004 */
[----:B------:R-:W-:-:S03]  /*01c0*/  @UP3 UIADD3 UR9, UR13, UR9, URZ ;  /* 0x000000090d093290 */ /* 0x000fc6000fffe03f */
[----:B------:R-:W-:Y:S01]  /*01d0*/  @UP3 UMOV UR10, UR12 ;  /* 0x0000000c000a3c82 */ /* 0x000fe20008000000 */
[----:B------:R1:W5:Y:S04]  /*01e0*/  @!P0 LDG.E R8, desc[UR58][R4.64] ;  /* 0x0000003a04088981 */ /* 0x000368000c1e1900 */
[----:B------:R1:W5:Y:S01]  /*01f0*/  @!P0 LDG.E R9, desc[UR58][R4.64+0x4] ;  /* 0x0000043a04098981 */ /* 0x000362000c1e1900 */
[----:B------:R-:W-:Y:S01]  /*0200*/  ISETP.NE.U32.AND P0, PT, RZ, UR22, PT ;  /* 0x00000016ff007c0c */ /* 0x000fe2000bf05070 */
[----:B------:R-:W-:Y:S01]  /*0210*/  @!UP3 ULDC UR5, c[0x0][0xc] ;  /* 0x000003000005bab9 */ /* 0x000fe20000000800 */
[----:B------:R-:W-:Y:S02]  /*0220*/  UMOV UR41, URZ ;  /* 0x0000003f00297c82 */ /* 0x000fe40008000000 */
[----:B------:R-:W-:Y:S01]  /*0230*/  ISETP.NE.AND.EX P0, PT, RZ, UR23, PT, P0 ;  /* 0x00000017ff007c0c */ /* 0x000fe2000bf05300 */
[----:B------:R-:W-:-:S07]  /*0240*/  @!UP3 UIMAD.WIDE.U32 UR4, UR5, UR4, UR40 ;  /* 0x000000040504b2a5 */ /* 0x000fce000f8e0028 */
[----:B------:R-:W-:Y:S01]  /*0250*/  @!UP3 UMOV UR9, UR5 ;  /* 0x000000050009bc82 */ /* 0x000fe20008000000 */
[----:B------:R-:W-:Y:S01]  /*0260*/  @!UP3 UMOV UR10, UR4 ;  /* 0x00000004000abc82 */ /* 0x000fe20008000000 */
[----:B--2---:R-:W-:-:S13]  /*0270*/  R2UR UR11, R2 ;  /* 0x00000000020b72ca */ /* 0x004fda00000e0000 */
[----:B------:R-:W-:-:S04]  /*0280*/  UIADD3 UR6, UP1, UR11, UR14, URZ ;  /* 0x0000000e0b067290 */ /* 0x000fc8000ff3e03f */
[----:B------:R-:W-:Y:S02]  /*0290*/  ULEA.HI.X.SX32 UR11, UR11, UR15, 0x1, UP1 ;  /* 0x0000000f0b0b7291 */ /* 0x000fe400088f0e3f */
[----:B------:R-:W-:Y:S01]  /*02a0*/  UIADD3 UR6, UP1, UR6, -0x1, URZ ;  /* 0xffffffff06067890 */ /* 0x000fe2000ff3e03f */
[----:B----4-:R-:W-:-:S03]  /*02b0*/  R2UR UR24, R0 ;  /* 0x00000000001872ca */ /* 0x010fc600000e0000 */
[----:B------:R-:W-:Y:S02]  /*02c0*/  UIADD3.X UR11, UR11, -0x1, URZ, UP1, !UPT ;  /* 0xffffffff0b0b7890 */ /* 0x000fe40008ffe43f */
[----:B------:R-:W-:-:S04]  /*02d0*/  @UP0 UIADD3 UR8, UP1, UR6, UR8, URZ ;  /* 0x0000000806080290 */ /* 0x000fc8000ff3e03f */
[----:B------:R-:W-:-:S04]  /*02e0*/  @UP0 UIADD3.X UR26, URZ, UR11, URZ, UP1, !UPT ;  /* 0x0000000b3f1a0290 */ /* 0x000fc80008ffe43f */
[----:B------:R-:W-:Y:S02]  /*02f0*/  @UP0 UIMAD.WIDE.U32 UR18, UR26, UR20, URZ ;  /* 0x000000141a1202a5 */ /* 0x000fe4000f8e003f */
[----:B------:R-:W-:Y:S02]  /*0300*/  @UP0 UIMAD.WIDE.U32 UR12, UR8, UR20, URZ ;  /* 0x00000014080c02a5 */ /* 0x000fe4000f8e003f */
[----:B------:R-:W-:Y:S02]  /*0310*/  @UP0 UIMAD.WIDE.U32 UR18, UP1, UR8, UR21, UR18 ;  /* 0x00000015081202a5 */ /* 0x000fe4000f820012 */
[----:B------:R-:W-:Y:S02]  /*0320*/  UIADD3 UR7, UP2, UR24, UR16, URZ ;  /* 0x0000001018077290 */ /* 0x000fe4000ff5e03f */
[----:B------:R-:W-:Y:S02]  /*0330*/  @UP0 UIADD3.X UR25, URZ, URZ, URZ, UP1, !UPT ;  /* 0x0000003f3f190290 */ /* 0x000fe40008ffe43f */
[----:B------:R-:W-:-:S02]  /*0340*/  @UP0 UIADD3 URZ, UP1, UR13, UR18, URZ ;  /* 0x000000120d3f0290 */ /* 0x000fc4000ff3e03f */
[----:B------:R-:W-:-:S03]  /*0350*/  ULEA.HI.X.SX32 UR8, UR24, UR17, 0x1, UP2 ;  /* 0x0000001118087291 */ /* 0x000fc600090f0e3f */
[----:B------:R-:W-:Y:S02]  /*0360*/  @UP0 UMOV UR24, UR19 ;  /* 0x0000001300180c82 */ /* 0x000fe40008000000 */
[----:B------:R-:W-:Y:S02]  /*0370*/  @UP0 UIMAD.WIDE.U32.X UR12, UR26, UR21, UR24, UP1 ;  /* 0x000000151a0c02a5 */ /* 0x000fe400088e0418 */
[----:B------:R-:W-:-:S04]  /*0380*/  UIADD3 UR19, UP1, UR7, -0x1, URZ ;  /* 0xffffffff07137890 */ /* 0x000fc8000ff3e03f */
[----:B------:R-:W-:Y:S01]  /*0390*/  UIADD3.X UR5, UR8, -0x1, URZ, UP1, !UPT ;  /* 0xffffffff08057890 */ /* 0x000fe20008ffe43f */
[----:B------:R-:W-:Y:S01]  /*03a0*/  @UP0 UMOV UR6, UR12 ;  /* 0x0000000c00060c82 */ /* 0x000fe20008000000 */
[----:B------:R-:W-:Y:S01]  /*03b0*/  @UP0 UMOV UR11, UR13 ;  /* 0x0000000d000b0c82 */ /* 0x000fe20008000000 */
[----:B-1----:R-:W-:Y:S09]  /*03c0*/  @!P0 BRA `(.L_x_0) ;  /* 0x00000000002c8947 */ /* 0x002ff20003800000 */
[----:B------:R-:W-:Y:S02]  /*03d0*/  ULDC UR7, c[0x0][0x8f4] ;  /* 0x00023d0000077ab9 */ /* 0x000fe40000000800 */
[----:B------:R-:W-:-:S04]  /*03e0*/  UIADD3 UR7, UP1, UR19, UR7, URZ ;  /* 0x0000000713077290 */ /* 0x000fc8000ff3e03f */
[----:B------:R-:W-:-:S04]  /*03f0*/  UIADD3.X UR8, URZ, UR5, URZ, UP1, !UPT ;  /* 0x000000053f087290 */ /* 0x000fc80008ffe43f */
[----:B------:R-:W-:-:S04]  /*0400*/  UIMAD.WIDE.U32 UR4, UR8, UR22, URZ ;  /* 0x00000016080472a5 */ /* 0x000fc8000f8e003f */
[----:B------:R-:W-:Y:S02]  /*0410*/  UIMAD.WIDE.U32 UR12, UP1, UR7, UR23, UR4 ;  /* 0x00000017070c72a5 */ /* 0x000fe4000f820004 */
[----:B------:R-:W-:Y:S02]  /*0420*/  UIMAD.WIDE.U32 UR4, UR7, UR22, URZ ;  /* 0x00000016070472a5 */ /* 0x000fe4000f8e003f */
[----:B------:R-:W-:Y:S02]  /*0430*/  UIADD3.X UR19, URZ, URZ, URZ, UP1, !UPT ;  /* 0x0000003f3f137290 */ /* 0x000fe40008ffe43f */
[----:B------:R-:W-:Y:S01]  /*0440*/  UIADD3 URZ, UP1, UR5, UR12, URZ ;  /* 0x0000000c053f7290 */ /* 0x000fe2000ff3e03f */
[----:B------:R-:W-:-:S03]  /*0450*/  UMOV UR18, UR13 ;  /* 0x0000000d00127c82 */ /* 0x000fc60008000000 */
[----:B------:R-:W-:-:S07]  /*0460*/  UIMAD.WIDE.U32.X UR4, UR8, UR23, UR18, UP1 ;  /* 0x00000017080472a5 */ /* 0x000fce00088e0412 */
[----:B------:R-:W-:-:S05]  /*0470*/  UMOV UR19, UR4 ;  /* 0x0000000400137c82 */ /* 0x000fca0008000000 */
.L_x_0:
[----:B------:R-:W-:Y:S01]  /*0480*/  ULDC UR8, c[0x0][0x934] ;  /* 0x00024d0000087ab9 */ /* 0x000fe20000000800 */
[----:B------:R-:W-:Y:S01]  /*0490*/  ULDC UR7, c[0x0][0x904] ;  /* 0x0002410000077ab9 */ /* 0x000fe20000000800 */
[----:B------:R-:W-:Y:S01]  /*04a0*/  ULDC UR4, c[0x0][0x938] ;  /* 0x00024e0000047ab9 */ /* 0x000fe20000000800 */
[----:B------:R-:W-:Y:S01]  /*04b0*/  USHF.L.U32 UR8, UR8, UR7, URZ ;  /* 0x0000000708087299 */ /* 0x000fe2000800063f */
[----:B------:R-:W-:Y:S01]  /*04c0*/  SHF.R.U32.HI R13, RZ, 0x5, R33 ;  /* 0x00000005ff0d7819 */ /* 0x000fe20000011621 */
[----:B------:R-:W-:Y:S01]  /*04d0*/  USHF.L.U32 UR7, UR4, UR7, URZ ;  /* 0x0000000704077299 */ /* 0x000fe2000800063f */
[----:B------:R-:W-:Y:S01]  /*04e0*/  ULDC UR18, c[0x0][0x8d8] ;  /* 0x0002360000127ab9 */ /* 0x000fe20000000800 */
[----:B------:R-:W-:Y:S02]  /*04f0*/  ULDC UR28, c[0x0][0x8f0] ;  /* 0x00023c00001c7ab9 */ /* 0x000fe40000000800 */
[----:B------:R-:W-:Y:S01]  /*0500*/  IMAD.U32 R10, RZ, RZ, UR8 ;  /* 0x00000008ff0a7e24 */ /* 0x000fe2000f8e00ff */
[----:B------:R-:W-:Y:S01]  /*0510*/  USHF.R.U64 UR11, UR6, UR18, UR11 ;  /* 0x00000012060b7299 */ /* 0x000fe2000800120b */
[----:B------:R-:W-:Y:S01]  /*0520*/  IMAD.U32 R11, RZ, RZ, UR7 ;  /* 0x00000007ff0b7e24 */ /* 0x000fe2000f8e00ff */
[----:B------:R-:W-:-:S02]  /*0530*/  USHF.R.U64 UR6, UR19, UR28, UR5 ;  /* 0x0000001c13067299 */ /* 0x000fc40008001205 */
[----:B------:R-:W-:Y:S01]  /*0540*/  IABS R0, R10 ;  /* 0x0000000a00007213 */ /* 0x000fe20000000000 */
[----:B------:R-:W-:Y:S01]  /*0550*/  UIADD3 UR11, UR11, -0x1, UR8 ;  /* 0xffffffff0b0b7890 */ /* 0x000fe2000fffe008 */
[----:B------:R-:W-:Y:S01]  /*0560*/  IABS R2, R11 ;  /* 0x0000000b00027213 */ /* 0x000fe20000000000 */
[----:B------:R-:W-:Y:S01]  /*0570*/  UIADD3 UR6, UR6, -0x1, UR7 ;  /* 0xffffffff06067890 */ /* 0x000fe2000fffe007 */
[----:B------:R-:W-:Y:S01]  /*0580*/  R2UR UR27, R0 ;  /* 0x00000000001b72ca */ /* 0x000fe200000e0000 */
[----:B------:R-:W-:Y:S01]  /*0590*/  UMOV UR4, URZ ;  /* 0x0000003f00047c82 */ /* 0x000fe20008000000 */
[----:B------:R-:W-:Y:S01]  /*05a0*/  UISETP.GE.AND UP5, UPT, UR11, URZ, UPT ;  /* 0x0000003f0b00728c */ /* 0x000fe2000bfa6270 */
[----:B------:R-:W-:Y:S01]  /*05b0*/  IMAD.MOV.U32 R0, RZ, RZ, R2 ;  /* 0x000000ffff007224 */ /* 0x000fe200078e0002 */
[----:B------:R-:W-:Y:S01]  /*05c0*/  UISETP.NE.AND UP4, UPT, UR8, URZ, UPT ;  /* 0x0000003f0800728c */ /* 0x000fe2000bf85270 */
[----:B------:R-:W-:-:S03]  /*05d0*/  UMOV UR54, 0x1 ;  /* 0x0000000100367882 */ /* 0x000fc60000000000 */
[----:B------:R-:W-:-:S05]  /*05e0*/  R2UR UR26, R0 ;  /* 0x00000000001a72ca */ /* 0x000fca00000e0000 */
[----:B------:R-:W1:Y:S08]  /*05f0*/  I2F.RP R0, UR27 ;  /* 0x0000001b00007d06 */ /* 0x000e700008209400 */
[----:B------:R-:W2:Y:S08]  /*0600*/  I2F.RP R4, UR26 ;  /* 0x0000001a00047d06 */ /* 0x000eb00008209400 */
[----:B-1----:R-:W1:Y:S08]  /*0610*/  MUFU.RCP R0, R0 ;  /* 0x0000000000007308 */ /* 0x002e700000001000 */
[----:B--2---:R-:W2:Y:S01]  /*0620*/  MUFU.RCP R4, R4 ;  /* 0x0000000400047308 */ /* 0x004ea20000001000 */
[----:B-1----:R-:W-:-:S02]  /*0630*/  VIADD R2, R0, 0xffffffe ;  /* 0x0ffffffe00027836 */ /* 0x002fc40000000000 */
[----:B------:R-:W-:-:S05]  /*0640*/  IMAD.U32 R0, RZ, RZ, UR11 ;  /* 0x0000000bff007e24 */ /* 0x000fca000f8e00ff */
[----:B------:R-:W1:Y:S01]  /*0650*/  F2I.FTZ.U32.TRUNC.NTZ R2, R2 ;  /* 0x0000000200027305 */ /* 0x000e62000021f000 */
[----:B------:R-:W-:Y:S01]  /*0660*/  IABS R0, R0 ;  /* 0x0000000000007213 */ /* 0x000fe20000000000 */
[----:B--2---:R-:W-:Y:S01]  /*0670*/  VIADD R5, R4, 0xffffffe ;  /* 0x0ffffffe04057836 */ /* 0x004fe20000000000 */
[----:B------:R-:W-:Y:S02]  /*0680*/  IABS R4, R10 ;  /* 0x0000000a00047213 */ /* 0x000fe40000000000 */
[----:B------:R-:W-:-:S03]  /*0690*/  R2UR UR31, R0 ;  /* 0x00000000001f72ca */ /* 0x000fc600000e0000 */
[----:B------:R-:W2:Y:S01]  /*06a0*/  F2I.FTZ.U32.TRUNC.NTZ R5, R5 ;  /* 0x0000000500057305 */ /* 0x000ea2000021f000 */
[----:B------:R-:W-:Y:S01]  /*06b0*/  IMAD.MOV R4, RZ, RZ, -R4 ;  /* 0x000000ffff047224 */ /* 0x000fe200078e0a04 */
[----:B-1----:R-:W-:Y:S01]  /*06c0*/  R2UR UR5, R2 ;  /* 0x00000000020572ca */ /* 0x002fe200000e0000 */
[----:B------:R-:W-:Y:S01]  /*06d0*/  IMAD.U32 R2, RZ, RZ, UR6 ;  /* 0x00000006ff027e24 */ /* 0x000fe2000f8e00ff */
[----:B--2---:R-:W-:-:S04]  /*06e0*/  R2UR UR13, R5 ;  /* 0x00000000050d72ca */ /* 0x004fc800000e0000 */
[----:B------:R-:W-:Y:S01]  /*06f0*/  IABS R5, R2 ;  /* 0x0000000200057213 */ /* 0x000fe20000000000 */
[----:B------:R-:W-:Y:S01]  /*0700*/  IMAD.MOV.U32 R2, RZ, RZ, R4 ;  /* 0x000000ffff027224 */ /* 0x000fe200078e0004 */
[----:B------:R-:W-:-:S05]  /*0710*/  IABS R4, R11 ;  /* 0x0000000b00047213 */ /* 0x000fca0000000000 */
[----:B------:R-:W-:Y:S01]  /*0720*/  UIADD3 UR12, URZ, -UR5, URZ ;  /* 0x800000053f0c7290 */ /* 0x000fe2000fffe03f */
[----:B------:R-:W-:Y:S02]  /*0730*/  MOV R0, R5 ;  /* 0x0000000500007202 */ /* 0x000fe40000000f00 */
[----:B------:R-:W-:Y:S01]  /*0740*/  R2UR UR29, R2 ;  /* 0x00000000021d72ca */ /* 0x000fe200000e0000 */
[----:B------:R-:W-:Y:S01]  /*0750*/  UIMAD UR12, UR12, UR27, URZ ;  /* 0x0000001b0c0c72a4 */ /* 0x000fe2000f8e023f */
[----:B------:R-:W-:Y:S01]  /*0760*/  IMAD.MOV R4, RZ, RZ, -R4 ;  /* 0x000000ffff047224 */ /* 0x000fe200078e0a04 */
[----:B------:R-:W-:Y:S01]  /*0770*/  R2UR UR32, R0 ;  /* 0x00000000002072ca */ /* 0x000fe200000e0000 */
[----:B------:R-:W1:Y:S01]  /*0780*/  SHFL.IDX PT, R2, R13, RZ, 0x1f ;  /* 0x00001fff0d027589 */ /* 0x000e6200000e0000 */
[----:B------:R-:W-:Y:S01]  /*0790*/  UIADD3 UR24, URZ, -UR13, URZ ;  /* 0x8000000d3f187290 */ /* 0x000fe2000fffe03f */
[----:B------:R-:W-:Y:S01]  /*07a0*/  IMAD.MOV.U32 R0, RZ, RZ, R4 ;  /* 0x000000ffff007224 */ /* 0x000fe200078e0004 */
[----:B------:R-:W-:-:S02]  /*07b0*/  UIMAD.WIDE.U32 UR4, UR5, UR12, UR4 ;  /* 0x0000000c050472a5 */ /* 0x000fc4000f8e0004 */
[----:B------:R-:W-:Y:S01]  /*07c0*/  UIMAD UR24, UR24, UR26, URZ ;  /* 0x0000001a181872a4 */ /* 0x000fe2000f8e023f */
[----:B------:R-:W-:Y:S01]  /*07d0*/  UMOV UR12, URZ ;  /* 0x0000003f000c7c82 */ /* 0x000fe20008000000 */
[----:B------:R-:W-:Y:S02]  /*07e0*/  R2UR UR30, R0 ;  /* 0x00000000001e72ca */ /* 0x000fe400000e0000 */
[----:B------:R-:W-:Y:S01]  /*07f0*/  UIMAD.WIDE.U32 UR24, UR13, UR24, UR12 ;  /* 0x000000180d1872a5 */ /* 0x000fe2000f8e000c */
[----:B------:R-:W-:Y:S02]  /*0800*/  SHF.R.U32.HI R0, RZ, 0x7, R33 ;  /* 0x00000007ff007819 */ /* 0x000fe40000011621 */
[----:B------:R-:W-:Y:S02]  /*0810*/  UMOV UR13, UR5 ;  /* 0x00000005000d7c82 */ /* 0x000fe40008000000 */
[----:B------:R-:W-:Y:S02]  /*0820*/  UIMAD.WIDE.U32 UR4, UR13, UR31, URZ ;  /* 0x0000001f0d0472a5 */ /* 0x000fe4000f8e003f */
[----:B------:R-:W-:Y:S01]  /*0830*/  UMOV UR19, UR25 ;  /* 0x0000001900137c82 */ /* 0x000fe20008000000 */
[----:B------:R-:W2:Y:S01]  /*0840*/  SHFL.IDX PT, R0, R0, RZ, 0x1f ;  /* 0x00001fff00007589 */ /* 0x000ea200000e0000 */
[----:B------:R-:W-:-:S02]  /*0850*/  UIMAD UR5, UR5, UR29, UR31 ;  /* 0x0000001d050572a4 */ /* 0x000fc4000f8e021f */
[----:B------:R-:W-:Y:S02]  /*0860*/  UIMAD.WIDE.U32 UR24, UR19, UR32, URZ ;  /* 0x00000020131872a5 */ /* 0x000fe4000f8e003f */
[----:B------:R-:W-:Y:S02]  /*0870*/  UISETP.GT.U32.AND UP1, UPT, UR27, UR5, UPT ;  /* 0x000000051b00728c */ /* 0x000fe4000bf24070 */
[----:B------:R-:W-:Y:S01]  /*0880*/  UIMAD UR25, UR25, UR30, UR32 ;  /* 0x0000001e191972a4 */ /* 0x000fe2000f8e0220 */
[----:B-1----:R-:W-:Y:S01]  /*0890*/  R2UR UR33, R2 ;  /* 0x00000000022172ca */ /* 0x002fe200000e0000 */
[----:B------:R-:W-:Y:S02]  /*08a0*/  ULOP3.LUT UR31, URZ, UR8, URZ, 0x33, !UPT ;  /* 0x000000083f1f7292 */ /* 0x000fe4000f8e333f */
[----:B------:R-:W-:Y:S02]  /*08b0*/  UISETP.GT.U32.AND UP2, UPT, UR26, UR25, UPT ;  /* 0x000000191a00728c */ /* 0x000fe4000bf44070 */
[----:B------:R-:W-:-:S03]  /*08c0*/  ULOP3.LUT UR32, URZ, UR7, URZ, 0x33, !UPT ;  /* 0x000000073f207292 */ /* 0x000fc6000f8e333f */
[----:B------:R-:W-:-:S04]  /*08d0*/  @!UP1 UIADD3 UR5, UR5, -UR27, URZ ;  /* 0x8000001b05059290 */ /* 0x000fc8000fffe03f */
[----:B------:R-:W-:Y:S01]  /*08e0*/  UISETP.GT.U32.AND UP6, UPT, UR27, UR5, UPT ;  /* 0x000000051b00728c */ /* 0x000fe2000bfc4070 */
[----:B------:R-:W-:Y:S01]  /*08f0*/  ISETP.NE.AND P1, PT, RZ, UR33, PT ;  /* 0x00000021ff007c0c */ /* 0x000fe2000bf25270 */
[----:B------:R-:W-:Y:S02]  /*0900*/  @!UP2 UIADD3 UR25, UR25, -UR26, URZ ;  /* 0x8000001a1919a290 */ /* 0x000fe4000fffe03f */
[----:B------:R-:W-:Y:S01]  /*0910*/  USHF.R.S32.HI UR4, URZ, 0x1f, UR33 ;  /* 0x0000001f3f047899 */ /* 0x000fe20008011421 */
[----:B--2---:R-:W-:Y:S01]  /*0920*/  R2UR UR12, R0 ;  /* 0x00000000000c72ca */ /* 0x004fe200000e0000 */
[----:B------:R-:W-:Y:S02]  /*0930*/  UISETP.GT.U32.AND UP1, UPT, UR26, UR25, UPT ;  /* 0x000000191a00728c */ /* 0x000fe4000bf24070 */
[----:B------:R-:W-:Y:S02]  /*0940*/  UISETP.NE.AND UP2, UPT, UR7, URZ, UPT ;  /* 0x0000003f0700728c */ /* 0x000fe4000bf45270 */
[----:B------:R-:W-:-:S02]  /*0950*/  ULEA.HI UR4, UR4, UR33, URZ, 0x2 ;  /* 0x0000002104047291 */ /* 0x000fc4000f8f103f */
[----:B------:R-:W-:Y:S02]  /*0960*/  @!UP6 UIADD3 UR5, UR5, -UR27, URZ ;  /* 0x8000001b0505e290 */ /* 0x000fe4000fffe03f */
[----:B------:R-:W-:Y:S02]  /*0970*/  UISETP.GE.AND UP6, UPT, UR6, URZ, UPT ;  /* 0x0000003f0600728c */ /* 0x000fe4000bfc6270 */
[----:B------:R-:W-:Y:S02]  /*0980*/  @!UP5 UIADD3 UR5, -UR5, URZ, URZ ;  /* 0x0000003f0505d290 */ /* 0x000fe4000fffe13f */
[----:B------:R-:W-:Y:S02]  /*0990*/  @!UP1 UIADD3 UR25, UR25, -UR26, URZ ;  /* 0x8000001a19199290 */ /* 0x000fe4000fffe03f */
[----:B------:R-:W-:Y:S02]  /*09a0*/  USEL UR5, UR31, UR5, !UP4 ;  /* 0x000000051f057287 */ /* 0x000fe4000e000000 */
[----:B------:R-:W-:-:S02]  /*09b0*/  ULOP3.LUT UR4, UR4, 0xfffffffc, URZ, 0xc0, !UPT ;  /* 0xfffffffc04047892 */ /* 0x000fc4000f8ec03f */
[----:B------:R-:W-:Y:S02]  /*09c0*/  UIADD3 UR5, UR11, -UR5, URZ ;  /* 0x800000050b057290 */ /* 0x000fe4000fffe03f */
[----:B------:R-:W-:Y:S02]  /*09d0*/  @!UP6 UIADD3 UR25, -UR25, URZ, URZ ;  /* 0x0000003f1919e290 */ /* 0x000fe4000fffe13f */
[----:B------:R-:W-:Y:S02]  /*09e0*/  UIADD3 UR55, UR33, -UR4, URZ ;  /* 0x8000000421377290 */ /* 0x000fe4000fffe03f */
[----:B------:R-:W-:Y:S02]  /*09f0*/  USEL UR25, UR32, UR25, !UP2 ;  /* 0x0000001920197287 */ /* 0x000fe4000d000000 */
[----:B------:R-:W-:Y:S02]  /*0a00*/  UISETP.NE.AND UP1, UPT, UR12, URZ, UPT ;  /* 0x0000003f0c00728c */ /* 0x000fe4000bf25270 */
[----:B------:R-:W-:-:S02]  /*0a10*/  UIADD3 UR25, UR6, -UR25, URZ ;  /* 0x8000001906197290 */ /* 0x000fc4000fffe03f */
[----:B------:R-:W-:Y:S02]  /*0a20*/  UISETP.EQ.AND UP5, UPT, UR55, 0x3, !UP1 ;  /* 0x000000033700788c */ /* 0x000fe4000cfa2270 */
[----:B------:R-:W-:Y:S02]  /*0a30*/  UIMAD UR24, UR5, UR25, URZ ;  /* 0x00000019051872a4 */ /* 0x000fe4000f8e023f */
[----:B------:R-:W-:Y:S02]  /*0a40*/  USEL UR4, UR25, UR5, !UP3 ;  /* 0x0000000519047287 */ /* 0x000fe4000d800000 */
[----:B------:R-:W-:Y:S02]  /*0a50*/  USHF.R.S32.HI UR25, URZ, 0x1f, UR24 ;  /* 0x0000001f3f197899 */ /* 0x000fe40008011418 */
[----:B------:R-:W-:Y:S01]  /*0a60*/  USHF.R.S32.HI UR5, URZ, 0x1f, UR4 ;  /* 0x0000001f3f057899 */ /* 0x000fe20008011404 */
[----:B------:R-:W-:Y:S01]  /*0a70*/  IMAD.U32 R6, RZ, RZ, UR24 ;  /* 0x00000018ff067e24 */ /* 0x000fe2000f8e00ff */
[----:B------:R-:W-:Y:S01]  /*0a80*/  USEL UR54, UR54, 0x2, UP5 ;  /* 0x0000000236367887 */ /* 0x000fe2000a800000 */
[----:B------:R-:W-:-:S02]  /*0a90*/  IMAD.U32 R4, RZ, RZ, UR4 ;  /* 0x00000004ff047e24 */ /* 0x000fc4000f8e00ff */
[----:B------:R-:W-:Y:S02]  /*0aa0*/  IMAD.U32 R7, RZ, RZ, UR25 ;  /* 0x00000019ff077e24 */ /* 0x000fe4000f8e00ff */
[----:B------:R-:W-:Y:S01]  /*0ab0*/  IMAD.U32 R5, RZ, RZ, UR5 ;  /* 0x00000005ff057e24 */ /* 0x000fe2000f8e00ff */
[----:B------:R-:W-:Y:S06]  /*0ac0*/  @P1 BRA `(.L_x_1) ;  /* 0x0000000000841947 */ /* 0x000fec0003800000 */
[----:B------:R-:W-:Y:S01]  /*0ad0*/  ELECT P1, URZ, PT ;  /* 0x00000000003f782f */ /* 0x000fe20003820000 */
[----:B------:R-:W-:-:S12]  /*0ae0*/  BSSY B0, `(.L_x_1) ;  /* 0x000001f000007945 */ /* 0x000fd80003800000 */
[----:B------:R-:W-:Y:S05]  /*0af0*/  @!P1 BRA `(.L_x_2) ;  /* 0x0000000000749947 */ /* 0x000fea0003800000 */
[----:B------:R-:W1:Y:S01]  /*0b00*/  S2UR UR6, SR_CgaCtaId ;  /* 0x00000000000679c3 */ /* 0x000e620000008800 */
[----:B------:R-:W-:Y:S01]  /*0b10*/  UMOV UR4, 0x400 ;  /* 0x0000040000047882 */ /* 0x000fe20000000000 */
[----:B------:R-:W-:Y:S01]  /*0b20*/  UMOV UR5, 0x1 ;  /* 0x0000000100057882 */ /* 0x000fe20000000000 */
[----:B------:R-:W-:Y:S02]  /*0b30*/  UMOV UR24, 0x140 ;  /* 0x0000014000187882 */ /* 0x000fe40000000000 */
[----:B------:R-:W-:-:S04]  /*0b40*/  UIADD3 UR24, -UR24, 0x100000, URZ ;  /* 0x0010000018187890 */ /* 0x000fc8000fffe13f */
[----:B------:R-:W-:Y:S02]  /*0b50*/  USHF.L.U32 UR25, UR24, 0xb, URZ ;  /* 0x0000000b18197899 */ /* 0x000fe4000800063f */
[----:B------:R-:W-:Y:S02]  /*0b60*/  USHF.L.U32 UR24, UR24, 0x1, URZ ;  /* 0x0000000118187899 */ /* 0x000fe4000800063f */
[----:B-1----:R-:W-:Y:S02]  /*0b70*/  ULEA UR6, UR6, UR4, 0x18 ;  /* 0x0000000406067291 */ /* 0x002fe4000f8ec03f */
[----:B------:R-:W-:-:S04]  /*0b80*/  UIADD3 UR4, -UR5, 0x100000, URZ ;  /* 0x0010000005047890 */ /* 0x000fc8000fffe13f */
[----:B------:R-:W-:Y:S02]  /*0b90*/  USHF.L.U32 UR5, UR4, 0xb, URZ ;  /* 0x0000000b04057899 */ /* 0x000fe4000800063f */
[----:B------:R-:W-:Y:S01]  /*0ba0*/  USHF.L.U32 UR4, UR4, 0x1, URZ ;  /* 0x0000000104047899 */ /* 0x000fe2000800063f */
[----:B------:R-:W1:Y:S11]  /*0bb0*/  FENCE.VIEW.ASYNC.S ;  /* 0x00000000000073c6 */ /* 0x000e760000000000 */
[----:B-1----:R1:W2:Y:S01]  /*0bc0*/  SYNCS.EXCH.64 URZ, [UR6+0x38400], UR4 ;  /* 0x03840004063f75b2 */ /* 0x0022a20008000100 */
[----:B------:R1:W3:Y:S01]  /*0bd0*/  SYNCS.EXCH.64 URZ, [UR6+0x38440], UR24 ;  /* 0x03844018063f75b2 */ /* 0x0002e20008000100 */
[----:B------:R1:W4:Y:S01]  /*0be0*/  SYNCS.EXCH.64 URZ, [UR6+0x38408], UR4 ;  /* 0x03840804063f75b2 */ /* 0x0003220008000100 */
[----:B------:R1:W1:Y:S01]  /*0bf0*/  SYNCS.EXCH.64 URZ, [UR6+0x38448], UR24 ;  /* 0x03844818063f75b2 */ /* 0x0002620008000100 */
        /* <DEDUP_REMOVED lines=12> */
[----:B------:R-:W-:Y:S01]  /*0cc0*/  NOP ;  /* 0x0000000000007918 */ /* 0x000fe20000000000 */
.L_x_2:
[----:B-1----:R-:W-:Y:S05]  /*0cd0*/  BSYNC B0 ;  /* 0x0000000000007941 */ /* 0x002fea0003800000 */
.L_x_1:
[----:B------:R-:W1:Y:S01]  /*0ce0*/  SHFL.IDX PT, R0, R13, RZ, 0x1f ;  /* 0x00001fff0d007589 */ /* 0x000e6200000e0000 */
[----:B------:R-:W-:Y:S01]  /*0cf0*/  UIADD3 UR33, UR12, -0x1, URZ ;  /* 0xffffffff0c217890 */ /* 0x000fe2000fffe03f */
[----:B------:R-:W-:Y:S01]  /*0d00*/  NOP ;  /* 0x0000000000007918 */ /* 0x000fe20000000000 */
[----:B------:R-:W-:Y:S02]  /*0d10*/  UISETP.LT.U32.AND UP6, UPT, UR55, 0x2, !UP1 ;  /* 0x000000023700788c */ /* 0x000fe4000cfc1070 */
[----:B------:R-:W-:Y:S02]  /*0d20*/  UISETP.GE.U32.AND UP5, UPT, UR33, 0x2, UPT ;  /* 0x000000022100788c */ /* 0x000fe4000bfa6070 */
[----:B------:R-:W-:-:S04]  /*0d30*/  USEL UR53, URZ, 0x1, !UP6 ;  /* 0x000000013f357887 */ /* 0x000fc8000f000000 */
[----:B------:R-:W-:Y:S01]  /*0d40*/  USEL UR53, UR53, 0x2, UP5 ;  /* 0x0000000235357887 */ /* 0x000fe2000a800000 */
[----:B-1----:R-:W-:-:S13]  /*0d50*/  ISETP.NE.AND P1, PT, R0, RZ, PT ;  /* 0x000000ff0000720c */ /* 0x002fda0003f25270 */
[----:B------:R-:W-:Y:S05]  /*0d60*/  @P1 BRA `(.L_x_3) ;  /* 0x0000000000581947 */ /* 0x000fea0003800000 */
[----:B------:R-:W1:Y:S01]  /*0d70*/  S2UR UR5, SR_CgaCtaId ;  /* 0x00000000000579c3 */ /* 0x000e620000008800 */
[----:B------:R-:W-:Y:S01]  /*0d80*/  UMOV UR4, 0x400 ;  /* 0x0000040000047882 */ /* 0x000fe20000000000 */
[----:B------:R-:W-:Y:S01]  /*0d90*/  UMOV UR24, 0x1 ;  /* 0x0000000100187882 */ /* 0x000fe20000000000 */
[----:B------:R-:W-:Y:S01]  /*0da0*/  UMOV UR11, 0x100 ;  /* 0x00000100000b7882 */ /* 0x000fe20000000000 */
[----:B------:R-:W-:-:S04]  /*0db0*/  UIADD3 UR24, -UR24, 0x100000, URZ ;  /* 0x0010000018187890 */ /* 0x000fc8000fffe13f */
[----:B------:R-:W-:Y:S02]  /*0dc0*/  USHF.L.U32 UR25, UR24, 0xb, URZ ;  /* 0x0000000b18197899 */ /* 0x000fe4000800063f */
[----:B------:R-:W-:Y:S01]  /*0dd0*/  USHF.L.U32 UR24, UR24, 0x1, URZ ;  /* 0x0000000118187899 */ /* 0x000fe2000800063f */
[----:B------:R-:W-:Y:S01]  /*0de0*/  ELECT P1, URZ, PT ;  /* 0x00000000003f782f */ /* 0x000fe20003820000 */
[----:B-1----:R-:W-:Y:S02]  /*0df0*/  ULEA UR6, UR5, UR4, 0x18 ;  /* 0x0000000405067291 */ /* 0x002fe4000f8ec03f */
[----:B------:R-:W-:-:S04]  /*0e00*/  UIADD3 UR4, -UR11, 0x100000, URZ ;  /* 0x001000000b047890 */ /* 0x000fc8000fffe13f */
[----:B------:R-:W-:Y:S02]  /*0e10*/  USHF.L.U32 UR5, UR4, 0xb, URZ ;  /* 0x0000000b04057899 */ /* 0x000fe4000800063f */
[----:B------:R-:W-:Y:S01]  /*0e20*/  USHF.L.U32 UR4, UR4, 0x1, URZ ;  /* 0x0000000104047899 */ /* 0x000fe2000800063f */
[----:B------:R-:W1:Y:S03]  /*0e30*/  FENCE.VIEW.ASYNC.S ;  /* 0x00000000000073c6 */ /* 0x000e660000000000 */
[----:B-1----:R1:W1:Y:S08]  /*0e40*/  SYNCS.EXCH.64 URZ, [UR6+0x38480], UR24 ;  /* 0x03848018063f75b2 */ /* 0x0022700008000100 */
        /* <DEDUP_REMOVED lines=8> */
.L_x_3:
[----:B------:R-:W2:Y:S01]  /*0ed0*/  SHFL.IDX PT, R0, R13, RZ, 0x1f ;  /* 0x00001fff0d007589 */ /* 0x000ea200000e0000 */
[----:B------:R-:W-:Y:S01]  /*0ee0*/  UISETP.EQ.AND UP6, UPT, UR55, 0x2, !UP1 ;  /* 0x000000023700788c */ /* 0x000fe2000cfc2270 */
[----:B------:R-:W-:-:S03]  /*0ef0*/  NOP ;  /* 0x0000000000007918 */ /* 0x000fc60000000000 */
[----:B------:R-:W-:-:S04]  /*0f00*/  USEL UR52, URZ, 0x1, !UP6 ;  /* 0x000000013f347887 */ /* 0x000fc8000f000000 */
[----:B------:R-:W-:Y:S01]  /*0f10*/  USEL UR52, UR52, 0x2, UP5 ;  /* 0x0000000234347887 */ /* 0x000fe2000a800000 */
[----:B--2---:R-:W-:-:S13]  /*0f20*/  ISETP.NE.AND P1, PT, R0, RZ, PT ;  /* 0x000000ff0000720c */ /* 0x004fda0003f25270 */
[----:B------:R-:W-:Y:S05]  /*0f30*/  @P1 BRA `(.L_x_4) ;  /* 0x0000000000581947 */ /* 0x000fea0003800000 */
[----:B-1----:R-:W1:Y:S01]  /*0f40*/  S2UR UR5, SR_CgaCtaId ;  /* 0x00000000000579c3 */ /* 0x002e620000008800 */
[----:B------:R-:W-:Y:S01]  /*0f50*/  UMOV UR4, 0x400 ;  /* 0x0000040000047882 */ /* 0x000fe20000000000 */
[----:B------:R-:W-:Y:S01]  /*0f60*/  UMOV UR11, 0x20 ;  /* 0x00000020000b7882 */ /* 0x000fe20000000000 */
[----:B------:R-:W-:Y:S01]  /*0f70*/  UMOV UR24, 0x100 ;  /* 0x0000010000187882 */ /* 0x000fe20000000000 */
[----:B------:R-:W-:Y:S01]  /*0f80*/  ELECT P1, URZ, PT ;  /* 0x00000000003f782f */ /* 0x000fe20003820000 */
        /* <DEDUP_REMOVED lines=8> */
[----:B-1----:R2:W1:Y:S01]  /*1010*/  SYNCS.EXCH.64 URZ, [UR6+0x384c0], UR4 ;  /* 0x0384c004063f75b2 */ /* 0x0024620008000100 */
[----:B------:R2:W1:Y:S01]  /*1020*/  SYNCS.EXCH.64 URZ, [UR6+0x384e0], UR24 ;  /* 0x0384e018063f75b2 */ /* 0x0004620008000100 */
[----:B------:R2:W1:Y:S01]  /*1030*/  SYNCS.EXCH.64 URZ, [UR6+0x384c8], UR4 ;  /* 0x0384c804063f75b2 */ /* 0x0004620008000100 */
[----:B------:R2:W1:Y:S01]  /*1040*/  SYNCS.EXCH.64 URZ, [UR6+0x384e8], UR24 ;  /* 0x0384e818063f75b2 */ /* 0x0004620008000100 */
[----:B------:R2:W1:Y:S01]  /*1050*/  SYNCS.EXCH.64 URZ, [UR6+0x384d0], UR4 ;  /* 0x0384d004063f75b2 */ /* 0x0004620008000100 */
[----:B------:R2:W1:Y:S01]  /*1060*/  SYNCS.EXCH.64 URZ, [UR6+0x384f0], UR24 ;  /* 0x0384f018063f75b2 */ /* 0x0004620008000100 */
[----:B------:R2:W1:Y:S01]  /*1070*/  SYNCS.EXCH.64 URZ, [UR6+0x384d8], UR4 ;  /* 0x0384d804063f75b2 */ /* 0x0004620008000100 */
[----:B------:R2:W1:Y:S02]  /*1080*/  SYNCS.EXCH.64 URZ, [UR6+0x384f8], UR24 ;  /* 0x0384f818063f75b2 */ /* 0x0004640008000100 */
[----:B--2---:R-:W-:Y:S01]  /*1090*/  NOP ;  /* 0x0000000000007918 */ /* 0x004fe20000000000 */
.L_x_4:
[----:B------:R-:W2:Y:S01]  /*10a0*/  SHFL.IDX PT, R0, R13, RZ, 0x1f ;  /* 0x00001fff0d007589 */ /* 0x000ea200000e0000 */
[----:B------:R-:W-:Y:S01]  /*10b0*/  ELECT P1, URZ, PT ;  /* 0x00000000003f782f */ /* 0x000fe20003820000 */
[----:B------:R-:W3:Y:S01]  /*10c0*/  LDC.64 R14, c[0x0][0x8f8] ;  /* 0x00023e00ff0e7b82 */ /* 0x000ee20000000a00 */
[----:B-1----:R-:W-:Y:S01]  /*10d0*/  UMOV UR4, 0x20 ;  /* 0x0000002000047882 */ /* 0x002fe20000000000 */
[----:B------:R-:W-:Y:S01]  /*10e0*/  NOP ;  /* 0x0000000000007918 */ /* 0x000fe20000000000 */
[----:B------:R-:W-:Y:S01]  /*10f0*/  ULDC UR41, c[0x0][0xc] ;  /* 0x0000030000297ab9 */ /* 0x000fe20000000800 */
[----:B------:R-:W-:Y:S02]  /*1100*/  IMAD.MOV.U32 R16, RZ, RZ, -0x1 ;  /* 0xffffffffff107424 */ /* 0x000fe400078e00ff */
[----:B------:R-:W-:Y:S02]  /*1110*/  IMAD.MOV.U32 R17, RZ, RZ, -0x1 ;  /* 0xffffffffff117424 */ /* 0x000fe400078e00ff */
[----:B------:R-:W-:Y:S01]  /*1120*/  IMAD.MOV.U32 R18, RZ, RZ, -0x1 ;  /* 0xffffffffff127424 */ /* 0x000fe200078e00ff */
[----:B--2---:R-:W-:Y:S01]  /*1130*/  ISETP.NE.OR P1, PT, R0, RZ, !P1 ;  /* 0x000000ff0000720c */ /* 0x004fe20004f25670 */
[----:B------:R-:W-:-:S12]  /*1140*/  IMAD.U32 R0, RZ, RZ, UR9 ;  /* 0x00000009ff007e24 */ /* 0x000fd8000f8e00ff */
[----:B------:R-:W-:Y:S01]  /*1150*/  VOTEU.ALL UP5, P1 ;  /* 0x00000000003f7886 */ /* 0x000fe200008a0000 */
[----:B------:R-:W-:-:S04]  /*1160*/  VOTEU.ALL UP6, P1 ;  /* 0x00000000003f7886 */ /* 0x000fc800008c0000 */
[----:B------:R-:W1:Y:S01]  /*1170*/  @!UP5 S2UR UR11, SR_CgaCtaId ;  /* 0x00000000000bd9c3 */ /* 0x000e620000008800 */
[----:B------:R-:W-:Y:S01]  /*1180*/  @!UP5 UMOV UR6, 0x400 ;  /* 0x000004000006d882 */ /* 0x000fe20000000000 */
[----:B------:R-:W-:-:S04]  /*1190*/  @!UP5 UIADD3 UR4, -UR4, 0x100000, URZ ;  /* 0x001000000404d890 */ /* 0x000fc8000fffe13f */
[----:B------:R-:W-:Y:S02]  /*11a0*/  @!UP5 USHF.L.U32 UR5, UR4, 0xb, URZ ;  /* 0x0000000b0405d899 */ /* 0x000fe4000800063f */
[----:B------:R-:W-:Y:S02]  /*11b0*/  @!UP5 USHF.L.U32 UR4, UR4, 0x1, URZ ;  /* 0x000000010404d899 */ /* 0x000fe4000800063f */
[----:B-1----:R-:W-:Y:S01]  /*11c0*/  @!UP5 ULEA UR6, UR11, UR6, 0x18 ;  /* 0x000000060b06d291 */ /* 0x002fe2000f8ec03f */
[----:B------:R-:W-:Y:S01]  /*11d0*/  VOTEU.ALL UP5, P1 ;  /* 0x00000000003f7886 */ /* 0x000fe200008a0000 */
[----:B---3--:R-:W-:Y:S01]  /*11e0*/  ISETP.LE.U32.AND P1, PT, R14, UR10, PT ;  /* 0x0000000a0e007c0c */ /* 0x008fe2000bf23070 */
[----:B------:R-:W-:-:S03]  /*11f0*/  UMOV UR11, URZ ;  /* 0x0000003f000b7c82 */ /* 0x000fc60008000000 */
[----:B------:R-:W-:Y:S01]  /*1200*/  ISETP.GE.U32.AND.EX P1, PT, R0, R15, PT, P1 ;  /* 0x0000000f0000720c */ /* 0x000fe20003f26110 */
[----:B------:R-:W1:Y:S05]  /*1210*/  FENCE.VIEW.ASYNC.S ;  /* 0x00000000000073c6 */ /* 0x000e6a0000000000 */
[----:B-1----:R-:W4:Y:S01]  /*1220*/  @!UP5 SYNCS.EXCH.64 URZ, [UR6+0x38500], UR4 ;  /* 0x03850004063fd5b2 */ /* 0x002f220008000100 */
[----:B------:R1:W4:Y:S01]  /*1230*/  @!UP6 SYNCS.EXCH.64 URZ, [UR6+0x38508], UR4 ;  /* 0x03850804063fe5b2 */ /* 0x0003220008000100 */
[----:B------:R-:W-:Y:S01]  /*1240*/  NOP ;  /* 0x0000000000007918 */ /* 0x000fe20000000000 */
[----:B-1----:R-:W-:Y:S01]  /*1250*/  ULDC.U8 UR4, c[0x0][0x900] ;  /* 0x0002400000047ab9 */ /* 0x002fe20000000000 */
[----:B------:R-:W-:Y:S01]  /*1260*/  UMOV UR6, URZ ;  /* 0x0000003f00067c82 */ /* 0x000fe20008000000 */
[----:B----4-:R-:W-:Y:S01]  /*1270*/  BAR.SYNC.DEFER_BLOCKING 0x0 ;  /* 0x0000000000007b1d */ /* 0x010fe20000010000 */
[----:B------:R-:W-:-:S04]  /*1280*/  ISETP.NE.AND P2, PT, RZ, UR4, PT ;  /* 0x00000004ff007c0c */ /* 0x000fc8000bf45270 */
[----:B------:R-:W-:Y:S01]  /*1290*/  P2R R20, PR, RZ, 0x4 ;  /* 0x00000004ff147803 */ /* 0x000fe20000000000 */
[----:B------:R-:W-:Y:S01]  /*12a0*/  UMOV UR5, URZ ;  /* 0x0000003f00057c82 */ /* 0x000fe20008000000 */
[----:B------:R-:W-:-:S07]  /*12b0*/  UMOV UR4, URZ ;  /* 0x0000003f00047c82 */ /* 0x000fce0008000000 */
[----:B------:R-:W-:Y:S05]  /*12c0*/  @P2 BRA P1, `(.L_x_5) ;  /* 0x0000001400f42947 */ /* 0x000fea0000800000 */
[----:B------:R-:W-:Y:S01]  /*12d0*/  ISETP.LE.U32.AND P1, PT, R6, UR10, PT ;  /* 0x0000000a06007c0c */ /* 0x000fe2000bf23070 */
[----:B------:R-:W-:Y:S01]  /*12e0*/  UMOV UR5, URZ ;  /* 0x0000003f00057c82 */ /* 0x000fe20008000000 */
[----:B------:R-:W-:Y:S01]  /*12f0*/  MOV R15, UR9 ;  /* 0x00000009000f7c02 */ /* 0x000fe20008000f00 */
[----:B------:R-:W-:Y:S01]  /*1300*/  UMOV UR4, URZ ;  /* 0x0000003f00047c82 */ /* 0x000fe20008000000 */
[----:B------:R-:W-:Y:S01]  /*1310*/  UMOV UR11, URZ ;  /* 0x0000003f000b7c82 */ /* 0x000fe20008000000 */
[----:B------:R-:W-:Y:S01]  /*1320*/  UMOV UR6, URZ ;  /* 0x0000003f00067c82 */ /* 0x000fe20008000000 */
[----:B------:R-:W-:-:S13]  /*1330*/  ISETP.GE.U32.AND.EX P1, PT, R15, R7, PT, P1 ;  /* 0x000000070f00720c */ /* 0x000fda0003f26110 */
[----:B------:R-:W-:Y:S05]  /*1340*/  @!P1 BRA `(.L_x_6) ;  /* 0x0000001000c09947 */ /* 0x000fea0003800000 */
[----:B------:R-:W-:Y:S02]  /*1350*/  VIADD R2, R34, 0x20 ;  /* 0x0000002022027836 */ /* 0x000fe40000000000 */
[----:B------:R-:W-:Y:S02]  /*1360*/  IMAD.MOV.U32 R0, RZ, RZ, R34 ;  /* 0x000000ffff007224 */ /* 0x000fe400078e0022 */
[----:B-----5:R-:W-:Y:S01]  /*1370*/  IMAD.MOV.U32 R12, RZ, RZ, R8 ;  /* 0x000000ffff0c7224 */ /* 0x020fe200078e0008 */
[----:B------:R-:W-:Y:S01]  /*1380*/  ISETP.GE.AND P1, PT, R2, R3, PT ;  /* 0x000000030200720c */ /* 0x000fe20003f26270 */
[----:B------:R-:W-:-:S12]  /*1390*/  IMAD.MOV.U32 R17, RZ, RZ, R9 ;  /* 0x000000ffff117224 */ /* 0x000fd800078e0009 */
[----:B------:R-:W1:Y:S01]  /*13a0*/  @!P1 LDC.64 R14, c[0x0][0x918] ;  /* 0x00024600ff0e9b82 */ /* 0x000e620000000a00 */
[----:B------:R-:W-:Y:S01]  /*13b0*/  @!P1 VIADD R7, R0, 0x20 ;  /* 0x0000002000079836 */ /* 0x000fe20000000000 */
[----:B------:R-:W-:Y:S02]  /*13c0*/  UIADD3 UR16, UP5, UR16, -0x1, URZ ;  /* 0xffffffff10107890 */ /* 0x000fe4000ffbe03f */
[----:B------:R-:W-:Y:S01]  /*13d0*/  UIADD3 UR14, UP6, UR14, -0x1, URZ ;  /* 0xffffffff0e0e7890 */ /* 0x000fe2000ffde03f */
[----:B------:R-:W-:Y:S01]  /*13e0*/  BSSY B0, `(.L_x_7) ;  /* 0x000004f000007945 */ /* 0x000fe20003800000 */
[----:B------:R-:W-:Y:S01]  /*13f0*/  UIADD3.X UR17, UR17, -0x1, URZ, UP5, !UPT ;  /* 0xffffffff11117890 */ /* 0x000fe2000affe43f */
[----:B-1----:R-:W-:-:S05]  /*1400*/  @!P1 IMAD.WIDE R14, R7, 0xc, R14 ;  /* 0x0000000c070e9825 */ /* 0x002fca00078e020e */
[----:B------:R1:W5:Y:S04]  /*1410*/  @!P1 LDG.E R8, desc[UR58][R14.64] ;  /* 0x0000003a0e089981 */ /* 0x000368000c1e1900 */
[----:B------:R1:W5:Y:S01]  /*1420*/  @!P1 LDG.E R9, desc[UR58][R14.64+0x4] ;  /* 0x0000043a0e099981 */ /* 0x000362000c1e1900 */
[----:B------:R-:W-:Y:S01]  /*1430*/  ISETP.GE.AND P1, PT, R0, R3, PT ;  /* 0x000000030000720c */ /* 0x000fe20003f26270 */
[----:B------:R-:W-:Y:S01]  /*1440*/  UIADD3.X UR15, UR15, -0x1, URZ, UP6, !UPT ;  /* 0xffffffff0f0f7890 */ /* 0x000fe2000b7fe43f */
[----:B------:R-:W-:Y:S01]  /*1450*/  CS2R R6, SRZ ;  /* 0x0000000000067805 */ /* 0x000fe2000001ff00 */
[----:B------:R-:W-:Y:S01]  /*1460*/  UIADD3 UR4, UR8, -0x1, URZ ;  /* 0xffffffff08047890 */ /* 0x000fe2000fffe03f */
[----:B------:R-:W-:Y:S01]  /*1470*/  IMAD.MOV.U32 R27, RZ, RZ, 0x7fffffff ;  /* 0x7fffffffff1b7424 */ /* 0x000fe200078e00ff */
[----:B------:R-:W-:Y:S01]  /*1480*/  UIADD3 UR5, UR7, -0x1, URZ ;  /* 0xffffffff07057890 */ /* 0x000fe2000fffe03f */
[----:B------:R-:W-:-:S07]  /*1490*/  IMAD.MOV.U32 R29, RZ, RZ, RZ ;  /* 0x000000ffff1d7224 */ /* 0x000fce00078e00ff */
[----:B-1----:R-:W-:Y:S05]  /*14a0*/  @P1 BRA `(.L_x_8) ;  /* 0x0000000400081947 */ /* 0x002fea0003800000 */
[----:B------:R-:W-:Y:S02]  /*14b0*/  PLOP3.LUT P3, PT, PT, PT, UP0, 0x80, 0x0 ;  /* 0x000000000000781c */ /* 0x000fe40003f6f008 */
[C---:B------:R-:W-:Y:S02]  /*14c0*/  IADD3 R21, P2, R17.reuse, UR16, RZ ;  /* 0x0000001011157c10 */ /* 0x040fe4000ff5e0ff */
[C---:B------:R-:W-:Y:S02]  /*14d0*/  IADD3 R23, P1, R12.reuse, UR14, RZ ;  /* 0x0000000e0c177c10 */ /* 0x040fe4000ff3e0ff */
[----:B------:R-:W-:Y:S02]  /*14e0*/  LEA.HI.X.SX32 R22, R17, UR17, 0x1, P2 ;  /* 0x0000001111167c11 */ /* 0x000fe400090f0eff */
[----:B------:R-:W-:-:S05]  /*14f0*/  LEA.HI.X.SX32 R12, R12, UR15, 0x1, P1 ;  /* 0x0000000f0c0c7c11 */ /* 0x000fca00088f0eff */
[----:B------:R-:W-:Y:S05]  /*1500*/  @!P3 BRA `(.L_x_9) ;  /* 0x000000000030b947 */ /* 0x000fea0003800000 */
[----:B------:R-:W-:Y:S02]  /*1510*/  ULDC UR6, c[0x0][0x8dc] ;  /* 0x0002370000067ab9 */ /* 0x000fe40000000800 */
[----:B------:R-:W-:-:S05]  /*1520*/  IADD3 R17, P1, R23, UR6, RZ ;  /* 0x0000000617117c10 */ /* 0x000fca000ff3e0ff */
[----:B------:R-:W-:-:S04]  /*1530*/  IMAD.X R23, RZ, RZ, R12, P1 ;  /* 0x000000ffff177224 */ /* 0x000fc800008e060c */
[----:B------:R-:W-:-:S04]  /*1540*/  IMAD.WIDE.U32 R4, R23, UR20, RZ ;  /* 0x0000001417047c25 */ /* 0x000fc8000f8e00ff */
[----:B------:R-:W-:-:S04]  /*1550*/  IMAD.WIDE.U32 R14, P1, R17, UR21, R4 ;  /* 0x00000015110e7c25 */ /* 0x000fc8000f820004 */
[----:B------:R-:W-:-:S04]  /*1560*/  IMAD.WIDE.U32 R4, R17, UR20, RZ ;  /* 0x0000001411047c25 */ /* 0x000fc8000f8e00ff */
[----:B------:R-:W-:Y:S01]  /*1570*/  IMAD.X R19, RZ, RZ, RZ, P1 ;  /* 0x000000ffff137224 */ /* 0x000fe200008e06ff */
[----:B------:R-:W-:Y:S01]  /*1580*/  IADD3 RZ, P1, R5, R14, RZ ;  /* 0x0000000e05ff7210 */ /* 0x000fe20007f3e0ff */
[----:B------:R-:W-:-:S04]  /*1590*/  IMAD.MOV.U32 R18, RZ, RZ, R15 ;  /* 0x000000ffff127224 */ /* 0x000fc800078e000f */
[----:B------:R-:W-:-:S04]  /*15a0*/  IMAD.WIDE.U32.X R4, R23, UR21, R18, P1 ;  /* 0x0000001517047c25 */ /* 0x000fc800088e0412 */
[----:B------:R-:W-:Y:S01]  /*15b0*/  IMAD.MOV.U32 R12, RZ, RZ, R5 ;  /* 0x000000ffff0c7224 */ /* 0x000fe200078e0005 */
[----:B------:R-:W-:-:S07]  /*15c0*/  MOV R23, R4 ;  /* 0x0000000400177202 */ /* 0x000fce0000000f00 */
.L_x_9:
        /* <DEDUP_REMOVED lines=11> */
[----:B------:R-:W-:Y:S02]  /*1680*/  IMAD.MOV.U32 R21, RZ, RZ, R4 ;  /* 0x000000ffff157224 */ /* 0x000fe400078e0004 */
[----:B------:R-:W-:-:S07]  /*1690*/  IMAD.MOV.U32 R22, RZ, RZ, R5 ;  /* 0x000000ffff167224 */ /* 0x000fce00078e0005 */
.L_x_10:
[----:B------:R-:W-:Y:S02]  /*16a0*/  SHF.R.U64 R5, R23, UR18, R12 ;  /* 0x0000001217057c19 */ /* 0x000fe4000800120c */
[----:B------:R-:W-:-:S03]  /*16b0*/  SHF.R.U64 R4, R21, UR28, R22 ;  /* 0x0000001c15047c19 */ /* 0x000fc60008001216 */
[----:B------:R-:W-:Y:S02]  /*16c0*/  VIADD R17, R5, UR4 ;  /* 0x0000000405117c36 */ /* 0x000fe40008000000 */
[----:B------:R-:W-:-:S03]  /*16d0*/  VIADD R14, R4, UR5 ;  /* 0x00000005040e7c36 */ /* 0x000fc60008000000 */
[----:B------:R-:W-:Y:S02]  /*16e0*/  IABS R15, R17 ;  /* 0x00000011000f7213 */ /* 0x000fe40000000000 */
[----:B------:R-:W-:-:S03]  /*16f0*/  IABS R12, R14 ;  /* 0x0000000e000c7213 */ /* 0x000fc60000000000 */
[----:B------:R-:W-:-:S04]  /*1700*/  IMAD.HI.U32 R4, R15, UR13, RZ ;  /* 0x0000000d0f047c27 */ /* 0x000fc8000f8e00ff */
[----:B------:R-:W-:-:S04]  /*1710*/  IMAD.HI.U32 R5, R12, UR19, RZ ;  /* 0x000000130c057c27 */ /* 0x000fc8000f8e00ff */
[----:B------:R-:W-:Y:S02]  /*1720*/  IMAD R4, R4, UR29, R15 ;  /* 0x0000001d04047c24 */ /* 0x000fe4000f8e020f */
[----:B------:R-:W-:Y:S02]  /*1730*/  IMAD R5, R5, UR30, R12 ;  /* 0x0000001e05057c24 */ /* 0x000fe4000f8e020c */
[----:B------:R-:W-:Y:S01]  /*1740*/  IMAD.U32 R15, RZ, RZ, UR31 ;  /* 0x0000001fff0f7e24 */ /* 0x000fe2000f8e00ff */
[----:B------:R-:W-:Y:S01]  /*1750*/  ISETP.LT.U32.AND P1, PT, R4, UR27, PT ;  /* 0x0000001b04007c0c */ /* 0x000fe2000bf21070 */
[----:B------:R-:W-:Y:S01]  /*1760*/  IMAD.U32 R12, RZ, RZ, UR32 ;  /* 0x00000020ff0c7e24 */ /* 0x000fe2000f8e00ff */
[----:B------:R-:W-:-:S11]  /*1770*/  ISETP.LT.U32.AND P2, PT, R5, UR26, PT ;  /* 0x0000001a05007c0c */ /* 0x000fd6000bf41070 */
[----:B------:R-:W-:Y:S01]  /*1780*/  @!P1 VIADD R4, R4, -UR27 ;  /* 0x8000001b04049c36 */ /* 0x000fe20008000000 */
[----:B------:R-:W-:Y:S01]  /*1790*/  ISETP.GE.AND P1, PT, R14, RZ, PT ;  /* 0x000000ff0e00720c */ /* 0x000fe20003f26270 */
[----:B------:R-:W-:Y:S01]  /*17a0*/  @!P2 VIADD R5, R5, -UR26 ;  /* 0x8000001a0505ac36 */ /* 0x000fe20008000000 */
[----:B------:R-:W-:Y:S02]  /*17b0*/  ISETP.GE.AND P2, PT, R17, RZ, PT ;  /* 0x000000ff1100720c */ /* 0x000fe40003f46270 */
[----:B------:R-:W-:Y:S02]  /*17c0*/  ISETP.LT.U32.AND P3, PT, R4, UR27, PT ;  /* 0x0000001b04007c0c */ /* 0x000fe4000bf61070 */
[----:B------:R-:W-:-:S11]  /*17d0*/  ISETP.LT.U32.AND P4, PT, R5, UR26, PT ;  /* 0x0000001a05007c0c */ /* 0x000fd6000bf81070 */
[----:B------:R-:W-:Y:S02]  /*17e0*/  @!P3 IADD3 R4, R4, -UR27, RZ ;  /* 0x8000001b0404bc10 */ /* 0x000fe4000fffe0ff */
[----:B------:R-:W-:Y:S01]  /*17f0*/  @!P4 VIADD R5, R5, -UR26 ;  /* 0x8000001a0505cc36 */ /* 0x000fe20008000000 */
[----:B------:R-:W-:Y:S02]  /*1800*/  PLOP3.LUT P3, PT, PT, PT, UP4, 0x80, 0x0 ;  /* 0x000000000000781c */ /* 0x000fe40003f6f048 */
[----:B------:R-:W-:Y:S01]  /*1810*/  @!P2 IMAD.MOV R4, RZ, RZ, -R4 ;  /* 0x000000ffff04a224 */ /* 0x000fe200078e0a04 */
[----:B------:R-:W-:Y:S01]  /*1820*/  PLOP3.LUT P4, PT, PT, PT, UP2, 0x80, 0x0 ;  /* 0x000000000000781c */ /* 0x000fe20003f8f028 */
[----:B------:R-:W-:Y:S01]  /*1830*/  @!P1 IMAD.MOV R5, RZ, RZ, -R5 ;  /* 0x000000ffff059224 */ /* 0x000fe200078e0a05 */
[----:B------:R-:W-:Y:S02]  /*1840*/  PLOP3.LUT P1, PT, PT, PT, UP3, 0x80, 0x0 ;  /* 0x000000000000781c */ /* 0x000fe40003f2f038 */
[----:B------:R-:W-:-:S02]  /*1850*/  SEL R4, R15, R4, !P3 ;  /* 0x000000040f047207 */ /* 0x000fc40005800000 */
[----:B------:R-:W-:-:S03]  /*1860*/  SEL R5, R12, R5, !P4 ;  /* 0x000000050c057207 */ /* 0x000fc60006000000 */
[----:B------:R-:W-:Y:S02]  /*1870*/  IMAD.IADD R12, R17, 0x1, -R4 ;  /* 0x00000001110c7824 */ /* 0x000fe400078e0a04 */
[----:B------:R-:W-:-:S04]  /*1880*/  IMAD.IADD R5, R14, 0x1, -R5 ;  /* 0x000000010e057824 */ /* 0x000fc800078e0a05 */
[----:B------:R-:W-:Y:S01]  /*1890*/  IMAD R27, R12, R5, RZ ;  /* 0x000000050c1b7224 */ /* 0x000fe200078e02ff */
[----:B------:R-:W-:-:S04]  /*18a0*/  SEL R4, R5, R12, !P1 ;  /* 0x0000000c05047207 */ /* 0x000fc80004800000 */
[----:B------:R-:W-:Y:S02]  /*18b0*/  SHF.R.S32.HI R5, RZ, 0x1f, R4 ;  /* 0x0000001fff057819 */ /* 0x000fe40000011404 */
[----:B------:R-:W-:-:S07]  /*18c0*/  SHF.R.S32.HI R29, RZ, 0x1f, R27 ;  /* 0x0000001fff1d7819 */ /* 0x000fce000001141b */
.L_x_8:
[----:B------:R-:W-:Y:S05]  /*18d0*/  BSYNC B0 ;  /* 0x0000000000007941 */ /* 0x000fea0003800000 */
.L_x_7:
[----:B------:R-:W1:Y:S01]  /*18e0*/  SHFL.UP PT, R14, R27, 0x1, RZ ;  /* 0x042000001b0e7989 */ /* 0x000e6200000e00ff */
[C---:B------:R-:W-:Y:S02]  /*18f0*/  ISETP.NE.AND P2, PT, R34.reuse, RZ, PT ;  /* 0x000000ff2200720c */ /* 0x040fe40003f45270 */
[C---:B------:R-:W-:Y:S01]  /*1900*/  ISETP.GE.U32.AND P3, PT, R34.reuse, 0x2, PT ;  /* 0x000000022200780c */ /* 0x040fe20003f66070 */
[----:B------:R-:W2:Y:S01]  /*1910*/  SHFL.UP PT, R12, R29, 0x1, RZ ;  /* 0x042000001d0c7989 */ /* 0x000ea200000e00ff */
[C---:B------:R-:W-:Y:S02]  /*1920*/  ISETP.GE.U32.AND P4, PT, R34.reuse, 0x4, PT ;  /* 0x000000042200780c */ /* 0x040fe40003f86070 */
[C---:B------:R-:W-:Y:S02]  /*1930*/  ISETP.GE.U32.AND P5, PT, R34.reuse, 0x8, PT ;  /* 0x000000082200780c */ /* 0x040fe40003fa6070 */
[----:B------:R-:W-:Y:S02]  /*1940*/  ISETP.GE.U32.AND P6, PT, R34, 0x10, PT ;  /* 0x000000102200780c */ /* 0x000fe40003fc6070 */
[----:B-1----:R-:W-:-:S02]  /*1950*/  SEL R14, R14, RZ, P2 ;  /* 0x000000ff0e0e7207 */ /* 0x002fc40001000000 */
[----:B--2---:R-:W-:Y:S02]  /*1960*/  SEL R12, R12, RZ, P2 ;  /* 0x000000ff0c0c7207 */ /* 0x004fe40001000000 */
[----:B------:R-:W-:-:S05]  /*1970*/  IADD3 R19, P1, R14, R27, RZ ;  /* 0x0000001b0e137210 */ /* 0x000fca0007f3e0ff */
[----:B------:R-:W-:Y:S01]  /*1980*/  IMAD.X R21, R12, 0x1, R29, P1 ;  /* 0x000000010c157824 */ /* 0x000fe200008e061d */
[----:B------:R-:W1:Y:S04]  /*1990*/  SHFL.UP PT, R14, R19, 0x2, RZ ;  /* 0x04400000130e7989 */ /* 0x000e6800000e00ff */
[----:B------:R-:W2:Y:S01]  /*19a0*/  SHFL.UP PT, R12, R21, 0x2, RZ ;  /* 0x04400000150c7989 */ /* 0x000ea200000e00ff */
[----:B-1----:R-:W-:-:S04]  /*19b0*/  SEL R14, R14, RZ, P3 ;  /* 0x000000ff0e0e7207 */ /* 0x002fc80001800000 */
[----:B------:R-:W-:Y:S02]  /*19c0*/  IADD3 R15, P1, R14, R19, RZ ;  /* 0x000000130e0f7210 */ /* 0x000fe40007f3e0ff */
[----:B--2---:R-:W-:-:S03]  /*19d0*/  SEL R12, R12, RZ, P3 ;  /* 0x000000ff0c0c7207 */ /* 0x004fc60001800000 */
[----:B------:R-:W1:Y:S02]  /*19e0*/  SHFL.UP PT, R14, R15, 0x4, RZ ;  /* 0x048000000f0e7989 */ /* 0x000e6400000e00ff */
[----:B------:R-:W-:-:S05]  /*19f0*/  IMAD.X R17, R12, 0x1, R21, P1 ;  /* 0x000000010c117824 */ /* 0x000fca00008e0615 */
        /* <DEDUP_REMOVED lines=10> */
[----:B------:R-:W1:Y:S01]  /*1aa0*/  SHFL.UP PT, R14, R15, 0x10, RZ ;  /* 0x060000000f0e7989 */ /* 0x000e6200000e00ff */
[----:B------:R-:W-:-:S05]  /*1ab0*/  IADD3.X R17, R12, R21, RZ, P1, !PT ;  /* 0x000000150c117210 */ /* 0x000fca0000ffe4ff */
[----:B------:R-:W2:Y:S01]  /*1ac0*/  SHFL.UP PT, R12, R17, 0x10, RZ ;  /* 0x06000000110c7989 */ /* 0x000ea200000e00ff */
[----:B-1----:R-:W-:-:S04]  /*1ad0*/  SEL R14, R14, RZ, P6 ;  /* 0x000000ff0e0e7207 */ /* 0x002fc80003000000 */
[----:B------:R-:W-:Y:S02]  /*1ae0*/  IADD3 R18, P1, R14, R15, RZ ;  /* 0x0000000f0e127210 */ /* 0x000fe40007f3e0ff */
[----:B--2---:R-:W-:-:S05]  /*1af0*/  SEL R12, R12, RZ, P6 ;  /* 0x000000ff0c0c7207 */ /* 0x004fca0003000000 */
[----:B------:R-:W-:Y:S01]  /*1b00*/  IMAD.X R19, R12, 0x1, R17, P1 ;  /* 0x000000010c137824 */ /* 0x000fe200008e0611 */
[----:B------:R-:W-:-:S04]  /*1b10*/  ISETP.GT.U32.AND P1, PT, R18, UR10, PT ;  /* 0x0000000a12007c0c */ /* 0x000fc8000bf24070 */
[----:B------:R-:W-:-:S13]  /*1b20*/  ISETP.GT.U32.AND.EX P1, PT, R19, UR9, PT, P1 ;  /* 0x0000000913007c0c */ /* 0x000fda000bf24110 */
[----:B------:R-:W-:-:S04]  /*1b30*/  VOTE.ANY R12, PT, P1 ;  /* 0x00000000000c7806 */ /* 0x000fc800008e0100 */
[----:B------:R-:W-:-:S13]  /*1b40*/  ISETP.NE.AND P1, PT, R12, RZ, PT ;  /* 0x000000ff0c00720c */ /* 0x000fda0003f25270 */
[----:B------:R-:W-:Y:S05]  /*1b50*/  @P1 BRA `(.L_x_11) ;  /* 0x00000008006c1947 */ /* 0x000fea0003800000 */
[----:B------:R-:W1:Y:S01]  /*1b60*/  LDC R3, c[0x0][0x910] ;  /* 0x00024400ff037b82 */ /* 0x000e620000000800 */
[----:B------:R-:W-:Y:S01]  /*1b70*/  ULDC UR13, c[0x0][0x8f4] ;  /* 0x00023d00000d7ab9 */ /* 0x000fe20000000800 */
[----:B------:R-:W-:Y:S01]  /*1b80*/  ULDC UR6, c[0x0][0x8dc] ;  /* 0x0002370000067ab9 */ /* 0x000fe20000000800 */
[----:B------:R-:W-:Y:S01]  /*1b90*/  ULDC UR22, c[0x0][0x8d8] ;  /* 0x0002360000167ab9 */ /* 0x000fe20000000800 */
[----:B------:R-:W-:Y:S01]  /*1ba0*/  ULDC UR23, c[0x0][0x8f0] ;  /* 0x00023c0000177ab9 */ /* 0x000fe20000000800 */
[----:B------:R-:W-:Y:S01]  /*1bb0*/  ULDC.64 UR18, c[0x0][0x8d0] ;  /* 0x0002340000127ab9 */ /* 0x000fe20000000a00 */
[----:B------:R-:W-:-:S05]  /*1bc0*/  ULDC.64 UR20, c[0x0][0x8e8] ;  /* 0x00023a0000147ab9 */ /* 0x000fca0000000a00 */
.L_x_16:
[----:B------:R-:W-:Y:S02]  /*1bd0*/  IMAD.MOV.U32 R0, RZ, RZ, R2 ;  /* 0x000000ffff007224 */ /* 0x000fe400078e0002 */
[----:B------:R-:W-:Y:S02]  /*1be0*/  VIADD R2, R2, 0x20 ;  /* 0x0000002002027836 */ /* 0x000fe40000000000 */
[----:B-----5:R-:W-:Y:S02]  /*1bf0*/  IMAD.MOV.U32 R12, RZ, RZ, R8 ;  /* 0x000000ffff0c7224 */ /* 0x020fe400078e0008 */
[----:B------:R-:W-:Y:S01]  /*1c00*/  IMAD.MOV.U32 R17, RZ, RZ, R9 ;  /* 0x000000ffff117224 */ /* 0x000fe200078e0009 */
[----:B-1----:R-:W-:-:S13]  /*1c10*/  ISETP.GE.AND P1, PT, R2, R3, PT ;  /* 0x000000030200720c */ /* 0x002fda0003f26270 */
[----:B------:R-:W1:Y:S01]  /*1c20*/  @!P1 LDC.64 R6, c[0x0][0x918] ;  /* 0x00024600ff069b82 */ /* 0x000e620000000a00 */
[----:B------:R-:W-:Y:S01]  /*1c30*/  @!P1 VIADD R15, R0, 0x20 ;  /* 0x00000020000f9836 */ /* 0x000fe20000000000 */
[----:B------:R-:W-:Y:S01]  /*1c40*/  BSSY B0, `(.L_x_12) ;  /* 0x0000065000007945 */ /* 0x000fe20003800000 */
[----:B------:R-:W-:Y:S02]  /*1c50*/  IMAD.MOV.U32 R27, RZ, RZ, 0x7fffffff ;  /* 0x7fffffffff1b7424 */ /* 0x000fe400078e00ff */
[----:B-1----:R-:W-:-:S05]  /*1c60*/  @!P1 IMAD.WIDE R14, R15, 0xc, R6 ;  /* 0x0000000c0f0e9825 */ /* 0x002fca00078e0206 */
[----:B------:R1:W5:Y:S04]  /*1c70*/  @!P1 LDG.E R8, desc[UR58][R14.64] ;  /* 0x0000003a0e089981 */ /* 0x000368000c1e1900 */
[----:B------:R1:W5:Y:S01]  /*1c80*/  @!P1 LDG.E R9, desc[UR58][R14.64+0x4] ;  /* 0x0000043a0e099981 */ /* 0x000362000c1e1900 */
[----:B------:R-:W-:Y:S01]  /*1c90*/  ISETP.GE.AND P1, PT, R0, R3, PT ;  /* 0x000000030000720c */ /* 0x000fe20003f26270 */
[----:B------:R-:W-:Y:S02]  /*1ca0*/  IMAD.MOV.U32 R29, RZ, RZ, RZ ;  /* 0x000000ffff1d7224 */ /* 0x000fe400078e00ff */
[----:B------:R1:W2:Y:S04]  /*1cb0*/  SHFL.IDX PT, R6, R19, 0x1f, 0x1f ;  /* 0x03e01f0013067f89 */ /* 0x0002a800000e0000 */
[----:B------:R1:W3:Y:S06]  /*1cc0*/  SHFL.IDX PT, R7, R18, 0x1f, 0x1f ;  /* 0x03e01f0012077f89 */ /* 0x0002ec00000e0000 */
[----:B------:R-:W-:Y:S05]  /*1cd0*/  @P1 BRA `(.L_x_13) ;  /* 0x00000004006c1947 */ /* 0x000fea0003800000 */
[----:B------:R-:W-:Y:S02]  /*1ce0*/  IABS R25, R11 ;  /* 0x0000000b00197213 */ /* 0x000fe40000000000 */
[C---:B------:R-:W-:Y:S02]  /*1cf0*/  IADD3 R21, P1, R12.reuse, UR14, RZ ;  /* 0x0000000e0c157c10 */ /* 0x040fe4000ff3e0ff */
[----:B------:R-:W4:Y:S02]  /*1d00*/  I2F.RP R4, R25 ;  /* 0x0000001900047306 */ /* 0x000f240000209400 */
[----:B------:R-:W-:Y:S02]  /*1d10*/  LEA.HI.X.SX32 R22, R12, UR15, 0x1, P1 ;  /* 0x0000000f0c167c11 */ /* 0x000fe400088f0eff */
[----:B------:R-:W-:-:S04]  /*1d20*/  IADD3 R12, P1, R17, UR16, RZ ;  /* 0x00000010110c7c10 */ /* 0x000fc8000ff3e0ff */
[----:B------:R-:W-:Y:S02]  /*1d30*/  LEA.HI.X.SX32 R17, R17, UR17, 0x1, P1 ;  /* 0x0000001111117c11 */ /* 0x000fe400088f0eff */
[----:B------:R-:W-:Y:S01]  /*1d40*/  PLOP3.LUT P1, PT, PT, PT, UP0, 0x80, 0x0 ;  /* 0x000000000000781c */ /* 0x000fe20003f2f008 */
[----:B----4-:R-:W4:Y:S02]  /*1d50*/  MUFU.RCP R4, R4 ;  /* 0x0000000400047308 */ /* 0x010f240000001000 */
[----:B----4-:R-:W-:-:S06]  /*1d60*/  VIADD R5, R4, 0xffffffe ;  /* 0x0ffffffe04057836 */ /* 0x010fcc0000000000 */
[----:B------:R-:W4:Y:S02]  /*1d70*/  F2I.FTZ.U32.TRUNC.NTZ R27, R5 ;  /* 0x00000005001b7305 */ /* 0x000f24000021f000 */
[----:B----4-:R-:W-:Y:S02]  /*1d80*/  IMAD.MOV R24, RZ, RZ, -R27 ;  /* 0x000000ffff187224 */ /* 0x010fe400078e0a1b */
[----:B------:R-:W-:Y:S05]  /*1d90*/  @!P1 BRA `(.L_x_14) ;  /* 0x00000000002c9947 */ /* 0x000fea0003800000 */
[----:B------:R-:W-:-:S04]  /*1da0*/  IADD3 R21, P1, R21, UR6, RZ ;  /* 0x0000000615157c10 */ /* 0x000fc8000ff3e0ff */
[----:B------:R-:W-:-:S05]  /*1db0*/  IADD3.X R23, RZ, R22, RZ, P1, !PT ;  /* 0x00000016ff177210 */ /* 0x000fca0000ffe4ff */
[----:B------:R-:W-:-:S04]  /*1dc0*/  IMAD.WIDE.U32 R4, R23, UR18, RZ ;  /* 0x0000001217047c25 */ /* 0x000fc8000f8e00ff */
[----:B-1----:R-:W-:-:S04]  /*1dd0*/  IMAD.WIDE.U32 R14, P1, R21, UR19, R4 ;  /* 0x00000013150e7c25 */ /* 0x002fc8000f820004 */
[----:B------:R-:W-:-:S04]  /*1de0*/  IMAD.WIDE.U32 R4, R21, UR18, RZ ;  /* 0x0000001215047c25 */ /* 0x000fc8000f8e00ff */
[----:B------:R-:W-:Y:S01]  /*1df0*/  IMAD.X R19, RZ, RZ, RZ, P1 ;  /* 0x000000ffff137224 */ /* 0x000fe200008e06ff */
[----:B------:R-:W-:Y:S01]  /*1e00*/  IADD3 RZ, P1, R5, R14, RZ ;  /* 0x0000000e05ff7210 */ /* 0x000fe20007f3e0ff */
[----:B------:R-:W-:-:S04]  /*1e10*/  IMAD.MOV.U32 R18, RZ, RZ, R15 ;  /* 0x000000ffff127224 */ /* 0x000fc800078e000f */
[----:B------:R-:W-:-:S04]  /*1e20*/  IMAD.WIDE.U32.X R4, R23, UR19, R18, P1 ;  /* 0x0000001317047c25 */ /* 0x000fc800088e0412 */
[----:B------:R-:W-:Y:S02]  /*1e30*/  IMAD.MOV.U32 R21, RZ, RZ, R4 ;  /* 0x000000ffff157224 */ /* 0x000fe400078e0004 */
[----:B------:R-:W-:-:S07]  /*1e40*/  IMAD.MOV.U32 R22, RZ, RZ, R5 ;  /* 0x000000ffff167224 */ /* 0x000fce00078e0005 */
.L_x_14:
[----:B------:R-:W-:Y:S05]  /*1e50*/  @!P0 BRA `(.L_x_15) ;  /* 0x00000000002c8947 */ /* 0x000fea0003800000 */
[----:B------:R-:W-:-:S05]  /*1e60*/  IADD3 R23, P1, R12, UR13, RZ ;  /* 0x0000000d0c177c10 */ /* 0x000fca000ff3e0ff */
[----:B------:R-:W-:-:S04]  /*1e70*/  IMAD.X R17, RZ, RZ, R17, P1 ;  /* 0x000000ffff117224 */ /* 0x000fc800008e0611 */
        /* <DEDUP_REMOVED lines=9> */
.L_x_15:
[----:B------:R-:W-:Y:S01]  /*1f10*/  SHF.R.U64 R12, R12, UR23, R17 ;  /* 0x000000170c0c7c19 */ /* 0x000fe20008001211 */
[----:B------:R-:W-:Y:S01]  /*1f20*/  IMAD.MOV.U32 R4, RZ, RZ, R24 ;  /* 0x000000ffff047224 */ /* 0x000fe200078e0018 */
[----:B------:R-:W-:Y:S02]  /*1f30*/  IABS R5, R11 ;  /* 0x0000000b00057213 */ /* 0x000fe40000000000 */
[----:B-1----:R-:W-:Y:S01]  /*1f40*/  IADD3 R15, R12, UR5, RZ ;  /* 0x000000050c0f7c10 */ /* 0x002fe2000fffe0ff */
[----:B------:R-:W-:Y:S01]  /*1f50*/  IMAD R12, R4, R25, RZ ;  /* 0x00000019040c7224 */ /* 0x000fe200078e02ff */
[-C--:B------:R-:W-:Y:S01]  /*1f60*/  IABS R18, R10.reuse ;  /* 0x0000000a00127213 */ /* 0x080fe20000000000 */
[----:B------:R-:W-:Y:S01]  /*1f70*/  IMAD.MOV R17, RZ, RZ, -R5 ;  /* 0x000000ffff117224 */ /* 0x000fe200078e0a05 */
[----:B------:R-:W-:Y:S01]  /*1f80*/  IABS R14, R15 ;  /* 0x0000000f000e7213 */ /* 0x000fe20000000000 */
[----:B------:R-:W-:Y:S01]  /*1f90*/  IMAD.MOV.U32 R4, RZ, RZ, RZ ;  /* 0x000000ffff047224 */ /* 0x000fe200078e00ff */
[----:B------:R-:W-:Y:S01]  /*1fa0*/  SHF.R.U64 R21, R21, UR22, R22 ;  /* 0x0000001615157c19 */ /* 0x000fe20008001216 */
[----:B------:R-:W-:Y:S01]  /*1fb0*/  IMAD.MOV.U32 R5, RZ, RZ, R27 ;  /* 0x000000ffff057224 */ /* 0x000fe200078e001b */
[----:B------:R-:W-:Y:S01]  /*1fc0*/  IABS R23, R10 ;  /* 0x0000000a00177213 */ /* 0x000fe20000000000 */
[----:B------:R-:W-:-:S04]  /*1fd0*/  IMAD.HI.U32 R4, R27, R12, R4 ;  /* 0x0000000c1b047227 */ /* 0x000fc800078e0004 */
[----:B------:R-:W-:Y:S02]  /*1fe0*/  IMAD.MOV.U32 R12, RZ, RZ, R17 ;  /* 0x000000ffff0c7224 */ /* 0x000fe400078e0011 */
[----:B------:R-:W1:Y:S01]  /*1ff0*/  I2F.RP R17, R18 ;  /* 0x0000001200117306 */ /* 0x000e620000209400 */
[----:B------:R-:W-:Y:S02]  /*2000*/  IMAD.MOV.U32 R5, RZ, RZ, R14 ;  /* 0x000000ffff057224 */ /* 0x000fe400078e000e */
[----:B------:R-:W-:Y:S02]  /*2010*/  VIADD R14, R21, UR4 ;  /* 0x00000004150e7c36 */ /* 0x000fe40008000000 */
[----:B------:R-:W-:-:S03]  /*2020*/  IMAD.HI.U32 R4, R4, R5, RZ ;  /* 0x0000000504047227 */ /* 0x000fc600078e00ff */
[----:B------:R-:W-:Y:S01]  /*2030*/  IABS R21, R14 ;  /* 0x0000000e00157213 */ /* 0x000fe20000000000 */
[----:B------:R-:W-:-:S05]  /*2040*/  IMAD R12, R4, R12, R5 ;  /* 0x0000000c040c7224 */ /* 0x000fca00078e0205 */
[----:B------:R-:W-:Y:S01]  /*2050*/  ISETP.GT.U32.AND P1, PT, R25, R12, PT ;  /* 0x0000000c1900720c */ /* 0x000fe20003f24070 */
[----:B-1----:R-:W1:-:S12]  /*2060*/  MUFU.RCP R17, R17 ;  /* 0x0000001100117308 */ /* 0x002e580000001000 */
[----:B------:R-:W-:Y:S02]  /*2070*/  @!P1 IMAD.IADD R12, R12, 0x1, -R25 ;  /* 0x000000010c0c9824 */ /* 0x000fe400078e0a19 */
[----:B-1----:R-:W-:Y:S01]  /*2080*/  VIADD R4, R17, 0xffffffe ;  /* 0x0ffffffe11047836 */ /* 0x002fe20000000000 */
[----:B------:R-:W-:-:S03]  /*2090*/  IADD3 R17, RZ, -R23, RZ ;  /* 0x80000017ff117210 */ /* 0x000fc60007ffe0ff */
[----:B------:R1:W4:Y:S02]  /*20a0*/  F2I.FTZ.U32.TRUNC.NTZ R5, R4 ;  /* 0x0000000400057305 */ /* 0x000324000021f000 */
[----:B-1----:R-:W-:Y:S02]  /*20b0*/  IMAD.MOV.U32 R4, RZ, RZ, RZ ;  /* 0x000000ffff047224 */ /* 0x002fe400078e00ff */
[----:B----4-:R-:W-:-:S04]  /*20c0*/  IMAD.MOV R19, RZ, RZ, -R5 ;  /* 0x000000ffff137224 */ /* 0x010fc800078e0a05 */
[----:B------:R-:W-:-:S04]  /*20d0*/  IMAD R19, R19, R18, RZ ;  /* 0x0000001213137224 */ /* 0x000fc800078e02ff */
[----:B------:R-:W-:-:S04]  /*20e0*/  IMAD.HI.U32 R22, R5, R19, R4 ;  /* 0x0000001305167227 */ /* 0x000fc800078e0004 */
[----:B------:R-:W-:-:S04]  /*20f0*/  IMAD.MOV.U32 R5, RZ, RZ, R21 ;  /* 0x000000ffff057224 */ /* 0x000fc800078e0015 */
[----:B------:R-:W-:-:S04]  /*2100*/  IMAD.HI.U32 R4, R22, R5, RZ ;  /* 0x0000000516047227 */ /* 0x000fc800078e00ff */
[----:B------:R-:W-:-:S05]  /*2110*/  IMAD R5, R4, R17, R5 ;  /* 0x0000001104057224 */ /* 0x000fca00078e0205 */
[----:B------:R-:W-:-:S13]  /*2120*/  ISETP.GT.U32.AND P1, PT, R18, R5, PT ;  /* 0x000000051200720c */ /* 0x000fda0003f24070 */
[----:B------:R-:W-:Y:S01]  /*2130*/  @!P1 IMAD.IADD R5, R5, 0x1, -R18 ;  /* 0x0000000105059824 */ /* 0x000fe200078e0a12 */
[----:B------:R-:W-:-:S13]  /*2140*/  ISETP.GT.U32.AND P1, PT, R25, R12, PT ;  /* 0x0000000c1900720c */ /* 0x000fda0003f24070 */
[----:B------:R-:W-:Y:S01]  /*2150*/  @!P1 IMAD.IADD R12, R12, 0x1, -R25 ;  /* 0x000000010c0c9824 */ /* 0x000fe200078e0a19 */
[----:B------:R-:W-:-:S03]  /*2160*/  ISETP.GT.U32.AND P1, PT, R18, R5, PT ;  /* 0x000000051200720c */ /* 0x000fc60003f24070 */
[----:B------:R-:W-:-:S10]  /*2170*/  IMAD.MOV.U32 R4, RZ, RZ, R12 ;  /* 0x000000ffff047224 */ /* 0x000fd400078e000c */
[----:B------:R-:W-:Y:S01]  /*2180*/  @!P1 IMAD.IADD R5, R5, 0x1, -R18 ;  /* 0x0000000105059824 */ /* 0x000fe200078e0a12 */
[----:B------:R-:W-:-:S13]  /*2190*/  ISETP.GE.AND P1, PT, R15, RZ, PT ;  /* 0x000000ff0f00720c */ /* 0x000fda0003f26270 */
[----:B------:R-:W-:Y:S01]  /*21a0*/  @!P1 IMAD.MOV R4, RZ, RZ, -R4 ;  /* 0x000000ffff049224 */ /* 0x000fe200078e0a04 */
[----:B------:R-:W-:-:S13]  /*21b0*/  ISETP.GE.AND P1, PT, R14, RZ, PT ;  /* 0x000000ff0e00720c */ /* 0x000fda0003f26270 */
[----:B------:R-:W-:Y:S01]  /*21c0*/  @!P1 IMAD.MOV R5, RZ, RZ, -R5 ;  /* 0x000000ffff059224 */ /* 0x000fe200078e0a05 */
[----:B------:R-:W-:-:S13]  /*21d0*/  ISETP.NE.AND P1, PT, RZ, UR7, PT ;  /* 0x00000007ff007c0c */ /* 0x000fda000bf25270 */
[----:B------:R-:W-:Y:S02]  /*21e0*/  @!P1 LOP3.LUT R4, RZ, UR7, RZ, 0x33, !PT ;  /* 0x00000007ff049c12 */ /* 0x000fe4000f8e33ff */
[----:B------:R-:W-:-:S03]  /*21f0*/  ISETP.NE.AND P1, PT, RZ, UR8, PT ;  /* 0x00000008ff007c0c */ /* 0x000fc6000bf25270 */
[----:B------:R-:W-:-:S10]  /*2200*/  IMAD.IADD R4, R15, 0x1, -R4 ;  /* 0x000000010f047824 */ /* 0x000fd400078e0a04 */
[----:B------:R-:W-:Y:S02]  /*2210*/  @!P1 LOP3.LUT R5, RZ, UR8, RZ, 0x33, !PT ;  /* 0x00000008ff059c12 */ /* 0x000fe4000f8e33ff */
[----:B------:R-:W-:-:S03]  /*2220*/  PLOP3.LUT P1, PT, PT, PT, UP3, 0x80, 0x0 ;  /* 0x000000000000781c */ /* 0x000fc60003f2f038 */
[----:B------:R-:W-:-:S04]  /*2230*/  IMAD.IADD R5, R14, 0x1, -R5 ;  /* 0x000000010e057824 */ /* 0x000fc800078e0a05 */
[CC--:B------:R-:W-:Y:S01]  /*2240*/  IMAD R27, R4.reuse, R5.reuse, RZ ;  /* 0x00000005041b7224 */ /* 0x0c0fe200078e02ff */
[----:B------:R-:W-:-:S04]  /*2250*/  SEL R15, R4, R5, !P1 ;  /* 0x00000005040f7207 */ /* 0x000fc80004800000 */
[--C-:B------:R-:W-:Y:S01]  /*2260*/  SHF.R.S32.HI R5, RZ, 0x1f, R15.reuse ;  /* 0x0000001fff057819 */ /* 0x100fe2000001140f */
[----:B------:R-:W-:Y:S01]  /*2270*/  IMAD.MOV.U32 R4, RZ, RZ, R15 ;  /* 0x000000ffff047224 */ /* 0x000fe200078e000f */
[----:B------:R-:W-:-:S07]  /*2280*/  SHF.R.S32.HI R29, RZ, 0x1f, R27 ;  /* 0x0000001fff1d7819 */ /* 0x000fce000001141b */
.L_x_13:
[----:B------:R-:W-:Y:S05]  /*2290*/  BSYNC B0 ;  /* 0x0000000000007941 */ /* 0x000fea0003800000 */
.L_x_12:
[----:B-1----:R-:W1:Y:S04]  /*22a0*/  SHFL.UP PT, R14, R27, 0x1, RZ ;  /* 0x042000001b0e7989 */ /* 0x002e6800000e00ff */
[----:B------:R-:W4:Y:S01]  /*22b0*/  SHFL.UP PT, R12, R29, 0x1, RZ ;  /* 0x042000001d0c7989 */ /* 0x000f2200000e00ff */
[----:B-1----:R-:W-:Y:S02]  /*22c0*/  SEL R14, R14, RZ, P2 ;  /* 0x000000ff0e0e7207 */ /* 0x002fe40001000000 */
[----:B----4-:R-:W-:Y:S02]  /*22d0*/  SEL R12, R12, RZ, P2 ;  /* 0x000000ff0c0c7207 */ /* 0x010fe40001000000 */
[----:B------:R-:W-:-:S04]  /*22e0*/  IADD3 R17, P1, R14, R27, RZ ;  /* 0x0000001b0e117210 */ /* 0x000fc80007f3e0ff */
[----:B------:R-:W-:Y:S01]  /*22f0*/  IADD3.X R25, R12, R29, RZ, P1, !PT ;  /* 0x0000001d0c197210 */ /* 0x000fe20000ffe4ff */
[----:B------:R-:W1:Y:S04]  /*2300*/  SHFL.UP PT, R14, R17, 0x2, RZ ;  /* 0x04400000110e7989 */ /* 0x000e6800000e00ff */
[----:B------:R-:W4:Y:S01]  /*2310*/  SHFL.UP PT, R12, R25, 0x2, RZ ;  /* 0x04400000190c7989 */ /* 0x000f2200000e00ff */
[----:B-1----:R-:W-:Y:S02]  /*2320*/  SEL R14, R14, RZ, P3 ;  /* 0x000000ff0e0e7207 */ /* 0x002fe40001800000 */
[----:B----4-:R-:W-:Y:S02]  /*2330*/  SEL R12, R12, RZ, P3 ;  /* 0x000000ff0c0c7207 */ /* 0x010fe40001800000 */
[----:B------:R-:W-:-:S05]  /*2340*/  IADD3 R19, P1, R14, R17, RZ ;  /* 0x000000110e137210 */ /* 0x000fca0007f3e0ff */
[----:B------:R-:W-:Y:S01]  /*2350*/  IMAD.X R23, R12, 0x1, R25, P1 ;  /* 0x000000010c177824 */ /* 0x000fe200008e0619 */
        /* <DEDUP_REMOVED lines=18> */
[----:B---3--:R-:W-:-:S05]  /*2480*/  IADD3 R18, P1, R14, R7, RZ ;  /* 0x000000070e127210 */ /* 0x008fca0007f3e0ff */
[----:B--2---:R-:W-:Y:S01]  /*2490*/  IMAD.X R19, R15, 0x1, R6, P1 ;  /* 0x000000010f137824 */ /* 0x004fe200008e0606 */
[----:B------:R-:W-:-:S04]  /*24a0*/  ISETP.GT.U32.AND P1, PT, R18, UR10, PT ;  /* 0x0000000a12007c0c */ /* 0x000fc8000bf24070 */
[----:B------:R-:W-:-:S13]  /*24b0*/  ISETP.GT.U32.AND.EX P1, PT, R19, UR9, PT, P1 ;  /* 0x0000000913007c0c */ /* 0x000fda000bf24110 */
[----:B------:R-:W-:-:S04]  /*24c0*/  VOTE.ANY R12, PT, P1 ;  /* 0x00000000000c7806 */ /* 0x000fc800008e0100 */
[----:B------:R-:W-:-:S13]  /*24d0*/  ISETP.NE.AND P1, PT, R12, RZ, PT ;  /* 0x000000ff0c00720c */ /* 0x000fda0003f25270 */
[----:B------:R-:W-:Y:S05]  /*24e0*/  @!P1 BRA `(.L_x_16) ;  /* 0xfffffff400b89947 */ /* 0x000fea000383ffff */
[----:B------:R-:W-:Y:S02]  /*24f0*/  IMAD.MOV.U32 R18, RZ, RZ, R14 ;  /* 0x000000ffff127224 */ /* 0x000fe400078e000e */
[----:B------:R-:W-:-:S07]  /*2500*/  IMAD.MOV.U32 R19, RZ, RZ, R15 ;  /* 0x000000ffff137224 */ /* 0x000fce00078e000f */
.L_x_11:
[----:B------:R-:W1:Y:S08]  /*2510*/  BREV R12, R12 ;  /* 0x0000000c000c7301 */ /* 0x000e700000000000 */
[----:B-1----:R-:W1:Y:S02]  /*2520*/  FLO.U32.SH R17, R12 ;  /* 0x0000000c00117300 */ /* 0x002e6400000e0400 */
[----:B-1----:R-:W1:Y:S02]  /*2530*/  SHFL.IDX PT, R0, R0, R17, 0x1f ;  /* 0x00001f1100007589 */ /* 0x002e6400000e0000 */
[----:B-1----:R-:W-:-:S13]  /*2540*/  R2UR UR6, R0 ;  /* 0x00000000000672ca */ /* 0x002fda00000e0000 */
[----:B------:R-:W-:-:S05]  /*2550*/  VIADD R2, R34, UR6 ;  /* 0x0000000622027c36 */ /* 0x000fca0008000000 */
[----:B------:R-:W-:-:S13]  /*2560*/  ISETP.GE.AND P1, PT, R2, R3, PT ;  /* 0x000000030200720c */ /* 0x000fda0003f26270 */
[----:B------:R-:W1:Y:S02]  /*2570*/  @!P1 LDC.64 R14, c[0x0][0x918] ;  /* 0x00024600ff0e9b82 */ /* 0x000e640000000a00 */
[----:B-1----:R-:W-:-:S05]  /*2580*/  @!P1 IMAD.WIDE R14, R2, 0xc, R14 ;  /* 0x0000000c020e9825 */ /* 0x002fca00078e020e */
[----:B-----5:R1:W5:Y:S04]  /*2590*/  @!P1 LDG.E R8, desc[UR58][R14.64] ;  /* 0x0000003a0e089981 */ /* 0x020368000c1e1900 */
[----:B------:R1:W5:Y:S01]  /*25a0*/  @!P1 LDG.E R9, desc[UR58][R14.64+0x4] ;  /* 0x0000043a0e099981 */ /* 0x000362000c1e1900 */
[----:B------:R-:W-:-:S03]  /*25b0*/  IADD3 R2, P1, P2, R18, R7, -R27 ;  /* 0x0000000712027210 */ /* 0x000fc60007a3e81b */
[----:B------:R-:W-:Y:S01]  /*25c0*/  SHFL.IDX PT, R7, R29, R17, 0x1f ;  /* 0x00001f111d077589 */ /* 0x000fe200000e0000 */
[----:B------:R-:W-:-:S03]  /*25d0*/  IADD3.X R18, R19, R6, ~R29, P1, P2 ;  /* 0x0000000613127210 */ /* 0x000fc60000fe4c1d */
[----:B------:R-:W2:Y:S04]  /*25e0*/  SHFL.IDX PT, R2, R2, R17, 0x1f ;  /* 0x00001f1102027589 */ /* 0x000ea800000e0000 */
[----:B------:R-:W3:Y:S04]  /*25f0*/  SHFL.IDX PT, R18, R18, R17, 0x1f ;  /* 0x00001f1112127589 */ /* 0x000ee800000e0000 */
[----:B------:R1:W4:Y:S04]  /*2600*/  SHFL.IDX PT, R6, R27, R17, 0x1f ;  /* 0x00001f111b067589 */ /* 0x00032800000e0000 */
[----:B------:R1:W1:Y:S04]  /*2610*/  SHFL.IDX PT, R5, R5, R17, 0x1f ;  /* 0x00001f1105057589 */ /* 0x00026800000e0000 */
[----:B------:R1:W1:Y:S01]  /*2620*/  SHFL.IDX PT, R4, R4, R17, 0x1f ;  /* 0x00001f1104047589 */ /* 0x00026200000e0000 */
[----:B--2---:R-:W-:-:S02]  /*2630*/  R2UR UR5, R2 ;  /* 0x00000000020572ca */ /* 0x004fc400000e0000 */
[----:B---3--:R-:W-:-:S15]  /*2640*/  R2UR UR4, R18 ;  /* 0x00000000120472ca */ /* 0x008fde00000e0000 */
.L_x_6:
[----:B------:R-:W-:Y:S01]  /*2650*/  ISETP.LE.AND P1, PT, R3, UR6, PT ;  /* 0x0000000603007c0c */ /* 0x000fe2000bf23270 */
[----:B-1----:R-:W-:Y:S01]  /*2660*/  IMAD.MOV.U32 R17, RZ, RZ, -0x1 ;  /* 0xffffffffff117424 */ /* 0x002fe200078e00ff */
[----:B------:R-:W-:-:S11]  /*2670*/  MOV R18, 0xffffffff ;  /* 0xffffffff00127802 */ /* 0x000fd60000000f00 */
[----:B------:R-:W-:Y:S05]  /*2680*/  @P1 BRA `(.L_x_5) ;  /* 0x0000000400041947 */ /* 0x000fea0003800000 */
[----:B------:R-:W-:Y:S01]  /*2690*/  UIADD3 UR15, UP2, -UR5, UR10, URZ ;  /* 0x0000000a050f7290 */ /* 0x000fe2000ff5e13f */
[----:B------:R-:W1:Y:S01]  /*26a0*/  S2UR UR18, SR_CTAID.Y ;  /* 0x00000000001279c3 */ /* 0x000e620000002600 */
[----:B------:R-:W-:Y:S01]  /*26b0*/  ULDC UR17, c[0x0][0x8c0] ;  /* 0x0002300000117ab9 */ /* 0x000fe20000000800 */
[----:B------:R-:W-:Y:S01]  /*26c0*/  ULDC UR20, c[0x0][0x8b0] ;  /* 0x00022c0000147ab9 */ /* 0x000fe20000000800 */
[----:B------:R-:W-:Y:S01]  /*26d0*/  UIADD3.X UR11, ~UR4, UR9, URZ, UP2, !UPT ;  /* 0x00000009040b7290 */ /* 0x000fe200097fe53f */
[--C-:B------:R-:W-:Y:S01]  /*26e0*/  SHF.R.U32.HI R23, RZ, UR20, R5.reuse ;  /* 0x00000014ff177c19 */ /* 0x100fe20008011605 */
[----:B------:R-:W-:Y:S01]  /*26f0*/  ULDC UR19, c[0x0][0x904] ;  /* 0x0002410000137ab9 */ /* 0x000fe20000000800 */
[----:B------:R-:W-:Y:S01]  /*2700*/  ULDC UR13, c[0x0][0x8a8] ;  /* 0x00022a00000d7ab9 */ /* 0x000fe20000000800 */
[----:B------:R-:W-:Y:S01]  /*2710*/  USHF.R.U32.HI UR16, URZ, UR17, UR11 ;  /* 0x000000113f107299 */ /* 0x000fe2000801160b */
[----:B------:R-:W-:Y:S01]  /*2720*/  SHF.R.U64 R16, R4, UR20, R5 ;  /* 0x0000001404107c19 */ /* 0x000fe20008001205 */
[----:B------:R-:W-:-:S02]  /*2730*/  USHF.R.U64 UR15, UR15, UR17, UR11 ;  /* 0x000000110f0f7299 */ /* 0x000fc4000800120b */
[----:B------:R-:W-:Y:S02]  /*2740*/  USHF.R.U32.HI UR14, URZ, UR20, UR16 ;  /* 0x000000143f0e7299 */ /* 0x000fe40008011610 */
[----:B------:R-:W-:Y:S02]  /*2750*/  UIADD3 UR13, UR13, -0x1, URZ ;  /* 0xffffffff0d0d7890 */ /* 0x000fe4000fffe03f */
[----:B------:R-:W-:Y:S02]  /*2760*/  USHF.R.U32.HI UR21, URZ, UR19, UR14 ;  /* 0x000000133f157299 */ /* 0x000fe4000801160e */
[----:B------:R-:W-:Y:S02]  /*2770*/  USHF.R.U64 UR16, UR15, UR20, UR16 ;  /* 0x000000140f107299 */ /* 0x000fe40008001210 */
[----:B------:R-:W-:Y:S02]  /*2780*/  ULOP3.LUT UR15, UR15, UR13, URZ, 0xc0, !UPT ;  /* 0x0000000d0f0f7292 */ /* 0x000fe4000f8ec03f */
[----:B------:R-:W-:Y:S01]  /*2790*/  LOP3.LUT R0, R23, UR21, RZ, 0xfc, !PT ;  /* 0x0000001517007c12 */ /* 0x000fe2000f8efcff */
[----:B------:R-:W-:-:S02]  /*27a0*/  USHF.R.U64 UR14, UR16, UR19, UR14 ;  /* 0x00000013100e7299 */ /* 0x000fc4000800120e */
[----:B-1----:R-:W-:Y:S01]  /*27b0*/  USEL UR11, UR40, UR18, !UP3 ;  /* 0x00000012280b7287 */ /* 0x002fe2000d800000 */
[----:B------:R-:W-:-:S13]  /*27c0*/  ISETP.NE.U32.AND P1, PT, R0, RZ, PT ;  /* 0x000000ff0000720c */ /* 0x000fda0003f25070 */
[----:B------:R-:W-:Y:S05]  /*27d0*/  @!P1 BRA `(.L_x_17) ;  /* 0x0000000000149947 */ /* 0x000fea0003800000 */
[----:B------:R-:W-:-:S07]  /*27e0*/  MOV R12, 0x2800 ;  /* 0x00002800000c7802 */ /* 0x000fce0000000f00 */
[----:B----45:R-:W-:Y:S05]  /*27f0*/  CALL.REL.NOINC `($__internal_0_$__cuda_sm20_div_u64) ;  /* 0x000000c800d47944 */ /* 0x030fea0003c00000 */
[----:B------:R-:W-:-:S04]  /*2800*/  IMAD.MOV R12, RZ, RZ, -R0 ;  /* 0x000000ffff0c7224 */ /* 0x000fc800078e0a00 */
[----:B------:R-:W-:Y:S01]  /*2810*/  IMAD R12, R16, R12, UR14 ;  /* 0x0000000e100c7e24 */ /* 0x000fe2000f8e020c */
[----:B------:R-:W-:Y:S06]  /*2820*/  BRA `(.L_x_18) ;  /* 0x0000000000507947 */ /* 0x000fec0003800000 */
.L_x_17:
[----:B------:R-:W1:Y:S01]  /*2830*/  I2F.U32.RP R0, R16 ;  /* 0x0000001000007306 */ /* 0x000e620000209000 */
[----:B------:R-:W-:-:S07]  /*2840*/  ISETP.NE.U32.AND P3, PT, R16, RZ, PT ;  /* 0x000000ff1000720c */ /* 0x000fce0003f65070 */
[----:B-1----:R-:W1:Y:S02]  /*2850*/  MUFU.RCP R0, R0 ;  /* 0x0000000000007308 */ /* 0x002e640000001000 */
[----:B-1----:R-:W-:-:S06]  /*2860*/  VIADD R2, R0, 0xffffffe ;  /* 0x0ffffffe00027836 */ /* 0x002fcc0000000000 */
[----:B------:R1:W2:Y:S02]  /*2870*/  F2I.FTZ.U32.TRUNC.NTZ R3, R2 ;  /* 0x0000000200037305 */ /* 0x0002a4000021f000 */
[----:B-1----:R-:W-:Y:S02]  /*2880*/  IMAD.MOV.U32 R2, RZ, RZ, RZ ;  /* 0x000000ffff027224 */ /* 0x002fe400078e00ff */
[----:B--2---:R-:W-:-:S04]  /*2890*/  IMAD.MOV R15, RZ, RZ, -R3 ;  /* 0x000000ffff0f7224 */ /* 0x004fc800078e0a03 */
[----:B------:R-:W-:-:S04]  /*28a0*/  IMAD R15, R15, R16, RZ ;  /* 0x000000100f0f7224 */ /* 0x000fc800078e02ff */
[----:B------:R-:W-:-:S06]  /*28b0*/  IMAD.HI.U32 R3, R3, R15, R2 ;  /* 0x0000000f03037227 */ /* 0x000fcc00078e0002 */
[----:B------:R-:W-:-:S04]  /*28c0*/  IMAD.HI.U32 R0, R3, UR14, RZ ;  /* 0x0000000e03007c27 */ /* 0x000fc8000f8e00ff */
[----:B------:R-:W-:-:S04]  /*28d0*/  IMAD.MOV R3, RZ, RZ, -R0 ;  /* 0x000000ffff037224 */ /* 0x000fc800078e0a00 */
[----:B------:R-:W-:-:S05]  /*28e0*/  IMAD R3, R16, R3, UR14 ;  /* 0x0000000e10037e24 */ /* 0x000fca000f8e0203 */
[----:B------:R-:W-:-:S13]  /*28f0*/  ISETP.GE.U32.AND P1, PT, R3, R16, PT ;  /* 0x000000100300720c */ /* 0x000fda0003f26070 */
[----:B------:R-:W-:Y:S02]  /*2900*/  @P1 IMAD.IADD R3, R3, 0x1, -R16 ;  /* 0x0000000103031824 */ /* 0x000fe400078e0a10 */
[----:B------:R-:W-:-:S03]  /*2910*/  @P1 VIADD R0, R0, 0x1 ;  /* 0x0000000100001836 */ /* 0x000fc60000000000 */
[----:B------:R-:W-:-:S13]  /*2920*/  ISETP.GE.U32.AND P2, PT, R3, R16, PT ;  /* 0x000000100300720c */ /* 0x000fda0003f46070 */
[----:B------:R-:W-:Y:S01]  /*2930*/  @P2 VIADD R0, R0, 0x1 ;  /* 0x0000000100002836 */ /* 0x000fe20000000000 */
[----:B------:R-:W-:-:S05]  /*2940*/  @!P3 LOP3.LUT R0, RZ, R16, RZ, 0x33, !PT ;  /* 0x00000010ff00b212 */ /* 0x000fca00078e33ff */
[----:B------:R-:W-:-:S04]  /*2950*/  IMAD.MOV R12, RZ, RZ, -R0 ;  /* 0x000000ffff0c7224 */ /* 0x000fc800078e0a00 */
[----:B------:R-:W-:-:S07]  /*2960*/  IMAD R12, R16, R12, UR14 ;  /* 0x0000000e100c7e24 */ /* 0x000fce000f8e020c */
.L_x_18:
[----:B------:R-:W1:Y:S01]  /*2970*/  LDC R15, c[0x0][0x8a8] ;  /* 0x00022a00ff0f7b82 */ /* 0x000e620000000800 */
[----:B------:R-:W-:Y:S01]  /*2980*/  ULDC UR14, c[0x0][0x904] ;  /* 0x00024100000e7ab9 */ /* 0x000fe20000000800 */
[----:B------:R-:W-:Y:S01]  /*2990*/  UMOV UR13, 0xffffffff ;  /* 0xffffffff000d7882 */ /* 0x000fe20000000000 */
[----:B------:R-:W-:Y:S01]  /*29a0*/  PLOP3.LUT P1, PT, PT, PT, UP3, 0x80, 0x0 ;  /* 0x000000000000781c */ /* 0x000fe20003f2f038 */
[----:B------:R-:W-:-:S04]  /*29b0*/  USHF.L.U32 UR13, UR13, UR14, URZ ;  /* 0x0000000e0d0d7299 */ /* 0x000fc8000800063f */
[----:B------:R-:W2:Y:S02]  /*29c0*/  LDC R17, c[0x0][0x8b8] ;  /* 0x00022e00ff117b82 */ /* 0x000ea40000000800 */
[----:B------:R-:W-:Y:S01]  /*29d0*/  LOP3.LUT R2, RZ, UR13, RZ, 0x33, !PT ;  /* 0x0000000dff027c12 */ /* 0x000fe2000f8e33ff */
[----:B------:R-:W-:Y:S02]  /*29e0*/  UMOV UR13, 0x1 ;  /* 0x00000001000d7882 */ /* 0x000fe40000000000 */
[----:B------:R-:W-:Y:S01]  /*29f0*/  USHF.L.U32 UR13, UR13, UR14, URZ ;  /* 0x0000000e0d0d7299 */ /* 0x000fe2000800063f */
[----:B------:R-:W-:Y:S02]  /*2a00*/  LOP3.LUT R3, R2, UR16, RZ, 0xc0, !PT ;  /* 0x0000001002037c12 */ /* 0x000fe4000f8ec0ff */
[----:B------:R-:W-:Y:S01]  /*2a10*/  @P1 MOV R18, UR6 ;  /* 0x0000000600121c02 */ /* 0x000fe20008000f00 */
[----:B------:R-:W-:Y:S02]  /*2a20*/  @!P1 IMAD.U32 R18, RZ, RZ, UR6 ;  /* 0x00000006ff129e24 */ /* 0x000fe4000f8e00ff */
[----:B------:R-:W-:-:S02]  /*2a30*/  IMAD R0, R0, UR13, R3 ;  /* 0x0000000d00007c24 */ /* 0x000fc4000f8e0203 */
[----:B-1----:R-:W-:-:S04]  /*2a40*/  IMAD R12, R12, R15, UR15 ;  /* 0x0000000f0c0c7e24 */ /* 0x002fc8000f8e020f */
[----:B------:R-:W-:Y:S02]  /*2a50*/  @P1 IMAD.MOV.U32 R16, RZ, RZ, R12 ;  /* 0x000000ffff101224 */ /* 0x000fe400078e000c */
[----:B--2---:R-:W-:Y:S01]  /*2a60*/  IMAD R17, R0, R17, UR11 ;  /* 0x0000000b00117e24 */ /* 0x004fe2000f8e0211 */
[----:B------:R-:W-:-:S03]  /*2a70*/  UMOV UR11, 0x1 ;  /* 0x00000001000b7882 */ /* 0x000fc60000000000 */
[----:B------:R-:W-:Y:S02]  /*2a80*/  @!P1 IMAD.MOV.U32 R16, RZ, RZ, R17 ;  /* 0x000000ffff109224 */ /* 0x000fe400078e0011 */
[----:B------:R-:W-:-:S07]  /*2a90*/  @!P1 IMAD.MOV.U32 R17, RZ, RZ, R12 ;  /* 0x000000ffff119224 */ /* 0x000fce00078e000c */
.L_x_5:
[----:B------:R-:W-:-:S13]  /*2aa0*/  ISETP.NE.AND P1, PT, RZ, UR11, PT ;  /* 0x0000000bff007c0c */ /* 0x000fda000bf25270 */
[----:B------:R-:W-:Y:S05]  /*2ab0*/  @!P1 EXIT ;  /* 0x000000000000994d */ /* 0x000fea0003800000 */
[----:B------:R-:W1:Y:S02]  /*2ac0*/  LDC.64 R14, c[0x0][0x290] ;  /* 0x0000a400ff0e7b82 */ /* 0x000e640000000a00 */
[----:B-1----:R-:W-:-:S05]  /*2ad0*/  IMAD.WIDE R14, R18, 0xc, R14 ;  /* 0x0000000c120e7825 */ /* 0x002fca00078e020e */
[----:B------:R1:W5:Y:S04]  /*2ae0*/  LDG.E R2, desc[UR58][R14.64] ;  /* 0x0000003a0e027981 */ /* 0x000368000c1e1900 */
[----:B------:R1:W5:Y:S04]  /*2af0*/  LDG.E R0, desc[UR58][R14.64+0x4] ;  /* 0x0000043a0e007981 */ /* 0x000368000c1e1900 */
[----:B------:R1:W5:Y:S01]  /*2b00*/  LDG.E R19, desc[UR58][R14.64+0x8] ;  /* 0x0000083a0e137981 */ /* 0x000362000c1e1900 */
[----:B------:R-:W-:Y:S01]  /*2b10*/  PLOP3.LUT P1, PT, PT, PT, UP1, 0x80, 0x0 ;  /* 0x000000000000781c */ /* 0x000fe20003f2f018 */
[----:B------:R-:W2:Y:S01]  /*2b20*/  S2UR UR42, SR_CgaCtaId ;  /* 0x00000000002a79c3 */ /* 0x000ea20000008800 */
[----:B------:R-:W-:-:S11]  /*2b30*/  SHF.R.S32.HI R3, RZ, 0x1f, R18 ;  /* 0x0000001fff037819 */ /* 0x000fd60000011412 */
[----:B-1----:R-:W-:Y:S05]  /*2b40*/  @!P1 BRA `(.L_x_19) ;  /* 0x0000005800bc9947 */ /* 0x002fea0003800000 */
[----:B------:R-:W-:-:S06]  /*2b50*/  UISETP.GT.U32.AND UP0, UPT, UR33, 0x1, UPT ;  /* 0x000000012100788c */ /* 0x000fcc000bf04070 */
[----:B------:R-:W-:-:S13]  /*2b60*/  PLOP3.LUT P0, PT, PT, PT, UP0, 0x80, 0x0 ;  /* 0x000000000000781c */ /* 0x000fda0003f0f008 */
[----:B--2---:R-:W-:Y:S05]  /*2b70*/  @P0 EXIT ;  /* 0x000000000000094d */ /* 0x004fea0003800000 */
.L_x_20:
[----:B------:R-:W-:-:S08]  /*2b80*/  NOP ;  /* 0x0000000000007918 */ /* 0x000fd00000000000 */
[----:B------:R-:W1:Y:S02]  /*2b90*/  USETMAXREG.TRY_ALLOC.CTAPOOL UP0, 0xe8 ;  /* 0x000000e8000079c8 */ /* 0x000e640008000600 */
[----:B-1----:R-:W-:-:S13]  /*2ba0*/  PLOP3.LUT P0, PT, PT, PT, UP0, 0x80, 0x0 ;  /* 0x000000000000781c */ /* 0x002fda0003f0f008 */
[----:B------:R-:W-:Y:S05]  /*2bb0*/  @!P0 BRA `(.L_x_20) ;  /* 0xfffffffc00f08947 */ /* 0x000fea000383ffff */
[----:B------:R-:W1:Y:S01]  /*2bc0*/  SHFL.IDX PT, R13, R13, RZ, 0x1f ;  /* 0x00001fff0d0d7589 */ /* 0x000e6200000e0000 */
[----:B------:R-:W2:Y:S01]  /*2bd0*/  S2UR UR4, SR_CTAID.Y ;  /* 0x00000000000479c3 */ /* 0x000ea20000002600 */
[----:B------:R-:W-:Y:S01]  /*2be0*/  UMOV UR60, URZ ;  /* 0x0000003f003c7c82 */ /* 0x000fe20008000000 */
[----:B------:R-:W-:Y:S01]  /*2bf0*/  UMOV UR61, URZ ;  /* 0x0000003f003d7c82 */ /* 0x000fe20008000000 */
[----:B-1----:R-:W-:Y:S01]  /*2c00*/  LOP3.LUT P0, RZ, R13, 0x3, RZ, 0xc0, !PT ;  /* 0x000000030dff7812 */ /* 0x002fe2000780c0ff */
[----:B--2---:R-:W-:-:S12]  /*2c10*/  UIMAD UR4, UR4, UR41, UR40 ;  /* 0x00000029040472a4 */ /* 0x004fd8000f8e0228 */
[----:B------:R-:W-:Y:S05]  /*2c20*/  @P0 BRA `(.L_x_21) ;  /* 0x0000000000a40947 */ /* 0x000fea0003800000 */
[----:B------:R-:W-:Y:S01]  /*2c30*/  ELECT P0, URZ, PT ;  /* 0x00000000003f782f */ /* 0x000fe20003800000 */
[----:B------:R-:W-:-:S12]  /*2c40*/  BSSY B0, `(.L_x_22) ;  /* 0x0000020000007945 */ /* 0x000fd80003800000 */
[----:B------:R-:W-:Y:S05]  /*2c50*/  @!P0 BRA `(.L_x_23) ;  /* 0x0000000000788947 */ /* 0x000fea0003800000 */
[----:B------:R-:W1:Y:S01]  /*2c60*/  S2UR UR6, SR_CgaCtaId ;  /* 0x00000000000679c3 */ /* 0x000e620000008800 */
[----:B------:R-:W-:Y:S01]  /*2c70*/  UISETP.NE.AND UP0, UPT, UR12, 0x1, UPT ;  /* 0x000000010c00788c */ /* 0x000fe2000bf05270 */
[----:B------:R-:W-:-:S06]  /*2c80*/  UMOV UR5, 0x400 ;  /* 0x0000040000057882 */ /* 0x000fcc0000000000 */
[----:B------:R-:W2:Y:S08]  /*2c90*/  LDC.64 R4, c[0x0][0x700] ;  /* 0x0001c000ff047b82 */ /* 0x000eb00000000a00 */
[----:B----4-:R-:W2:Y:S08]  /*2ca0*/  LDC.64 R6, c[0x0][0x708] ;  /* 0x0001c200ff067b82 */ /* 0x010eb00000000a00 */
[----:B-----5:R-:W3:Y:S01]  /*2cb0*/  LDC.64 R8, c[0x0][0x710] ;  /* 0x0001c400ff087b82 */ /* 0x020ee20000000a00 */
[----:B-1----:R-:W-:-:S04]  /*2cc0*/  ULEA UR5, UR6, UR5, 0x18 ;  /* 0x0000000506057291 */ /* 0x002fc8000f8ec03f */
[----:B------:R-:W-:Y:S02]  /*2cd0*/  UIADD3 UR6, UR5, 0x80, URZ ;  /* 0x0000008005067890 */ /* 0x000fe4000fffe03f */
[----:B------:R-:W-:Y:S01]  /*2ce0*/  @!UP0 UIADD3 UR6, UR5, URZ, URZ ;  /* 0x0000003f05068290 */ /* 0x000fe2000fffe03f */
[----:B------:R-:W3:Y:S08]  /*2cf0*/  LDC.64 R10, c[0x0][0x718] ;  /* 0x0001c600ff0a7b82 */ /* 0x000ef00000000a00 */
[----:B------:R-:W1:Y:S01]  /*2d00*/  LDC.64 R12, c[0x0][0x720] ;  /* 0x0001c800ff0c7b82 */ /* 0x000e620000000a00 */
[----:B--2---:R2:W-:Y:S07]  /*2d10*/  STS.128 [UR6+0x38780], R4 ;  /* 0x03878004ff007988 */ /* 0x0045ee0008000c06 */
[----:B------:R-:W1:Y:S08]  /*2d20*/  LDC.64 R14, c[0x0][0x728] ;  /* 0x0001ca00ff0e7b82 */ /* 0x000e700000000a00 */
[----:B------:R-:W4:Y:S01]  /*2d30*/  LDC.64 R20, c[0x0][0x730] ;  /* 0x0001cc00ff147b82 */ /* 0x000f220000000a00 */
[----:B---3--:R2:W-:Y:S07]  /*2d40*/  STS.128 [UR6+0x38790], R8 ;  /* 0x03879008ff007988 */ /* 0x0085ee0008000c06 */
[----:B------:R-:W4:Y:S08]  /*2d50*/  LDC.64 R22, c[0x0][0x738] ;  /* 0x0001ce00ff167b82 */ /* 0x000f300000000a00 */
[----:B------:R-:W3:Y:S01]  /*2d60*/  LDC.64 R24, c[0x0][0x740] ;  /* 0x0001d000ff187b82 */ /* 0x000ee20000000a00 */
[----:B-1----:R2:W-:Y:S07]  /*2d70*/  STS.128 [UR6+0x387a0], R12 ;  /* 0x0387a00cff007988 */ /* 0x0025ee0008000c06 */
[----:B------:R-:W3:Y:S08]  /*2d80*/  LDC.64 R26, c[0x0][0x748] ;  /* 0x0001d200ff1a7b82 */ /* 0x000ef00000000a00 */
[----:B------:R-:W1:Y:S01]  /*2d90*/  LDC.64 R28, c[0x0][0x750] ;  /* 0x0001d400ff1c7b82 */ /* 0x000e620000000a00 */
[----:B----4-:R2:W-:Y:S07]  /*2da0*/  STS.128 [UR6+0x387b0], R20 ;  /* 0x0387b014ff007988 */ /* 0x0105ee0008000c06 */
[----:B------:R-:W1:Y:S08]  /*2db0*/  LDC.64 R30, c[0x0][0x758] ;  /* 0x0001d600ff1e7b82 */ /* 0x000e700000000a00 */
[----:B------:R-:W4:Y:S01]  /*2dc0*/  LDC.64 R36, c[0x0][0x760] ;  /* 0x0001d800ff247b82 */ /* 0x000f220000000a00 */
[----:B---3--:R2:W-:Y:S07]  /*2dd0*/  STS.128 [UR6+0x387c0], R24 ;  /* 0x0387c018ff007988 */ /* 0x0085ee0008000c06 */
[----:B------:R-:W4:Y:S08]  /*2de0*/  LDC.64 R38, c[0x0][0x768] ;  /* 0x0001da00ff267b82 */ /* 0x000f300000000a00 */
[----:B------:R-:W3:Y:S01]  /*2df0*/  LDC.64 R40, c[0x0][0x770] ;  /* 0x0001dc00ff287b82 */ /* 0x000ee20000000a00 */
[----:B-1----:R2:W-:Y:S07]  /*2e00*/  STS.128 [UR6+0x387d0], R28 ;  /* 0x0387d01cff007988 */ /* 0x0025ee0008000c06 */
[----:B------:R-:W3:Y:S01]  /*2e10*/  LDC.64 R42, c[0x0][0x778] ;  /* 0x0001de00ff2a7b82 */ /* 0x000ee20000000a00 */
[----:B----4-:R2:W-:Y:S04]  /*2e20*/  STS.128 [UR6+0x387e0], R36 ;  /* 0x0387e024ff007988 */ /* 0x0105e80008000c06 */
[----:B---3--:R2:W-:Y:S02]  /*2e30*/  STS.128 [UR6+0x387f0], R40 ;  /* 0x0387f028ff007988 */ /* 0x0085e40008000c06 */
.L_x_23:
[----:B------:R-:W-:Y:S05]  /*2e40*/  BSYNC B0 ;  /* 0x0000000000007941 */ /* 0x000fea0003800000 */
.L_x_22:
[----:B------:R-:W-:Y:S01]  /*2e50*/  UISETP.NE.AND UP0, UPT, UR12, 0x1, UPT ;  /* 0x000000010c00788c */ /* 0x000fe2000bf05270 */
[----:B------:R-:W-:Y:S01]  /*2e60*/  NOP ;  /* 0x0000000000007918 */ /* 0x000fe20000000000 */
[----:B------:R-:W-:Y:S01]  /*2e70*/  ULDC UR5, c[0x0][0x884] ;  /* 0x0002210000057ab9 */ /* 0x000fe20000000800 */
[----:B------:R-:W-:Y:S01]  /*2e80*/  ULDC.64 UR60, c[0x0][0x800] ;  /* 0x00020000003c7ab9 */ /* 0x000fe20000000a00 */
[----:B------:R-:W-:-:S04]  /*2e90*/  USEL UR5, UR5, URZ, UP0 ;  /* 0x0000003f05057287 */ /* 0x000fc80008000000 */
[----:B------:R-:W-:-:S04]  /*2ea0*/  UIADD3 UR5, UR4, UR5, URZ ;  /* 0x0000000504057290 */ /* 0x000fc8000fffe03f */
[----:B------:R-:W-:-:S12]  /*2eb0*/  UIMAD.WIDE UR60, UR5, 0x80, UR60 ;  /* 0x00000080053c78a5 */ /* 0x000fd8000f8e023c */
.L_x_21:
[----:B------:R-:W-:-:S13]  /*2ec0*/  ISETP.NE.AND P0, PT, RZ, UR55, PT ;  /* 0x00000037ff007c0c */ /* 0x000fda000bf05270 */
[----:B------:R-:W-:Y:S05]  /*2ed0*/  @P0 BRA `(.L_x_24) ;  /* 0x00000004001c0947 */ /* 0x000fea0003800000 */
[----:B------:R-:W-:Y:S01]  /*2ee0*/  ELECT P0, URZ, PT ;  /* 0x00000000003f782f */ /* 0x000fe20003800000 */
[----:B------:R-:W-:-:S12]  /*2ef0*/  BSSY B0, `(.L_x_25) ;  /* 0x0000030000007945 */ /* 0x000fd80003800000 */
[----:B------:R-:W-:Y:S05]  /*2f00*/  @!P0 BRA `(.L_x_26) ;  /* 0x0000000000b88947 */ /* 0x000fea0003800000 */
[C---:B--2---:R-:W-:Y:S01]  /*2f10*/  IMAD.SHL.U32 R4, R18.reuse, 0x8, RZ ;  /* 0x0000000812047824 */ /* 0x044fe200078e00ff */
[----:B------:R-:W-:Y:S01]  /*2f20*/  ULDC.64 UR4, c[0x0][0x820] ;  /* 0x0002080000047ab9 */ /* 0x000fe20000000a00 */
[----:B------:R-:W-:-:S03]  /*2f30*/  SHF.L.U64.HI R3, R18, 0x3, R3 ;  /* 0x0000000312037819 */ /* 0x000fc60000010203 */
[----:B----4-:R-:W-:-:S04]  /*2f40*/  IADD3 R6, P0, R4, UR4, RZ ;  /* 0x0000000404067c10 */ /* 0x010fc8000ff1e0ff */
[----:B------:R-:W-:Y:S01]  /*2f50*/  IADD3.X R7, R3, UR5, RZ, P0, !PT ;  /* 0x0000000503077c10 */ /* 0x000fe200087fe4ff */
[----:B------:R-:W-:-:S05]  /*2f60*/  ULDC.64 UR4, c[0x0][0x818] ;  /* 0x0002060000047ab9 */ /* 0x000fca0000000a00 */
[----:B------:R-:W2:Y:S01]  /*2f70*/  LDG.E.64 R6, desc[UR58][R6.64] ;  /* 0x0000003a06067981 */ /* 0x000ea2000c1e1b00 */
[----:B------:R-:W-:-:S04]  /*2f80*/  IADD3 R4, P0, R4, UR4, RZ ;  /* 0x0000000404047c10 */ /* 0x000fc8000ff1e0ff */
[----:B------:R-:W-:-:S06]  /*2f90*/  IADD3.X R5, R3, UR5, RZ, P0, !PT ;  /* 0x0000000503057c10 */ /* 0x000fcc00087fe4ff */
[----:B------:R-:W3:Y:S01]  /*2fa0*/  LDG.E.64 R4, desc[UR58][R4.64] ;  /* 0x0000003a04047981 */ /* 0x000ee2000c1e1b00 */
[----:B------:R-:W1:Y:S01]  /*2fb0*/  S2UR UR5, SR_CgaCtaId ;  /* 0x00000000000579c3 */ /* 0x000e620000008800 */
[----:B------:R-:W-:Y:S01]  /*2fc0*/  UISETP.NE.AND UP0, UPT, UR12, 0x1, UPT ;  /* 0x000000010c00788c */ /* 0x000fe2000bf05270 */
[----:B-----5:R-:W-:Y:S01]  /*2fd0*/  VIADD R9, R0, 0xffffffff ;  /* 0xffffffff00097836 */ /* 0x020fe20000000000 */
[----:B------:R-:W-:Y:S01]  /*2fe0*/  UMOV UR4, 0x400 ;  /* 0x0000040000047882 */ /* 0x000fe20000000000 */
[----:B------:R-:W-:Y:S01]  /*2ff0*/  CS2R R10, SRZ ;  /* 0x00000000000a7805 */ /* 0x000fe2000001ff00 */
[----:B-1----:R-:W-:-:S04]  /*3000*/  ULEA UR4, UR5, UR4, 0x18 ;  /* 0x0000000405047291 */ /* 0x002fc8000f8ec03f */
[----:B------:R-:W-:-:S03]  /*3010*/  UIADD3 UR5, UR4, 0x80, URZ ;  /* 0x0000008004057890 */ /* 0x000fc6000fffe03f */
[----:B------:R-:W-:-:S04]  /*3020*/  @!UP0 UIADD3 UR5, UR4, URZ, URZ ;  /* 0x0000003f04058290 */ /* 0x000fc8000fffe03f */
[----:B------:R-:W-:-:S05]  /*3030*/  UIADD3 UR4, UR5, 0x38780, URZ ;  /* 0x0003878005047890 */ /* 0x000fca000fffe03f */
[----:B------:R-:W1:Y:S01]  /*3040*/  LDS R3, [UR5+0x3879c] ;  /* 0x03879c05ff037984 */ /* 0x000e620008000800 */
[----:B------:R-:W-:-:S03]  /*3050*/  IMAD.U32 R14, RZ, RZ, UR4 ;  /* 0x00000004ff0e7e24 */ /* 0x000fc6000f8e00ff */
[----:B------:R-:W-:Y:S02]  /*3060*/  STS [UR5+0x387b0], RZ ;  /* 0x0387b0ffff007988 */ /* 0x000fe40008000805 */
[----:B------:R-:W-:-:S05]  /*3070*/  SHF.R.U64 R14, R14, 0x4, RZ ;  /* 0x000000040e0e7819 */ /* 0x000fca00000012ff */
[----:B------:R-:W-:Y:S04]  /*3080*/  STS [UR5+0x38790], R14 ;  /* 0x0387900eff007988 */ /* 0x000fe80008000805 */
[----:B------:R-:W-:Y:S01]  /*3090*/  STS [UR5+0x38794], R14 ;  /* 0x0387940eff007988 */ /* 0x000fe20008000805 */
[C---:B--2---:R-:W-:Y:S01]  /*30a0*/  SHF.L.U64.HI R13, R6.reuse, 0x1, R7 ;  /* 0x00000001060d7819 */ /* 0x044fe20000010207 */
[----:B------:R-:W-:-:S03]  /*30b0*/  IMAD.SHL.U32 R6, R6, 0x2, RZ ;  /* 0x0000000206067824 */ /* 0x000fc600078e00ff */
[----:B------:R-:W-:Y:S02]  /*30c0*/  LOP3.LUT R13, R13, 0x1fffffff, RZ, 0xc0, !PT ;  /* 0x1fffffff0d0d7812 */ /* 0x000fe400078ec0ff */
[----:B------:R-:W-:Y:S02]  /*30d0*/  LOP3.LUT R0, R6, 0xfffffffe, RZ, 0xc0, !PT ;  /* 0xfffffffe06007812 */ /* 0x000fe400078ec0ff */
[--C-:B------:R-:W-:Y:S02]  /*30e0*/  SHF.R.U32.HI R8, RZ, 0x4, R13.reuse ;  /* 0x00000004ff087819 */ /* 0x100fe4000001160d */
[----:B------:R-:W-:Y:S01]  /*30f0*/  SHF.R.U64 R0, R0, 0x4, R13 ;  /* 0x0000000400007819 */ /* 0x000fe2000000120d */
[----:B---3--:R-:W-:Y:S01]  /*3100*/  STS.64 [UR5+0x38780], R4 ;  /* 0x03878004ff007988 */ /* 0x008fe20008000a05 */
[----:B-1----:R-:W-:-:S03]  /*3110*/  LOP3.LUT R3, R3, 0xf, R8, 0xb8, !PT ;  /* 0x0000000f03037812 */ /* 0x002fc600078eb808 */
[----:B------:R-:W-:Y:S04]  /*3120*/  STS [UR5+0x3878c], R0 ;  /* 0x03878c00ff007988 */ /* 0x000fe80008000805 */
[----:B------:R-:W-:Y:S04]  /*3130*/  STS [UR5+0x3879c], R3 ;  /* 0x03879c03ff007988 */ /* 0x000fe80008000805 */
[----:B------:R-:W1:Y:S02]  /*3140*/  LDS R7, [UR5+0x3879c] ;  /* 0x03879c05ff077984 */ /* 0x000e640008000800 */
[----:B-1----:R-:W-:-:S05]  /*3150*/  LOP3.LUT R7, R7, 0xf0, RZ, 0xb8, !PT ;  /* 0x000000f007077812 */ /* 0x002fca00078eb8ff */
[----:B------:R-:W-:Y:S04]  /*3160*/  STS [UR5+0x3879c], R7 ;  /* 0x03879c07ff007988 */ /* 0x000fe80008000805 */
[----:B------:R-:W1:Y:S02]  /*3170*/  LDS R8, [UR5+0x3879c] ;  /* 0x03879c05ff087984 */ /* 0x000e640008000800 */
[----:B-1----:R-:W-:Y:S01]  /*3180*/  LOP3.LUT R15, R8, 0xf00, RZ, 0xb8, !PT ;  /* 0x00000f00080f7812 */ /* 0x002fe200078eb8ff */
[----:B------:R-:W-:-:S04]  /*3190*/  VIADD R8, R2, 0xffffffff ;  /* 0xffffffff02087836 */ /* 0x000fc80000000000 */
[----:B------:R-:W-:Y:S04]  /*31a0*/  STS.64 [UR5+0x38798], R14 ;  /* 0x0387980eff007988 */ /* 0x000fe80008000a05 */
[----:B------:R-:W1:Y:S04]  /*31b0*/  LDS R12, [UR5+0x3879c] ;  /* 0x03879c05ff0c7984 */ /* 0x000e680008000800 */
[----:B------:R3:W-:Y:S01]  /*31c0*/  STS.128 [UR5+0x387a0], R8 ;  /* 0x0387a008ff007988 */ /* 0x0007e20008000c05 */
[----:B-1----:R-:W-:-:S05]  /*31d0*/  LOP3.LUT R12, R12, 0xf000, RZ, 0xb8, !PT ;  /* 0x0000f0000c0c7812 */ /* 0x002fca00078eb8ff */
[----:B------:R3:W-:Y:S02]  /*31e0*/  STS [UR5+0x3879c], R12 ;  /* 0x03879c0cff007988 */ /* 0x0007e40008000805 */
.L_x_26:
[----:B------:R-:W-:Y:S05]  /*31f0*/  BSYNC B0 ;  /* 0x0000000000007941 */ /* 0x000fea0003800000 */
.L_x_25:
[----:B------:R-:W-:Y:S01]  /*3200*/  ELECT P0, URZ, PT ;  /* 0x00000000003f782f */ /* 0x000fe20003800000 */
[----:B------:R-:W-:Y:S01]  /*3210*/  NOP ;  /* 0x0000000000007918 */ /* 0x000fe20000000000 */
[----:B------:R-:W-:Y:S11]  /*3220*/  BSSY B0, `(.L_x_27) ;  /* 0x0000004000007945 */ /* 0x000ff60003800000 */
[----:B------:R-:W-:Y:S05]  /*3230*/  @!P0 BRA `(.L_x_28) ;  /* 0x0000000000088947 */ /* 0x000fea0003800000 */
[----:B------:R0:W-:Y:S01]  /*3240*/  UTMACMDFLUSH ;  /* 0x00000000000079b7 */ /* 0x0001e20000000000 */
[----:B------:R-:W-:-:S04]  /*3250*/  DEPBAR.LE SB0, 0x0 ;  /* 0x000080000000791a */ /* 0x000fc80000000000 */
.L_x_28:
[----:B------:R-:W-:Y:S05]  /*3260*/  BSYNC B0 ;  /* 0x0000000000007941 */ /* 0x000fea0003800000 */
.L_x_27:
[----:B------:R-:W1:Y:S01]  /*3270*/  S2UR UR5, SR_CgaCtaId ;  /* 0x00000000000579c3 */ /* 0x000e620000008800 */
[----:B-----5:R-:W2:Y:S01]  /*3280*/  S2R R0, SR_LANEID ;  /* 0x0000000000007919 */ /* 0x020ea20000000000 */
[----:B------:R-:W-:Y:S01]  /*3290*/  UISETP.NE.AND UP0, UPT, UR12, 0x1, UPT ;  /* 0x000000010c00788c */ /* 0x000fe2000bf05270 */
[----:B------:R-:W-:Y:S02]  /*32a0*/  UMOV UR4, 0x400 ;  /* 0x0000040000047882 */ /* 0x000fe40000000000 */
[----:B-1----:R-:W-:-:S04]  /*32b0*/  ULEA UR4, UR5, UR4, 0x18 ;  /* 0x0000000405047291 */ /* 0x002fc8000f8ec03f */
[----:B------:R-:W-:-:S04]  /*32c0*/  UIADD3 UR5, UR4, 0x80, URZ ;  /* 0x0000008004057890 */ /* 0x000fc8000fffe03f */
[----:B------:R-:W-:Y:S01]  /*32d0*/  @!UP0 UIADD3 UR5, UR4, URZ, URZ ;  /* 0x0000003f04058290 */ /* 0x000fe2000fffe03f */
[----:B--2---:R-:W-:-:S05]  /*32e0*/  SHF.L.U32 R0, R0, 0x2, RZ ;  /* 0x0000000200007819 */ /* 0x004fca00000006ff */
[----:B------:R-:W-:Y:S01]  /*32f0*/  IMAD.U32 R3, RZ, RZ, UR5 ;  /* 0x00000005ff037e24 */ /* 0x000fe2000f8e00ff */
[----:B------:R-:W-:-:S04]  /*3300*/  IADD3 R2, P0, R0, UR60, RZ ;  /* 0x0000003c00027c10 */ /* 0x000fc8000ff1e0ff */
[----:B------:R-:W-:Y:S01]  /*3310*/  IADD3 R4, R0, 0x38780, R3 ;  /* 0x0003878000047810 */ /* 0x000fe20007ffe003 */
[----:B------:R-:W-:-:S04]  /*3320*/  IMAD.X R3, RZ, RZ, UR61, P0 ;  /* 0x0000003dff037e24 */ /* 0x000fc800080e06ff */
[----:B------:R-:W1:Y:S04]  /*3330*/  LDS R5, [R4] ;  /* 0x0000000004057984 */ /* 0x000e680000000800 */
[----:B-1----:R1:W5:Y:S02]  /*3340*/  ATOMG.E.EXCH.STRONG.GPU PT, RZ, [R2], R5 ;  /* 0x0000000502ff73a8 */ /* 0x00236400041ee100 */
.L_x_24:
[----:B-----5:R-:W-:Y:S01]  /*3350*/  SHF.R.S32.HI R0, RZ, 0x1f, R33 ;  /* 0x0000001fff007819 */ /* 0x020fe20000011421 */
[----:B------:R-:W3:Y:S01]  /*3360*/  S2UR UR43, SR_CgaCtaId ;  /* 0x00000000002b79c3 */ /* 0x000ee20000008800 */
[----:B------:R-:W-:Y:S01]  /*3370*/  UISETP.NE.AND UP0, UPT, UR12, 0x1, UPT ;  /* 0x000000010c00788c */ /* 0x000fe2000bf05270 */
[----:B------:R-:W-:Y:S01]  /*3380*/  IMAD.MOV.U32 R154, RZ, RZ, RZ ;  /* 0x000000ffff9a7224 */ /* 0x000fe200078e00ff */
[----:B------:R-:W-:Y:S01]  /*3390*/  LEA.HI R0, R0, R33, RZ, 0x8 ;  /* 0x0000002100007211 */ /* 0x000fe200078f40ff */
[----:B------:R-:W-:Y:S01]  /*33a0*/  UMOV UR47, 0x400 ;  /* 0x00000400002f7882 */ /* 0x000fe20000000000 */
[----:B------:R-:W-:Y:S02]  /*33b0*/  ULOP3.LUT UR51, UR53, 0x1, URZ, 0xfc, !UPT ;  /* 0x0000000135337892 */ /* 0x000fe4000f8efc3f */
[----:B------:R-:W-:Y:S01]  /*33c0*/  LOP3.LUT R0, R0, 0xffffff00, RZ, 0xc0, !PT ;  /* 0xffffff0000007812 */ /* 0x000fe200078ec0ff */
[----:B------:R-:W-:Y:S02]  /*33d0*/  ULOP3.LUT UR50, UR54, 0x1, URZ, 0xfc, !UPT ;  /* 0x0000000136327892 */ /* 0x000fe4000f8efc3f */
[----:B------:R-:W-:-:S02]  /*33e0*/  ULOP3.LUT UR48, UR52, 0x1, URZ, 0xfc, !UPT ;  /* 0x0000000134307892 */ /* 0x000fc4000f8efc3f */
[----:B------:R-:W-:Y:S01]  /*33f0*/  IMAD.IADD R0, R33, 0x1, -R0 ;  /* 0x0000000121007824 */ /* 0x000fe200078e0a00 */
[----:B------:R-:W-:Y:S01]  /*3400*/  UMOV UR36, URZ ;  /* 0x0000003f00247c82 */ /* 0x000fe20008000000 */
[----:B------:R-:W-:Y:S01]  /*3410*/  UMOV UR56, URZ ;  /* 0x0000003f00387c82 */ /* 0x000fe20008000000 */
[----:B------:R-:W-:Y:S01]  /*3420*/  UMOV UR37, URZ ;  /* 0x0000003f00257c82 */ /* 0x000fe20008000000 */
[C---:B-12---:R-:W-:Y:S01]  /*3430*/  IMAD.SHL.U32 R5, R0.reuse, 0x40, RZ ;  /* 0x0000004000057824 */ /* 0x046fe200078e00ff */
[----:B------:R-:W-:Y:S01]  /*3440*/  SHF.R.S32.HI R3, RZ, 0x1f, R0 ;  /* 0x0000001fff037819 */ /* 0x000fe20000011400 */
[C---:B------:R-:W-:Y:S01]  /*3450*/  VIADD R152, R0.reuse, 0x1f ;  /* 0x0000001f00987836 */ /* 0x040fe20000000000 */
[-C--:B------:R-:W-:Y:S01]  /*3460*/  LEA.HI R2, R0, R0.reuse, RZ, 0x1 ;  /* 0x0000000000027211 */ /* 0x080fe200078f08ff */
[----:B------:R-:W-:Y:S01]  /*3470*/  UMOV UR38, URZ ;  /* 0x0000003f00267c82 */ /* 0x000fe20008000000 */
[----:B------:R-:W-:Y:S01]  /*3480*/  LEA.HI R4, R3, R0, RZ, 0x5 ;  /* 0x0000000003047211 */ /* 0x000fe200078f28ff */
[----:B------:R-:W-:Y:S01]  /*3490*/  UMOV UR39, URZ ;  /* 0x0000003f00277c82 */ /* 0x000fe20008000000 */
[----:B------:R-:W-:Y:S01]  /*34a0*/  SHF.R.S32.HI R2, RZ, 0x1, R2 ;  /* 0x00000001ff027819 */ /* 0x000fe20000011402 */
[----:B---3--:R-:W-:Y:S01]  /*34b0*/  ULEA UR47, UR43, UR47, 0x18 ;  /* 0x0000002f2b2f7291 */ /* 0x008fe2000f8ec03f */
[----:B------:R-:W-:-:S02]  /*34c0*/  SHF.R.S32.HI R4, RZ, 0x5, R4 ;  /* 0x00000005ff047819 */ /* 0x000fc40000011404 */
[-C--:B------:R-:W-:Y:S01]  /*34d0*/  LEA.HI R7, R3, R0.reuse, RZ, 0x4 ;  /* 0x0000000003077211 */ /* 0x080fe200078f20ff */
[----:B------:R-:W-:Y:S01]  /*34e0*/  UIADD3 UR49, UR47, 0x80, URZ ;  /* 0x000000802f317890 */ /* 0x000fe2000fffe03f */
[----:B------:R-:W-:Y:S01]  /*34f0*/  LOP3.LUT R5, R5, 0x40, RZ, 0xc0, !PT ;  /* 0x0000004005057812 */ /* 0x000fe200078ec0ff */
[----:B----4-:R-:W-:Y:S01]  /*3500*/  IMAD.SHL.U32 R6, R4, 0x10, RZ ;  /* 0x0000001004067824 */ /* 0x010fe200078e00ff */
[----:B------:R-:W-:Y:S01]  /*3510*/  SHF.R.S32.HI R8, RZ, 0x4, R7 ;  /* 0x00000004ff087819 */ /* 0x000fe20000011407 */
[----:B------:R-:W-:Y:S01]  /*3520*/  IMAD.SHL.U32 R4, R2, 0x80, RZ ;  /* 0x0000008002047824 */ /* 0x000fe200078e00ff */
[----:B------:R-:W-:Y:S01]  /*3530*/  LEA.HI R2, R3, R0, RZ, 0x3 ;  /* 0x0000000003027211 */ /* 0x000fe200078f18ff */
[----:B------:R-:W-:Y:S01]  /*3540*/  @!UP0 UIADD3 UR49, UR47, URZ, URZ ;  /* 0x0000003f2f318290 */ /* 0x000fe2000fffe03f */
[----:B------:R-:W-:Y:S02]  /*3550*/  LEA.HI R9, R7, R8, RZ, 0x1 ;  /* 0x0000000807097211 */ /* 0x000fe400078f08ff */
[----:B------:R-:W-:Y:S01]  /*3560*/  LOP3.LUT R4, R4, 0x180, RZ, 0xc0, !PT ;  /* 0x0000018004047812 */ /* 0x000fe200078ec0ff */
[----:B------:R-:W-:Y:S01]  /*3570*/  UIADD3 UR49, UR49, 0x38780, URZ ;  /* 0x0003878031317890 */ /* 0x000fe2000fffe03f */
[----:B------:R-:W-:-:S02]  /*3580*/  LOP3.LUT R7, R5, 0x30, R6, 0xf8, !PT ;  /* 0x0000003005077812 */ /* 0x000fc400078ef806 */
[----:B------:R-:W-:Y:S02]  /*3590*/  LOP3.LUT R9, R9, 0x7ffffe, RZ, 0xc0, !PT ;  /* 0x007ffffe09097812 */ /* 0x000fe400078ec0ff */
[----:B------:R-:W-:Y:S02]  /*35a0*/  LOP3.LUT R5, R4, R5, RZ, 0xfc, !PT ;  /* 0x0000000504057212 */ /* 0x000fe400078efcff */
[----:B------:R-:W-:Y:S01]  /*35b0*/  LEA.HI R22, R3, R0, RZ, 0x7 ;  /* 0x0000000003167211 */ /* 0x000fe200078f38ff */
[----:B------:R-:W-:Y:S01]  /*35c0*/  IMAD.IADD R9, R8, 0x1, -R9 ;  /* 0x0000000108097824 */ /* 0x000fe200078e0a09 */
[----:B------:R-:W-:Y:S02]  /*35d0*/  LOP3.LUT R7, R7, 0x8, R2, 0xf8, !PT ;  /* 0x0000000807077812 */ /* 0x000fe400078ef802 */
[----:B------:R-:W-:Y:S02]  /*35e0*/  SHF.R.U32.HI R5, RZ, 0x3, R5 ;  /* 0x00000003ff057819 */ /* 0x000fe40000011605 */
[----:B------:R-:W-:-:S02]  /*35f0*/  SHF.R.S32.HI R22, RZ, 0x7, R22 ;  /* 0x00000007ff167819 */ /* 0x000fc40000011416 */
[----:B------:R-:W-:Y:S02]  /*3600*/  LOP3.LUT R5, R5, R7, R4, 0x1e, !PT ;  /* 0x0000000705057212 */ /* 0x000fe400078e1e04 */
[----:B------:R-:W-:Y:S01]  /*3610*/  MOV R4, 0x1 ;  /* 0x0000000100047802 */ /* 0x000fe20000000f00 */
[----:B------:R-:W-:-:S04]  /*3620*/  IMAD R2, R22, 0x4, R9 ;  /* 0x0000000416027824 */ /* 0x000fc800078e0209 */
[----:B------:R-:W-:-:S07]  /*3630*/  IMAD.U32 R23, R2, 0x200, R5 ;  /* 0x0000020002177824 */ /* 0x000fce00078e0005 */
.L_x_109:
[----:B-1-34-:R-:W1:Y:S02]  /*3640*/  LDC.64 R2, c[0x0][0x290] ;  /* 0x0000a400ff027b82 */ /* 0x01ae640000000a00 */
[----:B-1----:R-:W-:-:S05]  /*3650*/  IMAD.WIDE R2, R18, 0xc, R2 ;  /* 0x0000000c12027825 */ /* 0x002fca00078e0202 */
[----:B------:R-:W2:Y:S01]  /*3660*/  LDG.E R153, desc[UR58][R2.64+0x8] ;  /* 0x0000083a02997981 */ /* 0x000ea2000c1e1900 */
[----:B------:R-:W-:Y:S01]  /*3670*/  UMOV UR12, URZ ;  /* 0x0000003f000c7c82 */ /* 0x000fe20008000000 */
[----:B------:R-:W-:Y:S01]  /*3680*/  UMOV UR9, UR37 ;  /* 0x0000002500097c82 */ /* 0x000fe20008000000 */
[--C-:B------:R-:W-:Y:S01]  /*3690*/  IMAD.MOV.U32 R155, RZ, RZ, R18.reuse ;  /* 0x000000ffff9b7224 */ /* 0x100fe200078e0012 */
[----:B-----5:R-:W1:Y:S01]  /*36a0*/  SHFL.IDX PT, R0, R22, RZ, 0x1f ;  /* 0x00001fff16007589 */ /* 0x020e6200000e0000 */
[----:B------:R-:W-:Y:S02]  /*36b0*/  SHF.R.S32.HI R19, RZ, 0x1f, R18 ;  /* 0x0000001fff137819 */ /* 0x000fe40000011412 */
[----:B------:R-:W-:Y:S02]  /*36c0*/  CS2R R86, SRZ ;  /* 0x0000000000567805 */ /* 0x000fe4000001ff00 */
[----:B------:R-:W-:Y:S02]  /*36d0*/  CS2R R88, SRZ ;  /* 0x0000000000587805 */ /* 0x000fe4000001ff00 */
[----:B------:R-:W-:-:S02]  /*36e0*/  CS2R R90, SRZ ;  /* 0x00000000005a7805 */ /* 0x000fc4000001ff00 */
[----:B------:R-:W-:Y:S02]  /*36f0*/  CS2R R92, SRZ ;  /* 0x00000000005c7805 */ /* 0x000fe4000001ff00 */
[----:B------:R-:W-:Y:S02]  /*3700*/  CS2R R94, SRZ ;  /* 0x00000000005e7805 */ /* 0x000fe4000001ff00 */
[----:B------:R-:W-:Y:S02]  /*3710*/  CS2R R96, SRZ ;  /* 0x0000000000607805 */ /* 0x000fe4000001ff00 */
        /* <DEDUP_REMOVED lines=16> */
[----:B-1----:R-:W-:Y:S01]  /*3820*/  R2UR UR4, R0 ;  /* 0x00000000000472ca */ /* 0x002fe200000e0000 */
[----:B------:R-:W-:Y:S01]  /*3830*/  IMAD.U32 R0, RZ, RZ, UR38 ;  /* 0x00000026ff007e24 */ /* 0x000fe2000f8e00ff */
        /* <DEDUP_REMOVED lines=10> */
[----:B------:R-:W-:Y:S01]  /*38e0*/  CS2R R150, SRZ ;  /* 0x0000000000967805 */ /* 0x000fe2000001ff00 */
[----:B------:R-:W-:Y:S01]  /*38f0*/  ULEA.HI UR5, UR4, UR4, URZ, 0x1 ;  /* 0x0000000404057291 */ /* 0x000fe2000f8f083f */
[----:B------:R-:W-:Y:S02]  /*3900*/  CS2R R24, SRZ ;  /* 0x0000000000187805 */ /* 0x000fe4000001ff00 */
[----:B------:R-:W-:Y:S02]  /*3910*/  CS2R R26, SRZ ;  /* 0x00000000001a7805 */ /* 0x000fe4000001ff00 */
[----:B------:R-:W-:Y:S01]  /*3920*/  CS2R R28, SRZ ;  /* 0x00000000001c7805 */ /* 0x000fe2000001ff00 */
[----:B------:R-:W-:Y:S01]  /*3930*/  ULOP3.LUT UR5, UR5, 0x1e, URZ, 0xc0, !UPT ;  /* 0x0000001e05057892 */ /* 0x000fe2000f8ec03f */
[----:B------:R-:W-:Y:S02]  /*3940*/  CS2R R30, SRZ ;  /* 0x00000000001e7805 */ /* 0x000fe4000001ff00 */
[----:B------:R-:W-:-:S02]  /*3950*/  CS2R R32, SRZ ;  /* 0x0000000000207805 */ /* 0x000fc4000001ff00 */
[----:B------:R-:W-:Y:S01]  /*3960*/  CS2R R34, SRZ ;  /* 0x0000000000227805 */ /* 0x000fe2000001ff00 */
[----:B------:R-:W-:Y:S01]  /*3970*/  UIADD3 UR5, UR4, -UR5, URZ ;  /* 0x8000000504057290 */ /* 0x000fe2000fffe03f */
        /* <DEDUP_REMOVED lines=25> */
[C---:B--2---:R-:W-:Y:S02]  /*3b10*/  R2UR UR6, R153.reuse ;  /* 0x00000000990672ca */ /* 0x044fe400000e0000 */
[----:B------:R-:W-:-:S11]  /*3b20*/  ISETP.GE.AND P0, PT, R153, 0x1, PT ;  /* 0x000000019900780c */ /* 0x000fd60003f06270 */
[----:B------:R-:W-:Y:S02]  /*3b30*/  UIADD3 UR4, UR6, 0x7f, URZ ;  /* 0x0000007f06047890 */ /* 0x000fe4000fffe03f */
[----:B------:R-:W-:Y:S02]  /*3b40*/  ULEA UR6, UR5, UR47, 0xd ;  /* 0x0000002f05067291 */ /* 0x000fe4000f8e683f */
[----:B------:R-:W-:Y:S02]  /*3b50*/  USHF.R.S32.HI UR5, URZ, 0x1f, UR4 ;  /* 0x0000001f3f057899 */ /* 0x000fe40008011404 */
[----:B------:R-:W-:Y:S02]  /*3b60*/  USHF.R.U32.HI UR6, URZ, 0x4, UR6 ;  /* 0x000000043f067899 */ /* 0x000fe40008011606 */
[----:B------:R-:W-:Y:S02]  /*3b70*/  ULEA.HI UR5, UR5, UR4, URZ, 0x7 ;  /* 0x0000000405057291 */ /* 0x000fe4000f8f383f */
[----:B------:R-:W-:-:S02]  /*3b80*/  ULOP3.LUT UR8, UR6, 0x3fff, URZ, 0xc0, !UPT ;  /* 0x00003fff06087892 */ /* 0x000fc4000f8ec03f */
[----:B------:R-:W-:Y:S01]  /*3b90*/  USHF.R.S32.HI UR10, URZ, 0x7, UR5 ;  /* 0x000000073f0a7899 */ /* 0x000fe20008011405 */
[----:B------:R-:W-:Y:S11]  /*3ba0*/  @!P0 BRA `(.L_x_29) ;  /* 0x00000004002c8947 */ /* 0x000ff60003800000 */
[----:B------:R-:W-:-:S06]  /*3bb0*/  UISETP.NE.AND UP0, UPT, UR51, 0x3, UPT ;  /* 0x000000033300788c */ /* 0x000fcc000bf05270 */
[----:B------:R-:W-:-:S13]  /*3bc0*/  PLOP3.LUT P1, PT, PT, PT, UP0, 0x80, 0x0 ;  /* 0x000000000000781c */ /* 0x000fda0003f2f008 */
[----:B------:R-:W-:Y:S05]  /*3bd0*/  @!P1 BRA `(.L_x_30) ;  /* 0x0000000000049947 */ /* 0x000fea0003800000 */
[----:B------:R-:W-:Y:S01]  /*3be0*/  BPT.TRAP 0x1 ;  /* 0x000000040000795c */ /* 0x000fe20000300000 */
.L_x_30:
[----:B------:R-:W-:Y:S01]  /*3bf0*/  ULEA UR4, UR37, UR47, 0x3 ;  /* 0x0000002f25047291 */ /* 0x000fe2000f8e183f */
[----:B------:R-:W-:-:S05]  /*3c00*/  IMAD.U32 R0, RZ, RZ, UR38 ;  /* 0x00000026ff007e24 */ /* 0x000fca000f8e00ff */
[----:B------:R-:W-:-:S04]  /*3c10*/  SHF.L.U32 R0, R0, 0x1f, RZ ;  /* 0x0000001f00007819 */ /* 0x000fc800000006ff */
[----:B------:R1:W2:Y:S01]  /*3c20*/  SYNCS.PHASECHK.TRANS64.TRYWAIT P0, [UR4+0x38480], R0 ;  /* 0x03848000ff0075a7 */ /* 0x0002a20008000144 */
[----:B------:R-:W-:Y:S05]  /*3c30*/  @!P1 BRA `(.L_x_31) ;  /* 0x0000000000049947 */ /* 0x000fea0003800000 */
[----:B------:R-:W-:Y:S01]  /*3c40*/  BPT.TRAP 0x1 ;  /* 0x000000040000795c */ /* 0x000fe20000300000 */
.L_x_31:
[----:B--2---:R-:W-:Y:S05]  /*3c50*/  @P0 BRA `(.L_x_32) ;  /* 0x0000000000080947 */ /* 0x004fea0003800000 */
[----:B------:R-:W2:Y:S02]  /*3c60*/  SYNCS.PHASECHK.TRANS64.TRYWAIT P0, [UR4+0x38480], R0 ;  /* 0x03848000ff0075a7 */ /* 0x000ea40008000144 */
[----:B--2---:R-:W-:Y:S05]  /*3c70*/  @!P0 BRA `(.L_x_33) ;  /* 0x000000a400c88947 */ /* 0x004fea0003800000 */
.L_x_32:
[----:B------:R-:W-:Y:S01]  /*3c80*/  UIADD3 UR4, UR47, 0x20000, URZ ;  /* 0x000200002f047890 */ /* 0x000fe2000fffe03f */
[----:B------:R-:W-:Y:S01]  /*3c90*/  WARPGROUP.ARRIVE ;  /* 0x00000000000079c5 */ /* 0x000fe20000000000 */
[----:B------:R-:W-:Y:S02]  /*3ca0*/  ULOP3.LUT UR9, UR8, 0x10000, URZ, 0xfc, !UPT ;  /* 0x0001000008097892 */ /* 0x000fe4000f8efc3f */
[----:B------:R-:W-:Y:S02]  /*3cb0*/  USHF.R.U32.HI UR4, URZ, 0x4, UR4 ;  /* 0x000000043f047899 */ /* 0x000fe40008011604 */
[----:B------:R-:W-:Y:S02]  /*3cc0*/  ULEA UR9, UR37, UR9, 0xb ;  /* 0x0000000925097291 */ /* 0x000fe4000f8e583f */
[----:B------:R-:W-:Y:S01]  /*3cd0*/  ULOP3.LUT UR4, UR4, 0x3fff, URZ, 0xc0, !UPT ;  /* 0x00003fff04047892 */ /* 0x000fe2000f8ec03f */
[----:B------:R-:W-:Y:S01]  /*3ce0*/  UMOV UR5, 0x40000040 ;  /* 0x4000004000057882 */ /* 0x000fe20000000000 */
[----:B------:R-:W-:-:S02]  /*3cf0*/  UMOV UR7, 0x40000040 ;  /* 0x4000004000077882 */ /* 0x000fc40000000000 */
[----:B------:R-:W-:Y:S01]  /*3d00*/  ULOP3.LUT UR4, UR4, 0x10000, URZ, 0xfc, !UPT ;  /* 0x0001000004047892 */ /* 0x000fe2000f8efc3f */
[----:B------:R-:W-:-:S03]  /*3d10*/  UMOV UR12, 0x1 ;  /* 0x00000001000c7882 */ /* 0x000fc60000000000 */
[----:B------:R-:W-:-:S03]  /*3d20*/  ULEA UR11, UR37, UR4, 0xa ;  /* 0x00000004250b7291 */ /* 0x000fc6000f8e503f */
[----:B------:R-:W-:-:S04]  /*3d30*/  UMOV UR4, UR9 ;  /* 0x0000000900047c82 */ /* 0x000fc80008000000 */
[----:B------:R-:W-:Y:S02]  /*3d40*/  UMOV UR6, UR11 ;  /* 0x0000000b00067c82 */ /* 0x000fe40008000000 */
[----:B------:R-:W-:Y:S01]  /*3d50*/  QGMMA.64x128x32.F32.E4M3.E4M3 R88, gdesc[UR4], RZ, !UPT, gsb0 ;  /* 0x01e00000045879f3 */ /* 0x000fe2000c0008ff */
[----:B------:R-:W-:Y:S01]  /*3d60*/  UIADD3 UR4, UR9, 0x400, URZ ;  /* 0x0000040009047890 */ /* 0x000fe2000fffe03f */
[----:B------:R-:W-:Y:S01]  /*3d70*/  UMOV UR5, 0x40000040 ;  /* 0x4000004000057882 */ /* 0x000fe20000000000 */
[----:B------:R-:W-:Y:S02]  /*3d80*/  WARPGROUP.DEPBAR.LE gsb0, 0x0 ;  /* 0x00008000000079c5 */ /* 0x000fe40000010000 */
[----:B------:R-:W-:-:S07]  /*3d90*/  WARPGROUP.ARRIVE ;  /* 0x00000000000079c5 */ /* 0x000fce0000000000 */
[----:B------:R-:W-:Y:S01]  /*3da0*/  QGMMA.64x128x32.F32.E4M3.E4M3 R24, gdesc[UR4], RZ, !UPT, gsb0 ;  /* 0x01e00000041879f3 */ /* 0x000fe2000c0008ff */
[----:B------:R-:W-:Y:S02]  /*3db0*/  UIADD3 UR4, UR9, 0x2, URZ ;  /* 0x0000000209047890 */ /* 0x000fe4000fffe03f */
[----:B------:R-:W-:Y:S01]  /*3dc0*/  UIADD3 UR6, UR11, 0x2, URZ ;  /* 0x000000020b067890 */ /* 0x000fe2000fffe03f */
[----:B------:R-:W-:Y:S01]  /*3dd0*/  UMOV UR5, 0x40000040 ;  /* 0x4000004000057882 */ /* 0x000fe20000000000 */
[----:B------:R-:W-:Y:S01]  /*3de0*/  UMOV UR7, 0x40000040 ;  /* 0x4000004000077882 */ /* 0x000fe20000000000 */
[----:B------:R-:W-:Y:S02]  /*3df0*/  WARPGROUP.DEPBAR.LE gsb0, 0x0 ;  /* 0x00008000000079c5 */ /* 0x000fe40000010000 */
[----:B------:R-:W-:-:S06]  /*3e00*/  WARPGROUP.ARRIVE ;  /* 0x00000000000079c5 */ /* 0x000fcc0000000000 */
[----:B------:R-:W-:Y:S01]  /*3e10*/  QGMMA.64x128x32.F32.E4M3.E4M3 R88, gdesc[UR4], R88, gsb0 ;  /* 0x01e00000045879f3 */ /* 0x000fe20008000858 */
[----:B------:R-:W-:Y:S01]  /*3e20*/  UIADD3 UR4, UR9, 0x402, URZ ;  /* 0x0000040209047890 */ /* 0x000fe2000fffe03f */
[----:B------:R-:W-:Y:S01]  /*3e30*/  UMOV UR5, 0x40000040 ;  /* 0x4000004000057882 */ /* 0x000fe20000000000 */
[----:B------:R-:W-:Y:S02]  /*3e40*/  WARPGROUP.DEPBAR.LE gsb0, 0x0 ;  /* 0x00008000000079c5 */ /* 0x000fe40000010000 */
[----:B------:R-:W-:-:S07]  /*3e50*/  WARPGROUP.ARRIVE ;  /* 0x00000000000079c5 */ /* 0x000fce0000000000 */
[----:B------:R-:W-:Y:S01]  /*3e60*/  QGMMA.64x128x32.F32.E4M3.E4M3 R24, gdesc[UR4], R24, gsb0 ;  /* 0x01e00000041879f3 */ /* 0x000fe20008000818 */
        /* <DEDUP_REMOVED lines=21> */
[----:B------:R-:W-:-:S04]  /*3fc0*/  UIADD3 UR9, UR37, 0x1, URZ ;  /* 0x0000000125097890 */ /* 0x000fc8000fffe03f */
[----:B------:R-:W-:-:S04]  /*3fd0*/  UISETP.NE.AND UP0, UPT, UR9, 0x4, UPT ;  /* 0x000000040900788c */ /* 0x000fc8000bf05270 */
[----:B------:R-:W-:Y:S01]  /*3fe0*/  USEL UR9, UR9, URZ, UP0 ;  /* 0x0000003f09097287 */ /* 0x000fe20008000000 */
[----:B------:R-:W-:Y:S02]  /*3ff0*/  WARPGROUP.DEPBAR.LE gsb0, 0x0 ;  /* 0x00008000000079c5 */ /* 0x000fe40000010000 */
[----:B------:R-:W-:-:S06]  /*4000*/  WARPGROUP.ARRIVE ;  /* 0x00000000000079c5 */ /* 0x000fcc0000000000 */
[----:B------:R-:W-:Y:S01]  /*4010*/  QGMMA.64x128x32.F32.E4M3.E4M3 R24, gdesc[UR4], R24, gsb0 ;  /* 0x01e00000041879f3 */ /* 0x000fe20008000818 */
[----:B------:R-:W-:-:S04]  /*4020*/  USEL UR4, URZ, 0x1, UP0 ;  /* 0x000000013f047887 */ /* 0x000fc80008000000 */
[----:B------:R-:W-:-:S06]  /*4030*/  ULOP3.LUT UR4, UR38, UR4, URZ, 0x3c, !UPT ;  /* 0x0000000426047292 */ /* 0x000fcc000f8e3c3f */
[----:B-12---:R-:W-:Y:S01]  /*4040*/  IMAD.U32 R0, RZ, RZ, UR4 ;  /* 0x00000004ff007e24 */ /* 0x006fe2000f8e00ff */
[----:B------:R-:W-:-:S06]  /*4050*/  WARPGROUP.DEPBAR.LE gsb0, 0x0 ;  /* 0x00008000000079c5 */ /* 0x000fcc0000010000 */
.L_x_29:
[----:B------:R-:W-:-:S04]  /*4060*/  UISETP.LT.AND UP0, UPT, UR10, 0x1, UPT ;  /* 0x000000010a00788c */ /* 0x000fc8000bf01270 */
[----:B------:R-:W-:-:S04]  /*4070*/  USEL UR4, UR10, 0x1, UP0 ;  /* 0x000000010a047887 */ /* 0x000fc80008000000 */
[----:B------:R-:W-:-:S04]  /*4080*/  UIADD3 UR10, UR10, -UR4, URZ ;  /* 0x800000040a0a7290 */ /* 0x000fc8000fffe03f */
[----:B------:R-:W-:-:S06]  /*4090*/  UISETP.GE.AND UP0, UPT, UR10, 0x1, UPT ;  /* 0x000000010a00788c */ /* 0x000fcc000bf06270 */
[----:B------:R-:W-:-:S13]  /*40a0*/  PLOP3.LUT P0, PT, PT, PT, UP0, 0x80, 0x0 ;  /* 0x000000000000781c */ /* 0x000fda0003f0f008 */
[----:B------:R-:W-:Y:S05]  /*40b0*/  @!P0 BRA `(.L_x_34) ;  /* 0x00000004006c8947 */ /* 0x000fea0003800000 */
[----:B------:R-:W-:Y:S01]  /*40c0*/  IMAD.U32 R2, RZ, RZ, UR10 ;  /* 0x0000000aff027e24 */ /* 0x000fe2000f8e00ff */
[----:B------:R-:W-:-:S06]  /*40d0*/  UMOV UR11, UR37 ;  /* 0x00000025000b7c82 */ /* 0x000fcc0008000000 */
.L_x_41:
[----:B------:R-:W-:-:S06]  /*40e0*/  UISETP.NE.AND UP0, UPT, UR51, 0x3, UPT ;  /* 0x000000033300788c */ /* 0x000fcc000bf05270 */
[----:B------:R-:W-:-:S13]  /*40f0*/  PLOP3.LUT P1, PT, PT, PT, UP0, 0x80, 0x0 ;  /* 0x000000000000781c */ /* 0x000fda0003f2f008 */
[----:B-12---:R-:W-:Y:S05]  /*4100*/  @!P1 BRA `(.L_x_35) ;  /* 0x0000000000049947 */ /* 0x006fea0003800000 */
[----:B------:R-:W-:Y:S01]  /*4110*/  BPT.TRAP 0x1 ;  /* 0x000000040000795c */ /* 0x000fe20000300000 */
.L_x_35:
[----:B------:R-:W-:Y:S01]  /*4120*/  ULEA UR4, UR9, UR47, 0x3 ;  /* 0x0000002f09047291 */ /* 0x000fe2000f8e183f */
[----:B------:R-:W-:-:S08]  /*4130*/  SHF.L.U32 R3, R0, 0x1f, RZ ;  /* 0x0000001f00037819 */ /* 0x000fd000000006ff */
[----:B------:R1:W2:Y:S01]  /*4140*/  SYNCS.PHASECHK.TRANS64.TRYWAIT P0, [UR4+0x38480], R3 ;  /* 0x03848003ff0075a7 */ /* 0x0002a20008000144 */
[----:B------:R-:W-:Y:S05]  /*4150*/  @!P1 BRA `(.L_x_36) ;  /* 0x0000000000049947 */ /* 0x000fea0003800000 */
[----:B------:R-:W-:Y:S01]  /*4160*/  BPT.TRAP 0x1 ;  /* 0x000000040000795c */ /* 0x000fe20000300000 */
.L_x_36:
[----:B--2---:R-:W-:Y:S05]  /*4170*/  @P0 BRA `(.L_x_37) ;  /* 0x0000000000080947 */ /* 0x004fea0003800000 */
[----:B------:R-:W2:Y:S02]  /*4180*/  SYNCS.PHASECHK.TRANS64.TRYWAIT P0, [UR4+0x38480], R3 ;  /* 0x03848003ff0075a7 */ /* 0x000ea40008000144 */
[----:B--2---:R-:W-:Y:S05]  /*4190*/  @!P0 BRA `(.L_x_38) ;  /* 0x000000a000988947 */ /* 0x004fea0003800000 */
.L_x_37:
[----:B------:R-:W-:Y:S01]  /*41a0*/  UIADD3 UR4, UR47, 0x20000, URZ ;  /* 0x000200002f047890 */ /* 0x000fe2000fffe03f */
[----:B------:R-:W-:Y:S01]  /*41b0*/  WARPGROUP.ARRIVE ;  /* 0x00000000000079c5 */ /* 0x000fe20000000000 */
[----:B------:R-:W-:Y:S02]  /*41c0*/  ULOP3.LUT UR13, UR8, 0x10000, URZ, 0xfc, !UPT ;  /* 0x00010000080d7892 */ /* 0x000fe4000f8efc3f */
[----:B------:R-:W-:Y:S02]  /*41d0*/  USHF.R.U32.HI UR4, URZ, 0x4, UR4 ;  /* 0x000000043f047899 */ /* 0x000fe40008011604 */
[----:B------:R-:W-:Y:S02]  /*41e0*/  UISETP.NE.U32.AND UP0, UPT, UR12, URZ, UPT ;  /* 0x0000003f0c00728c */ /* 0x000fe4000bf05070 */
[----:B------:R-:W-:Y:S02]  /*41f0*/  ULOP3.LUT UR4, UR4, 0x3fff, URZ, 0xc0, !UPT ;  /* 0x00003fff04047892 */ /* 0x000fe4000f8ec03f */
[----:B------:R-:W-:-:S02]  /*4200*/  ULEA UR13, UR9, UR13, 0xb ;  /* 0x0000000d090d7291 */ /* 0x000fc4000f8e583f */
[----:B------:R-:W-:Y:S01]  /*4210*/  ULOP3.LUT UR4, UR4, 0x10000, URZ, 0xfc, !UPT ;  /* 0x0001000004047892 */ /* 0x000fe2000f8efc3f */
[----:B------:R-:W-:Y:S01]  /*4220*/  UMOV UR5, 0x40000040 ;  /* 0x4000004000057882 */ /* 0x000fe20000000000 */
[----:B------:R-:W-:Y:S02]  /*4230*/  UMOV UR7, 0x40000040 ;  /* 0x4000004000077882 */ /* 0x000fe40000000000 */
[----:B------:R-:W-:-:S03]  /*4240*/  ULEA UR14, UR9, UR4, 0xa ;  /* 0x00000004090e7291 */ /* 0x000fc6000f8e503f */
[----:B------:R-:W-:-:S04]  /*4250*/  UMOV UR4, UR13 ;  /* 0x0000000d00047c82 */ /* 0x000fc80008000000 */
[----:B------:R-:W-:Y:S02]  /*4260*/  UMOV UR6, UR14 ;  /* 0x0000000e00067c82 */ /* 0x000fe40008000000 */
[----:B------:R-:W-:Y:S01]  /*4270*/  QGMMA.64x128x32.F32.E4M3.E4M3 R88, gdesc[UR4], R88, UP0, gsb0 ;  /* 0x01e00000045879f3 */ /* 0x000fe2000b800858 */
[----:B------:R-:W-:Y:S01]  /*4280*/  UIADD3 UR4, UR13, 0x400, URZ ;  /* 0x000004000d047890 */ /* 0x000fe2000fffe03f */
[----:B------:R-:W-:Y:S01]  /*4290*/  UMOV UR5, 0x40000040 ;  /* 0x4000004000057882 */ /* 0x000fe20000000000 */
[----:B------:R-:W-:Y:S02]  /*42a0*/  WARPGROUP.DEPBAR.LE gsb0, 0x0 ;  /* 0x00008000000079c5 */ /* 0x000fe40000010000 */
[----:B------:R-:W-:-:S07]  /*42b0*/  WARPGROUP.ARRIVE ;  /* 0x00000000000079c5 */ /* 0x000fce0000000000 */
[----:B------:R-:W-:Y:S01]  /*42c0*/  QGMMA.64x128x32.F32.E4M3.E4M3 R24, gdesc[UR4], R24, UP0, gsb0 ;  /* 0x01e00000041879f3 */ /* 0x000fe2000b800818 */
[----:B------:R-:W-:Y:S02]  /*42d0*/  UIADD3 UR4, UR13, 0x2, URZ ;  /* 0x000000020d047890 */ /* 0x000fe4000fffe03f */
[----:B------:R-:W-:Y:S01]  /*42e0*/  UIADD3 UR6, UR14, 0x2, URZ ;  /* 0x000000020e067890 */ /* 0x000fe2000fffe03f */
[----:B------:R-:W-:Y:S01]  /*42f0*/  UMOV UR5, 0x40000040 ;  /* 0x4000004000057882 */ /* 0x000fe20000000000 */
[----:B------:R-:W-:Y:S01]  /*4300*/  UMOV UR7, 0x40000040 ;  /* 0x4000004000077882 */ /* 0x000fe20000000000 */
[----:B------:R-:W-:Y:S02]  /*4310*/  WARPGROUP.DEPBAR.LE gsb0, 0x0 ;  /* 0x00008000000079c5 */ /* 0x000fe40000010000 */
[----:B------:R-:W-:-:S06]  /*4320*/  WARPGROUP.ARRIVE ;  /* 0x00000000000079c5 */ /* 0x000fcc0000000000 */
        /* <DEDUP_REMOVED lines=29> */
[----:B------:R-:W-:Y:S03]  /*4500*/  QGMMA.64x128x32.F32.E4M3.E4M3 R24, gdesc[UR4], R24, UP0, gsb0 ;  /* 0x01e00000041879f3 */ /* 0x000fe6000b800818 */
[----:B------:R-:W-:Y:S02]  /*4510*/  WARPGROUP.DEPBAR.LE gsb0, 0x0 ;  /* 0x00008000000079c5 */ /* 0x000fe40000010000 */
[----:B------:R-:W-:Y:S05]  /*4520*/  @!P1 BRA `(.L_x_39) ;  /* 0x0000000000049947 */ /* 0x000fea0003800000 */
[----:B------:R-:W-:Y:S01]  /*4530*/  BPT.TRAP 0x1 ;  /* 0x000000040000795c */ /* 0x000fe20000300000 */
.L_x_39:
[----:B------:R-:W-:Y:S02]  /*4540*/  UISETP.GT.U32.AND UP0, UPT, UR53, 0x1, UPT ;  /* 0x000000013500788c */ /* 0x000fe4000bf04070 */
[----:B------:R-:W-:-:S04]  /*4550*/  ULEA UR4, UR11, UR47, 0x3 ;  /* 0x0000002f0b047291 */ /* 0x000fc8000f8e183f */
[----:B------:R-:W-:Y:S01]  /*4560*/  UIADD3 UR4, UR4, 0x384a0, URZ ;  /* 0x000384a004047890 */ /* 0x000fe2000fffe03f */
[----:B------:R-:W-:-:S03]  /*4570*/  PLOP3.LUT P0, PT, PT, PT, UP0, 0x80, 0x0 ;  /* 0x000000000000781c */ /* 0x000fc60003f0f008 */
[----:B------:R-:W-:-:S09]  /*4580*/  UPRMT UR4, URZ, 0x654, UR4 ;  /* 0x000006543f047896 */ /* 0x000fd20008000004 */
[----:B------:R-:W-:Y:S01]  /*4590*/  SYNCS.ARRIVE.TRANS64.RED.A1T0 RZ, [UR4], RZ ;  /* 0x000000ffffff79a7 */ /* 0x000fe20008100404 */
[----:B------:R-:W-:Y:S05]  /*45a0*/  @P0 BRA `(.L_x_40) ;  /* 0x0000000000040947 */ /* 0x000fea0003800000 */
[----:B------:R-:W-:Y:S01]  /*45b0*/  BPT.TRAP 0x1 ;  /* 0x000000040000795c */ /* 0x000fe20000300000 */
.L_x_40:
[----:B------:R-:W-:Y:S01]  /*45c0*/  UIADD3 UR9, UR9, 0x1, URZ ;  /* 0x0000000109097890 */ /* 0x000fe2000fffe03f */
[C---:B------:R-:W-:Y:S01]  /*45d0*/  ISETP.GT.AND P0, PT, R2.reuse, 0x1, PT ;  /* 0x000000010200780c */ /* 0x040fe20003f04270 */
[----:B------:R-:W-:Y:S01]  /*45e0*/  UIADD3 UR11, UR11, 0x1, URZ ;  /* 0x000000010b0b7890 */ /* 0x000fe2000fffe03f */
[----:B------:R-:W-:Y:S01]  /*45f0*/  VIADD R2, R2, 0xffffffff ;  /* 0xffffffff02027836 */ /* 0x000fe20000000000 */
[----:B------:R-:W-:Y:S02]  /*4600*/  UISETP.NE.AND UP0, UPT, UR9, 0x4, UPT ;  /* 0x000000040900788c */ /* 0x000fe4000bf05270 */
[----:B------:R-:W-:Y:S02]  /*4610*/  UISETP.NE.AND UP1, UPT, UR11, 0x4, UPT ;  /* 0x000000040b00788c */ /* 0x000fe4000bf25270 */
[----:B------:R-:W-:Y:S02]  /*4620*/  USEL UR4, URZ, 0x1, UP0 ;  /* 0x000000013f047887 */ /* 0x000fe40008000000 */
[----:B------:R-:W-:-:S02]  /*4630*/  USEL UR9, UR9, URZ, UP0 ;  /* 0x0000003f09097287 */ /* 0x000fc40008000000 */
[----:B------:R-:W-:Y:S02]  /*4640*/  USEL UR11, UR11, URZ, UP1 ;  /* 0x0000003f0b0b7287 */ /* 0x000fe40008800000 */
[----:B------:R-:W-:Y:S01]  /*4650*/  LOP3.LUT R0, R0, UR4, RZ, 0x3c, !PT ;  /* 0x0000000400007c12 */ /* 0x000fe2000f8e3cff */
[----:B------:R-:W-:Y:S09]  /*4660*/  @P0 BRA `(.L_x_41) ;  /* 0xfffffff8009c0947 */ /* 0x000ff2000383ffff */
.L_x_34:
[----:B------:R-:W-:-:S13]  /*4670*/  ISETP.GE.AND P0, PT, R153, 0x1, PT ;  /* 0x000000019900780c */ /* 0x000fda0003f06270 */
[----:B------:R-:W-:Y:S05]  /*4680*/  @!P0 BRA `(.L_x_42) ;  /* 0x0000000000388947 */ /* 0x000fea0003800000 */
[----:B------:R-:W-:-:S06]  /*4690*/  UISETP.NE.AND UP0, UPT, UR51, 0x3, UPT ;  /* 0x000000033300788c */ /* 0x000fcc000bf05270 */
[----:B------:R-:W-:-:S13]  /*46a0*/  PLOP3.LUT P0, PT, PT, PT, UP0, 0x80, 0x0 ;  /* 0x000000000000781c */ /* 0x000fda0003f0f008 */
[----:B------:R-:W-:Y:S05]  /*46b0*/  @!P0 BRA `(.L_x_43) ;  /* 0x0000000000048947 */ /* 0x000fea0003800000 */
[----:B------:R-:W-:Y:S01]  /*46c0*/  BPT.TRAP 0x1 ;  /* 0x000000040000795c */ /* 0x000fe20000300000 */
.L_x_43:
[----:B------:R-:W-:Y:S02]  /*46d0*/  UIADD3 UR10, UR10, UR37, URZ ;  /* 0x000000250a0a7290 */ /* 0x000fe4000fffe03f */
[----:B------:R-:W-:Y:S02]  /*46e0*/  UISETP.GT.U32.AND UP0, UPT, UR53, 0x1, UPT ;  /* 0x000000013500788c */ /* 0x000fe4000bf04070 */
[----:B------:R-:W-:-:S04]  /*46f0*/  USHF.L.U32 UR10, UR10, 0x3, URZ ;  /* 0x000000030a0a7899 */ /* 0x000fc8000800063f */
[----:B------:R-:W-:Y:S01]  /*4700*/  ULOP3.LUT UR10, UR10, 0x18, URZ, 0xc0, !UPT ;  /* 0x000000180a0a7892 */ /* 0x000fe2000f8ec03f */
[----:B------:R-:W-:-:S03]  /*4710*/  PLOP3.LUT P0, PT, PT, PT, UP0, 0x80, 0x0 ;  /* 0x000000000000781c */ /* 0x000fc60003f0f008 */
[----:B------:R-:W-:-:S04]  /*4720*/  UIADD3 UR10, UR47, 0x384a0, UR10 ;  /* 0x000384a02f0a7890 */ /* 0x000fc8000fffe00a */
[----:B------:R-:W-:-:S09]  /*4730*/  UPRMT UR10, URZ, 0x654, UR10 ;  /* 0x000006543f0a7896 */ /* 0x000fd2000800000a */
[----:B------:R-:W-:Y:S01]  /*4740*/  SYNCS.ARRIVE.TRANS64.RED.A1T0 RZ, [UR10], RZ ;  /* 0x000000ffffff79a7 */ /* 0x000fe2000810040a */
[----:B------:R-:W-:Y:S05]  /*4750*/  @P0 BRA `(.L_x_42) ;  /* 0x0000000000040947 */ /* 0x000fea0003800000 */
[----:B------:R-:W-:Y:S01]  /*4760*/  BPT.TRAP 0x1 ;  /* 0x000000040000795c */ /* 0x000fe20000300000 */
.L_x_42:
[----:B------:R-:W-:Y:S01]  /*4770*/  R2UR UR45, R16 ;  /* 0x00000000102d72ca */ /* 0x000fe200000e0000 */
[----:B------:R-:W-:Y:S01]  /*4780*/  UIADD3 UR4, UR47, 0x30000, URZ ;  /* 0x000300002f047890 */ /* 0x000fe2000fffe03f */
[----:B------:R-:W-:Y:S02]  /*4790*/  R2UR UR46, R17 ;  /* 0x00000000112e72ca */ /* 0x000fe400000e0000 */
[----:B------:R-:W-:Y:S01]  /*47a0*/  LOP3.LUT P0, RZ, R4, 0xff, RZ, 0xc0, !PT ;  /* 0x000000ff04ff7812 */ /* 0x000fe2000780c0ff */
[----:B------:R-:W-:-:S06]  /*47b0*/  ULOP3.LUT UP0, URZ, UR4, 0x3ff, URZ, 0xc0, !UPT ;  /* 0x000003ff043f7892 */ /* 0x000fcc000f80c03f */
[----:B------:R-:W-:Y:S02]  /*47c0*/  PLOP3.LUT P1, PT, PT, PT, UP0, 0x80, 0x0 ;  /* 0x000000000000781c */ /* 0x000fe40003f2f008 */
[----:B------:R-:W-:Y:S02]  /*47d0*/  USHF.L.U32 UR45, UR45, 0x8, URZ ;  /* 0x000000082d2d7899 */ /* 0x000fe4000800063f */
[----:B------:R-:W-:Y:S02]  /*47e0*/  USHF.L.U32 UR46, UR46, 0x7, URZ ;  /* 0x000000072e2e7899 */ /* 0x000fe4000800063f */
[----:B------:R-:W-:Y:S10]  /*47f0*/  @!P0 BRA `(.L_x_44) ;  /* 0x00000000000c8947 */ /* 0x000ff40003800000 */
[----:B------:R-:W-:-:S04]  /*4800*/  DEPBAR {5,4,3,2,1,0} ;  /* 0x0000003f0000791a */ /* 0x000fc80000000000 */
[----:B------:R3:W-:Y:S02]  /*4810*/  UTMACCTL.IV [UR60] ;  /* 0x000000003c0079b9 */ /* 0x0007e40008000000 */
[----:B---3--:R-:W-:Y:S01]  /*4820*/  NOP ;  /* 0x0000000000007918 */ /* 0x008fe20000000000 */
.L_x_44:
[----:B------:R-:W-:Y:S05]  /*4830*/  @!P1 BRA `(.L_x_45) ;  /* 0x00000000007c9947 */ /* 0x000fea0003800000 */
[----:B------:R-:W-:Y:S01]  /*4840*/  MOV R2, 0x0 ;  /* 0x0000000000027802 */ /* 0x000fe20000000f00 */
[----:B------:R-:W-:Y:S01]  /*4850*/  ULDC.64 UR4, c[0x4][0x68] ;  /* 0x01001a0000047ab9 */ /* 0x000fe20000000a00 */
[----:B------:R-:W-:Y:S01]  /*4860*/  ULDC.64 UR6, c[0x4][0x8] ;  /* 0x0100020000067ab9 */ /* 0x000fe20000000a00 */
[----:B------:R-:W-:Y:S01]  /*4870*/  IMAD.U32 R4, RZ, RZ, UR4 ;  /* 0x00000004ff047e24 */ /* 0x000fe2000f8e00ff */
[----:B------:R3:W4:Y:S01]  /*4880*/  LDC.64 R14, c[0x4][R2] ;  /* 0x01000000020e7b82 */ /* 0x0007220000000a00 */
[----:B------:R-:W-:Y:S01]  /*4890*/  MOV R5, UR5 ;  /* 0x0000000500057c02 */ /* 0x000fe20008000f00 */
[----:B------:R-:W-:Y:S01]  /*48a0*/  ULDC.64 UR4, c[0x4][0x70] ;  /* 0x01001c0000047ab9 */ /* 0x000fe20000000a00 */
[----:B------:R-:W-:Y:S02]  /*48b0*/  IMAD.U32 R10, RZ, RZ, UR6 ;  /* 0x00000006ff0a7e24 */ /* 0x000fe4000f8e00ff */
[----:B--2---:R-:W-:Y:S02]  /*48c0*/  IMAD.U32 R6, RZ, RZ, UR4 ;  /* 0x00000004ff067e24 */ /* 0x004fe4000f8e00ff */
[----:B------:R-:W-:-:S02]  /*48d0*/  IMAD.U32 R7, RZ, RZ, UR5 ;  /* 0x00000005ff077e24 */ /* 0x000fc4000f8e00ff */
[----:B------:R-:W-:Y:S02]  /*48e0*/  IMAD.U32 R11, RZ, RZ, UR7 ;  /* 0x00000007ff0b7e24 */ /* 0x000fe4000f8e00ff */
[----:B------:R-:W-:Y:S02]  /*48f0*/  IMAD.MOV.U32 R8, RZ, RZ, 0x70 ;  /* 0x00000070ff087424 */ /* 0x000fe400078e00ff */
[----:B------:R-:W-:Y:S02]  /*4900*/  IMAD.MOV.U32 R12, RZ, RZ, 0x1 ;  /* 0x00000001ff0c7424 */ /* 0x000fe400078e00ff */
[----:B---3--:R-:W-:-:S07]  /*4910*/  IMAD.MOV.U32 R13, RZ, RZ, RZ ;  /* 0x000000ffff0d7224 */ /* 0x008fce00078e00ff */
[----:B------:R-:W-:-:S07]  /*4920*/  LEPC R20, `(.L_x_46) ;  /* 0x000000001014794e */ /* 0x000fce0000000000 */
[----:B-1--4-:R-:W-:Y:S05]  /*4930*/  CALL.ABS.NOINC R14 ;  /* 0x000000000e007343 */ /* 0x012fea0003c00000 */
.L_x_46:
[----:B------:R-:W1:Y:S01]  /*4940*/  LDC.64 R2, c[0x4][R2] ;  /* 0x0100000002027b82 */ /* 0x000e620000000a00 */
[----:B------:R-:W-:Y:S01]  /*4950*/  ULDC.64 UR4, c[0x4][0x68] ;  /* 0x01001a0000047ab9 */ /* 0x000fe20000000a00 */
[----:B------:R-:W-:Y:S01]  /*4960*/  ULDC.64 UR6, c[0x4][0x8] ;  /* 0x0100020000067ab9 */ /* 0x000fe20000000a00 */
[----:B------:R-:W-:Y:S02]  /*4970*/  IMAD.U32 R4, RZ, RZ, UR4 ;  /* 0x00000004ff047e24 */ /* 0x000fe4000f8e00ff */
[----:B------:R-:W-:Y:S01]  /*4980*/  IMAD.U32 R5, RZ, RZ, UR5 ;  /* 0x00000005ff057e24 */ /* 0x000fe2000f8e00ff */
[----:B------:R-:W-:Y:S01]  /*4990*/  ULDC.64 UR4, c[0x4][0x70] ;  /* 0x01001c0000047ab9 */ /* 0x000fe20000000a00 */
[----:B------:R-:W-:Y:S01]  /*49a0*/  IMAD.U32 R10, RZ, RZ, UR6 ;  /* 0x00000006ff0a7e24 */ /* 0x000fe2000f8e00ff */
[----:B------:R-:W-:Y:S01]  /*49b0*/  MOV R6, UR4 ;  /* 0x0000000400067c02 */ /* 0x000fe20008000f00 */
[----:B------:R-:W-:Y:S02]  /*49c0*/  IMAD.U32 R7, RZ, RZ, UR5 ;  /* 0x00000005ff077e24 */ /* 0x000fe4000f8e00ff */
[----:B------:R-:W-:-:S02]  /*49d0*/  IMAD.U32 R11, RZ, RZ, UR7 ;  /* 0x00000007ff0b7e24 */ /* 0x000fc4000f8e00ff */
[----:B------:R-:W-:Y:S02]  /*49e0*/  IMAD.MOV.U32 R8, RZ, RZ, 0x70 ;  /* 0x00000070ff087424 */ /* 0x000fe400078e00ff */
[----:B------:R-:W-:Y:S02]  /*49f0*/  IMAD.MOV.U32 R12, RZ, RZ, 0x1 ;  /* 0x00000001ff0c7424 */ /* 0x000fe400078e00ff */
[----:B------:R-:W-:-:S07]  /*4a00*/  IMAD.MOV.U32 R13, RZ, RZ, RZ ;  /* 0x000000ffff0d7224 */ /* 0x000fce00078e00ff */
[----:B------:R-:W-:-:S07]  /*4a10*/  LEPC R20, `(.L_x_45) ;  /* 0x000000001014794e */ /* 0x000fce0000000000 */
[----:B-1----:R-:W-:Y:S05]  /*4a20*/  CALL.ABS.NOINC R2 ;  /* 0x0000000002007343 */ /* 0x002fea0003c00000 */
.L_x_45:
[----:B------:R-:W-:Y:S02]  /*4a30*/  ULDC.64 UR4, c[0x0][0x590] ;  /* 0x0001640000047ab9 */ /* 0x000fe40000000a00 */
[----:B------:R-:W-:-:S04]  /*4a40*/  ISETP.NE.U32.AND P0, PT, RZ, UR4, PT ;  /* 0x00000004ff007c0c */ /* 0x000fc8000bf05070 */
[----:B------:R-:W-:-:S13]  /*4a50*/  ISETP.NE.AND.EX P0, PT, RZ, UR5, PT, P0 ;  /* 0x00000005ff007c0c */ /* 0x000fda000bf05300 */
[----:B------:R-:W-:Y:S05]  /*4a60*/  @!P0 BRA `(.L_x_47) ;  /* 0x0000000000148947 */ /* 0x000fea0003800000 */
[----:B------:R-:W-:-:S04]  /*4a70*/  LEA R2, P0, R18, UR4, 0x3 ;  /* 0x0000000412027c11 */ /* 0x000fc8000f8018ff */
[----:B-12---:R-:W-:-:S06]  /*4a80*/  LEA.HI.X R3, R18, UR5, R19, 0x3, P0 ;  /* 0x0000000512037c11 */ /* 0x006fcc00080f1c13 */
[----:B------:R-:W2:Y:S04]  /*4a90*/  LDG.E.64 R2, desc[UR58][R2.64] ;  /* 0x0000003a02027981 */ /* 0x000ea8000c1e1b00 */
[----:B--2---:R1:W5:Y:S01]  /*4aa0*/  LD.E R0, desc[UR58][R2.64] ;  /* 0x0000003a02007980 */ /* 0x004362000c101900 */
[----:B------:R-:W-:Y:S05]  /*4ab0*/  BRA `(.L_x_48) ;  /* 0x0000000000307947 */ /* 0x000fea0003800000 */
.L_x_47:
[----:B------:R-:W-:Y:S02]  /*4ac0*/  ULDC.64 UR4, c[0x0][0x588] ;  /* 0x0001620000047ab9 */ /* 0x000fe40000000a00 */
[----:B------:R-:W-:-:S04]  /*4ad0*/  ISETP.NE.U32.AND P0, PT, RZ, UR4, PT ;  /* 0x00000004ff007c0c */ /* 0x000fc8000bf05070 */
[----:B------:R-:W-:-:S13]  /*4ae0*/  ISETP.NE.AND.EX P0, PT, RZ, UR5, PT, P0 ;  /* 0x00000005ff007c0c */ /* 0x000fda000bf05300 */
[----:B------:R-:W-:Y:S05]  /*4af0*/  @!P0 BRA `(.L_x_49) ;  /* 0x0000000000188947 */ /* 0x000fea0003800000 */
[----:B-12---:R-:W1:Y:S01]  /*4b00*/  LDC.64 R2, c[0x0][0x588] ;  /* 0x00016200ff027b82 */ /* 0x006e620000000a00 */
[----:B------:R-:W-:Y:S02]  /*4b10*/  ULDC UR4, c[0x0][0x598] ;  /* 0x0001660000047ab9 */ /* 0x000fe40000000800 */
[----:B------:R-:W-:-:S04]  /*4b20*/  IMAD R5, R18, UR4, RZ ;  /* 0x0000000412057c24 */ /* 0x000fc8000f8e02ff */
[----:B-1----:R-:W-:-:S05]  /*4b30*/  IMAD.WIDE R2, R5, 0x4, R2 ;  /* 0x0000000405027825 */ /* 0x002fca00078e0202 */
[----:B------:R2:W5:Y:S01]  /*4b40*/  LDG.E R0, desc[UR58][R2.64] ;  /* 0x0000003a02007981 */ /* 0x000562000c1e1900 */
[----:B------:R-:W-:Y:S05]  /*4b50*/  BRA `(.L_x_48) ;  /* 0x0000000000087947 */ /* 0x000fea0003800000 */
.L_x_49:
[----:B------:R-:W-:Y:S02]  /*4b60*/  ULDC UR4, c[0x0][0x580] ;  /* 0x0001600000047ab9 */ /* 0x000fe40000000800 */
[----:B------:R-:W-:-:S07]  /*4b70*/  IMAD.U32 R0, RZ, RZ, UR4 ;  /* 0x00000004ff007e24 */ /* 0x000fce000f8e00ff */
.L_x_48:
[----:B------:R-:W-:Y:S02]  /*4b80*/  ULDC.64 UR4, c[0x0][0x5b8] ;  /* 0x00016e0000047ab9 */ /* 0x000fe40000000a00 */
[----:B------:R-:W-:-:S04]  /*4b90*/  ISETP.NE.U32.AND P0, PT, RZ, UR4, PT ;  /* 0x00000004ff007c0c */ /* 0x000fc8000bf05070 */
[----:B------:R-:W-:-:S13]  /*4ba0*/  ISETP.NE.AND.EX P0, PT, RZ, UR5, PT, P0 ;  /* 0x00000005ff007c0c */ /* 0x000fda000bf05300 */
[----:B------:R-:W-:Y:S05]  /*4bb0*/  @!P0 BRA `(.L_x_50) ;  /* 0x0000000000148947 */ /* 0x000fea0003800000 */
[----:B------:R-:W-:-:S04]  /*4bc0*/  LEA R4, P0, R18, UR4, 0x3 ;  /* 0x0000000412047c11 */ /* 0x000fc8000f8018ff */
[----:B------:R-:W-:-:S05]  /*4bd0*/  LEA.HI.X R5, R18, UR5, R19, 0x3, P0 ;  /* 0x0000000512057c11 */ /* 0x000fca00080f1c13 */
[----:B-12---:R-:W2:Y:S04]  /*4be0*/  LDG.E.64 R2, desc[UR58][R4.64] ;  /* 0x0000003a04027981 */ /* 0x006ea8000c1e1b00 */
[----:B--2---:R2:W5:Y:S01]  /*4bf0*/  LD.E R2, desc[UR58][R2.64] ;  /* 0x0000003a02027980 */ /* 0x004562000c101900 */
[----:B------:R-:W-:Y:S05]  /*4c00*/  BRA `(.L_x_51) ;  /* 0x0000000000307947 */ /* 0x000fea0003800000 */
.L_x_50:
[----:B------:R-:W-:Y:S02]  /*4c10*/  ULDC.64 UR4, c[0x0][0x5b0] ;  /* 0x00016c0000047ab9 */ /* 0x000fe40000000a00 */
[----:B------:R-:W-:-:S04]  /*4c20*/  ISETP.NE.U32.AND P0, PT, RZ, UR4, PT ;  /* 0x00000004ff007c0c */ /* 0x000fc8000bf05070 */
[----:B------:R-:W-:-:S13]  /*4c30*/  ISETP.NE.AND.EX P0, PT, RZ, UR5, PT, P0 ;  /* 0x00000005ff007c0c */ /* 0x000fda000bf05300 */
[----:B------:R-:W-:Y:S05]  /*4c40*/  @!P0 BRA `(.L_x_52) ;  /* 0x0000000000188947 */ /* 0x000fea0003800000 */
[----:B-12---:R-:W1:Y:S01]  /*4c50*/  LDC.64 R2, c[0x0][0x5b0] ;  /* 0x00016c00ff027b82 */ /* 0x006e620000000a00 */
[----:B------:R-:W-:Y:S02]  /*4c60*/  ULDC UR4, c[0x0][0x5c0] ;  /* 0x0001700000047ab9 */ /* 0x000fe40000000800 */
[----:B------:R-:W-:-:S04]  /*4c70*/  IMAD R5, R18, UR4, RZ ;  /* 0x0000000412057c24 */ /* 0x000fc8000f8e02ff */
[----:B-1----:R-:W-:-:S06]  /*4c80*/  IMAD.WIDE R2, R5, 0x4, R2 ;  /* 0x0000000405027825 */ /* 0x002fcc00078e0202 */
[----:B------:R1:W5:Y:S01]  /*4c90*/  LDG.E R2, desc[UR58][R2.64] ;  /* 0x0000003a02027981 */ /* 0x000362000c1e1900 */
[----:B------:R-:W-:Y:S05]  /*4ca0*/  BRA `(.L_x_51) ;  /* 0x0000000000087947 */ /* 0x000fea0003800000 */
.L_x_52:
[----:B------:R-:W-:Y:S02]  /*4cb0*/  ULDC UR4, c[0x0][0x5a8] ;  /* 0x00016a0000047ab9 */ /* 0x000fe40000000800 */
[----:B-12---:R-:W-:-:S07]  /*4cc0*/  IMAD.U32 R2, RZ, RZ, UR4 ;  /* 0x00000004ff027e24 */ /* 0x006fce000f8e00ff */
.L_x_51:
[----:B------:R-:W-:Y:S01]  /*4cd0*/  ISETP.GT.U32.AND P0, PT, R152, 0x3e, PT ;  /* 0x0000003e9800780c */ /* 0x000fe20003f04070 */
[----:B------:R-:W-:Y:S01]  /*4ce0*/  BSSY B0, `(.L_x_53) ;  /* 0x0000007000007945 */ /* 0x000fe20003800000 */
[----:B------:R-:W-:-:S11]  /*4cf0*/  PRMT R8, RZ, 0x7610, R8 ;  /* 0x00007610ff087816 */ /* 0x000fd60000000008 */
[----:B------:R-:W-:Y:S05]  /*4d00*/  @P0 BRA `(.L_x_54) ;  /* 0x0000000000100947 */ /* 0x000fea0003800000 */
[----:B------:R-:W-:-:S03]  /*4d10*/  UMOV UR4, 0xffffffff ;  /* 0xffffffff00047882 */ /* 0x000fc60000000000 */
[----:B------:R-:W-:Y:S05]  /*4d20*/  BRA.DIV UR4, `(.L_x_55) ;  /* 0x0000009604cc7947 */ /* 0x000fea000b800000 */
[----:B------:R-:W-:-:S13]  /*4d30*/  ELECT P6, URZ, PT ;  /* 0x00000000003f782f */ /* 0x000fda00038c0000 */
.L_x_265:
[----:B------:R-:W-:-:S07]  /*4d40*/  SEL R8, RZ, 0x1, !P6 ;  /* 0x00000001ff087807 */ /* 0x000fce0007000000 */
.L_x_54:
[----:B------:R-:W-:Y:S05]  /*4d50*/  BSYNC B0 ;  /* 0x0000000000007941 */ /* 0x000fea0003800000 */
.L_x_53:
[----:B-12---:R-:W-:-:S05]  /*4d60*/  IMAD.U32 R3, RZ, RZ, UR48 ;  /* 0x00000030ff037e24 */ /* 0x006fca000f8e00ff */
[----:B------:R-:W-:-:S13]  /*4d70*/  ISETP.NE.AND P1, PT, R3, 0x3, PT ;  /* 0x000000030300780c */ /* 0x000fda0003f25270 */
[----:B------:R-:W-:Y:S05]  /*4d80*/  @!P1 BRA `(.L_x_56) ;  /* 0x0000000000049947 */ /* 0x000fea0003800000 */
[----:B------:R-:W-:Y:S01]  /*4d90*/  BPT.TRAP 0x1 ;  /* 0x000000040000795c */ /* 0x000fe20000300000 */
.L_x_56:
[----:B------:R-:W-:Y:S02]  /*4da0*/  SHF.L.U32 R3, RZ, 0x1f, RZ ;  /* 0x0000001fff037819 */ /* 0x000fe400000006ff */
[----:B-----5:R-:W-:Y:S02]  /*4db0*/  FSETP.NEU.AND P0, PT, R0, RZ, PT ;  /* 0x000000ff0000720b */ /* 0x020fe40003f0d000 */
[----:B------:R-:W1:Y:S01]  /*4dc0*/  SYNCS.PHASECHK.TRANS64.TRYWAIT P2, [UR47+0x384c0], R3 ;  /* 0x0384c003ff0075a7 */ /* 0x000e62000804016f */
[----:B------:R-:W-:-:S10]  /*4dd0*/  MOV R4, RZ ;  /* 0x000000ff00047202 */ /* 0x000fd40000000f00 */
[----:B------:R-:W-:Y:S01]  /*4de0*/  @P0 LEA R12, R23, UR47, 0x1 ;  /* 0x0000002f170c0c11 */ /* 0x000fe2000f8e08ff */
[----:B-1----:R-:W-:Y:S06]  /*4df0*/  @!P2 BRA `(.L_x_57) ;  /* 0x0000009400b0a947 */ /* 0x002fec0003800000 */
.L_x_266:
[----:B------:R-:W-:Y:S05]  /*4e00*/  @P0 WARPSYNC.ALL ;  /* 0x0000000000000948 */ /* 0x000fea0003800000 */
[----:B-1----:R-:W1:Y:S01]  /*4e10*/  @P0 LDSM.16.MT88.4 R4, [R12+0x30000] ;  /* 0x030000000c04083b */ /* 0x002e620000004200 */
[----:B------:R-:W-:Y:S01]  /*4e20*/  PRMT R8, R8, 0x9910, RZ ;  /* 0x0000991008087816 */ /* 0x000fe200000000ff */
[----:B------:R-:W-:Y:S01]  /*4e30*/  BSSY B0, `(.L_x_58) ;  /* 0x000000d000007945 */ /* 0x000fe20003800000 */
[-C--:B------:R-:W-:Y:S01]  /*4e40*/  FMUL R88, R88, R2.reuse ;  /* 0x0000000258587220 */ /* 0x080fe20000400000 */
[-C--:B------:R-:W-:Y:S01]  /*4e50*/  FMUL R14, R89, R2.reuse ;  /* 0x00000002590e7220 */ /* 0x080fe20000400000 */
[----:B------:R-:W-:Y:S01]  /*4e60*/  ISETP.NE.AND P2, PT, R8, RZ, PT ;  /* 0x000000ff0800720c */ /* 0x000fe20003f45270 */
[----:B------:R-:W-:Y:S01]  /*4e70*/  FMUL R90, R90, R2 ;  /* 0x000000025a5a7220 */ /* 0x000fe20000400000 */
[----:B------:R2:W3:Y:S01]  /*4e80*/  @P0 LDSM.16.MT88.4 R8, [R12+0x30800] ;  /* 0x030800000c08083b */ /* 0x0004e20000004200 */
[----:B-1----:R-:W-:-:S02]  /*4e90*/  HADD2.F32 R13, -RZ, R4.H0_H0 ;  /* 0x20000004ff0d7230 */ /* 0x002fc40000004100 */
[----:B------:R-:W-:Y:S01]  /*4ea0*/  HADD2.F32 R15, -RZ, R4.H1_H1 ;  /* 0x30000004ff0f7230 */ /* 0x000fe20000004100 */
[----:B--2---:R-:W-:Y:S07]  /*4eb0*/  @P0 BRA `(.L_x_59) ;  /* 0x0000000000100947 */ /* 0x004fee0003800000 */
[----:B------:R-:W-:Y:S01]  /*4ec0*/  IMAD.MOV.U32 R5, RZ, RZ, RZ ;  /* 0x000000ffff057224 */ /* 0x000fe200078e00ff */
[----:B------:R-:W-:Y:S02]  /*4ed0*/  CS2R R6, SRZ ;  /* 0x0000000000067805 */ /* 0x000fe4000001ff00 */
[----:B---3--:R-:W-:Y:S02]  /*4ee0*/  CS2R R8, SRZ ;  /* 0x0000000000087805 */ /* 0x008fe4000001ff00 */
[----:B------:R-:W-:-:S07]  /*4ef0*/  CS2R R10, SRZ ;  /* 0x00000000000a7805 */ /* 0x000fce000001ff00 */
.L_x_59:
[----:B------:R-:W-:Y:S05]  /*4f00*/  BSYNC B0 ;  /* 0x0000000000007941 */ /* 0x000fea0003800000 */
.L_x_58:
[--C-:B------:R-:W-:Y:S02]  /*4f10*/  HADD2.F32 R19, -RZ, R5.reuse.H1_H1 ;  /* 0x30000005ff137230 */ /* 0x100fe40000004100 */
[----:B------:R-:W-:Y:S01]  /*4f20*/  FMUL R12, R91, R2 ;  /* 0x000000025b0c7220 */ /* 0x000fe20000400000 */
[----:B------:R-:W-:Y:S02]  /*4f30*/  HADD2.F32 R17, -RZ, R5.H0_H0 ;  /* 0x20000005ff117230 */ /* 0x000fe40000004100 */
[-C--:B------:R-:W-:Y:S01]  /*4f40*/  FFMA R88, R13, R0.reuse, R88 ;  /* 0x000000000d587223 */ /* 0x080fe20000000058 */
[-C--:B------:R-:W-:Y:S01]  /*4f50*/  FFMA R21, R15, R0.reuse, R14 ;  /* 0x000000000f157223 */ /* 0x080fe2000000000e */
[-C--:B------:R-:W-:Y:S01]  /*4f60*/  FFMA R89, R19, R0.reuse, R12 ;  /* 0x0000000013597223 */ /* 0x080fe2000000000c */
[--C-:B------:R-:W-:Y:S02]  /*4f70*/  HADD2.F32 R13, -RZ, R6.reuse.H0_H0 ;  /* 0x20000006ff0d7230 */ /* 0x100fe40000004100 */
[----:B------:R-:W-:Y:S01]  /*4f80*/  FFMA R90, R17, R0, R90 ;  /* 0x00000000115a7223 */ /* 0x000fe2000000005a */
[----:B------:R-:W-:-:S02]  /*4f90*/  HADD2.F32 R15, -RZ, R6.H1_H1 ;  /* 0x30000006ff0f7230 */ /* 0x000fc40000004100 */
[-C--:B------:R-:W-:Y:S01]  /*4fa0*/  FMUL R92, R92, R2.reuse ;  /* 0x000000025c5c7220 */ /* 0x080fe20000400000 */
[-C--:B------:R-:W-:Y:S01]  /*4fb0*/  FMUL R12, R93, R2.reuse ;  /* 0x000000025d0c7220 */ /* 0x080fe20000400000 */
[--C-:B------:R-:W-:Y:S02]  /*4fc0*/  HADD2.F32 R17, -RZ, R7.reuse.H0_H0 ;  /* 0x20000007ff117230 */ /* 0x100fe40000004100 */
[-C--:B------:R-:W-:Y:S01]  /*4fd0*/  FMUL R94, R94, R2.reuse ;  /* 0x000000025e5e7220 */ /* 0x080fe20000400000 */
[----:B------:R-:W-:Y:S02]  /*4fe0*/  HADD2.F32 R19, -RZ, R7.H1_H1 ;  /* 0x30000007ff137230 */ /* 0x000fe40000004100 */
[----:B------:R-:W-:Y:S01]  /*4ff0*/  FMUL R14, R95, R2 ;  /* 0x000000025f0e7220 */ /* 0x000fe20000400000 */
[-C--:B------:R-:W-:Y:S01]  /*5000*/  FFMA R92, R13, R0.reuse, R92 ;  /* 0x000000000d5c7223 */ /* 0x080fe2000000005c */
[----:B------:R-:W-:Y:S01]  /*5010*/  FFMA R91, R15, R0, R12 ;  /* 0x000000000f5b7223 */ /* 0x000fe2000000000c */
[----:B---3--:R-:W-:-:S02]  /*5020*/  HADD2.F32 R13, -RZ, R8.H0_H0 ;  /* 0x20000008ff0d7230 */ /* 0x008fc40000004100 */
[-C--:B------:R-:W-:Y:S01]  /*5030*/  FFMA R94, R17, R0.reuse, R94 ;  /* 0x00000000115e7223 */ /* 0x080fe2000000005e */
[----:B------:R-:W-:Y:S02]  /*5040*/  HADD2.F32 R15, -RZ, R8.H1_H1 ;  /* 0x30000008ff0f7230 */ /* 0x000fe40000004100 */
[----:B------:R-:W-:Y:S01]  /*5050*/  FFMA R93, R19, R0, R14 ;  /* 0x00000000135d7223 */ /* 0x000fe2000000000e */
        /* <DEDUP_REMOVED lines=8> */
[----:B------:R-:W-:-:S02]  /*50e0*/  HADD2.F32 R13, -RZ, R10.H0_H0 ;  /* 0x2000000aff0d7230 */ /* 0x000fc40000004100 */
        /* <DEDUP_REMOVED lines=10> */
[-C--:B------:R-:W-:Y:S01]  /*5190*/  FFMA R12, R15, R0.reuse, R12 ;  /* 0x000000000f0c7223 */ /* 0x080fe2000000000c */
[-C--:B------:R-:W-:Y:S01]  /*51a0*/  FFMA R17, R17, R0.reuse, R102 ;  /* 0x0000000011117223 */ /* 0x080fe20000000066 */
[----:B------:R-:W-:Y:S01]  /*51b0*/  FFMA R14, R19, R0, R14 ;  /* 0x00000000130e7223 */ /* 0x000fe2000000000e */
[----:B------:R-:W-:Y:S01]  /*51c0*/  F2FP.F16.F32.PACK_AB R89, R89, R90 ;  /* 0x0000005a5959723e */ /* 0x000fe200000000ff */
[----:B------:R-:W-:Y:S05]  /*51d0*/  WARPSYNC.ALL ;  /* 0x0000000000007948 */ /* 0x000fea0003800000 */
[----:B------:R-:W-:Y:S01]  /*51e0*/  F2FP.F16.F32.PACK_AB R97, R97, R98 ;  /* 0x000000626161723e */ /* 0x000fe200000000ff */
[----:B------:R-:W-:Y:S01]  /*51f0*/  BSSY B0, `(.L_x_60) ;  /* 0x000001a000007945 */ /* 0x000fe20003800000 */
[----:B------:R-:W-:-:S02]  /*5200*/  F2FP.F16.F32.PACK_AB R90, R91, R92 ;  /* 0x0000005c5b5a723e */ /* 0x000fc400000000ff */
[----:B------:R-:W-:Y:S02]  /*5210*/  F2FP.F16.F32.PACK_AB R98, R12, R13 ;  /* 0x0000000d0c62723e */ /* 0x000fe400000000ff */
[----:B------:R-:W-:Y:S02]  /*5220*/  F2FP.F16.F32.PACK_AB R88, R21, R88 ;  /* 0x000000581558723e */ /* 0x000fe400000000ff */
[----:B------:R-:W-:Y:S02]  /*5230*/  F2FP.F16.F32.PACK_AB R91, R93, R94 ;  /* 0x0000005e5d5b723e */ /* 0x000fe400000000ff */
[----:B------:R-:W-:Y:S02]  /*5240*/  LEA R12, R23, UR47, 0x1 ;  /* 0x0000002f170c7c11 */ /* 0x000fe4000f8e08ff */
[----:B------:R-:W-:Y:S02]  /*5250*/  F2FP.F16.F32.PACK_AB R96, R95, R96 ;  /* 0x000000605f60723e */ /* 0x000fe400000000ff */
[----:B------:R-:W-:Y:S01]  /*5260*/  F2FP.F16.F32.PACK_AB R99, R14, R17 ;  /* 0x000000110e63723e */ /* 0x000fe200000000ff */
[----:B------:R1:W-:Y:S04]  /*5270*/  STSM.16.MT88.4 [R12+0x30000], R88 ;  /* 0x030000580c007844 */ /* 0x0003e80000004200 */
[----:B------:R1:W-:Y:S01]  /*5280*/  STSM.16.MT88.4 [R12+0x30800], R96 ;  /* 0x030800600c007844 */ /* 0x0003e20000004200 */
[----:B------:R-:W-:Y:S01]  /*5290*/  @!PT LDS RZ, [RZ] ;  /* 0x00000000fffff984 */ /* 0x000fe20000000800 */
[----:B------:R-:W-:Y:S01]  /*52a0*/  @!PT LDS RZ, [RZ] ;  /* 0x00000000fffff984 */ /* 0x000fe20000000800 */
[----:B------:R-:W-:Y:S01]  /*52b0*/  @!PT LDS RZ, [RZ] ;  /* 0x00000000fffff984 */ /* 0x000fe20000000800 */
[----:B------:R-:W-:Y:S01]  /*52c0*/  @!PT LDS RZ, [RZ] ;  /* 0x00000000fffff984 */ /* 0x000fe20000000800 */
[----:B------:R2:W-:Y:S06]  /*52d0*/  MEMBAR.ALL.CTA ;  /* 0x0000000000007992 */ /* 0x0005ec0000008000 */
[----:B--2---:R-:W2:Y:S02]  /*52e0*/  FENCE.VIEW.ASYNC.S ;  /* 0x00000000000073c6 */ /* 0x004ea40000000000 */
[----:B--2---:R-:W-:Y:S06]  /*52f0*/  BAR.SYNC.DEFER_BLOCKING 0x1, 0x100 ;  /* 0x0044000000007b1d */ /* 0x004fec0000010000 */
[----:B------:R-:W-:Y:S05]  /*5300*/  @!P2 BRA `(.L_x_61) ;  /* 0x000000000020a947 */ /* 0x000fea0003800000 */
[----:B------:R-:W-:Y:S02]  /*5310*/  UIADD3 UR44, UR47, 0x30000, URZ ;  /* 0x000300002f2c7890 */ /* 0x000fe4000fffe03f */
[----:B------:R-:W-:Y:S02]  /*5320*/  UIADD3 UR5, UR45, 0x40, URZ ;  /* 0x000000402d057890 */ /* 0x000fe4000fffe03f */
[----:B------:R-:W-:Y:S01]  /*5330*/  UIADD3 UR4, UR47, 0x31000, URZ ;  /* 0x000310002f047890 */ /* 0x000fe2000fffe03f */
[----:B------:R-:W-:-:S04]  /*5340*/  UMOV UR6, UR46 ;  /* 0x0000002e00067c82 */ /* 0x000fc80008000000 */
[----:B------:R2:W-:Y:S04]  /*5350*/  UTMASTG.2D [UR44], [UR60] ;  /* 0x0000002c3c0073b5 */ /* 0x0005e80008008000 */
[----:B------:R2:W-:Y:S01]  /*5360*/  UTMASTG.2D [UR4], [UR60] ;  /* 0x000000043c0073b5 */ /* 0x0005e20008008000 */
[----:B------:R0:W-:Y:S01]  /*5370*/  UTMACMDFLUSH ;  /* 0x00000000000079b7 */ /* 0x0001e20000000000 */
[----:B--2---:R-:W-:-:S04]  /*5380*/  DEPBAR.LE SB0, 0x1 ;  /* 0x000080400000791a */ /* 0x004fc80000000000 */
.L_x_61:
[----:B------:R-:W-:Y:S05]  /*5390*/  BSYNC B0 ;  /* 0x0000000000007941 */ /* 0x000fea0003800000 */
.L_x_60:
[----:B------:R-:W-:Y:S01]  /*53a0*/  BAR.SYNC.DEFER_BLOCKING 0x1, 0x100 ;  /* 0x0044000000007b1d */ /* 0x000fe20000010000 */
[----:B------:R-:W-:-:S13]  /*53b0*/  ISETP.NE.AND P3, PT, RZ, UR36, PT ;  /* 0x00000024ff007c0c */ /* 0x000fda000bf65270 */
[----:B------:R-:W-:Y:S05]  /*53c0*/  @!P3 BRA `(.L_x_62) ;  /* 0x000000000024b947 */ /* 0x000fea0003800000 */
[----:B------:R-:W-:Y:S05]  /*53d0*/  @!P1 BRA `(.L_x_63) ;  /* 0x0000000000049947 */ /* 0x000fea0003800000 */
[----:B------:R-:W-:Y:S01]  /*53e0*/  BPT.TRAP 0x1 ;  /* 0x000000040000795c */ /* 0x000fe20000300000 */
.L_x_63:
[----:B------:R-:W-:Y:S02]  /*53f0*/  ULEA UR4, UR56, UR47, 0x3 ;  /* 0x0000002f38047291 */ /* 0x000fe4000f8e183f */
[----:B------:R-:W-:Y:S02]  /*5400*/  UIADD3 UR56, UR56, 0x1, URZ ;  /* 0x0000000138387890 */ /* 0x000fe4000fffe03f */
[----:B------:R-:W-:Y:S02]  /*5410*/  UIADD3 UR4, UR4, 0x384e0, URZ ;  /* 0x000384e004047890 */ /* 0x000fe4000fffe03f */
[----:B------:R-:W-:Y:S02]  /*5420*/  UISETP.NE.AND UP0, UPT, UR56, 0x4, UPT ;  /* 0x000000043800788c */ /* 0x000fe4000bf05270 */
[----:B------:R-:W-:Y:S02]  /*5430*/  UPRMT UR4, UR43, 0x654, UR4 ;  /* 0x000006542b047896 */ /* 0x000fe40008000004 */
[----:B------:R-:W-:-:S07]  /*5440*/  USEL UR56, UR56, URZ, UP0 ;  /* 0x0000003f38387287 */ /* 0x000fce0008000000 */
[----:B------:R-:W-:Y:S05]  /*5450*/  SYNCS.ARRIVE.TRANS64.RED.A1T0 RZ, [UR4], RZ ;  /* 0x000000ffffff79a7 */ /* 0x000fea0008100404 */
.L_x_62:
[----:B------:R-:W-:Y:S05]  /*5460*/  @!P1 BRA `(.L_x_64) ;  /* 0x0000000000049947 */ /* 0x000fea0003800000 */
[----:B------:R-:W-:Y:S01]  /*5470*/  BPT.TRAP 0x1 ;  /* 0x000000040000795c */ /* 0x000fe20000300000 */
.L_x_64:
[----:B------:R-:W2:Y:S02]  /*5480*/  SYNCS.PHASECHK.TRANS64.TRYWAIT P3, [UR47+0x384c8], R3 ;  /* 0x0384c803ff0075a7 */ /* 0x000ea4000806016f */
[----:B--2---:R-:W-:Y:S05]  /*5490*/  @!P3 BRA `(.L_x_65) ;  /* 0x000000900020b947 */ /* 0x004fea0003800000 */
.L_x_267:
[----:B------:R-:W-:Y:S05]  /*54a0*/  @P0 WARPSYNC.ALL ;  /* 0x0000000000000948 */ /* 0x000fea0003800000 */
[----:B------:R-:W2:Y:S01]  /*54b0*/  @P0 LDSM.16.MT88.4 R4, [R12+0x32000] ;  /* 0x032000000c04083b */ /* 0x000ea20000004200 */
[-C--:B------:R-:W-:Y:S01]  /*54c0*/  FMUL R13, R24, R2.reuse ;  /* 0x00000002180d7220 */ /* 0x080fe20000400000 */
[-C--:B------:R-:W-:Y:S01]  /*54d0*/  FMUL R25, R25, R2.reuse ;  /* 0x0000000219197220 */ /* 0x080fe20000400000 */
[-C--:B------:R-:W-:Y:S01]  /*54e0*/  FMUL R15, R26, R2.reuse ;  /* 0x000000021a0f7220 */ /* 0x080fe20000400000 */
[----:B------:R-:W3:Y:S01]  /*54f0*/  @P0 LDSM.16.MT88.4 R8, [R12+0x32800] ;  /* 0x032800000c08083b */ /* 0x000ee20000004200 */
[-C--:B------:R-:W-:Y:S01]  /*5500*/  FMUL R27, R27, R2.reuse ;  /* 0x000000021b1b7220 */ /* 0x080fe20000400000 */
        /* <DEDUP_REMOVED lines=8> */
[----:B------:R-:W-:Y:S01]  /*5590*/  FMUL R39, R39, R2 ;  /* 0x0000000227277220 */ /* 0x000fe20000400000 */
[----:B------:R-:W-:Y:S05]  /*55a0*/  WARPSYNC.ALL ;  /* 0x0000000000007948 */ /* 0x000fea0003800000 */
[----:B------:R-:W-:Y:S01]  /*55b0*/  BSSY B0, `(.L_x_66) ;  /* 0x0000040000007945 */ /* 0x000fe20003800000 */
[----:B--2---:R-:W-:-:S02]  /*55c0*/  HADD2.F32 R14, -RZ, R4.H0_H0 ;  /* 0x20000004ff0e7230 */ /* 0x004fc40000004100 */
[----:B------:R-:W-:Y:S02]  /*55d0*/  HADD2.F32 R16, -RZ, R4.H1_H1 ;  /* 0x30000004ff107230 */ /* 0x000fe40000004100 */
[--C-:B------:R-:W-:Y:S02]  /*55e0*/  HADD2.F32 R18, -RZ, R5.reuse.H0_H0 ;  /* 0x20000005ff127230 */ /* 0x100fe40000004100 */
[-C--:B------:R-:W-:Y:S01]  /*55f0*/  FFMA R13, R14, R0.reuse, R13 ;  /* 0x000000000e0d7223 */ /* 0x080fe2000000000d */
[----:B------:R-:W-:Y:S02]  /*5600*/  HADD2.F32 R20, -RZ, R5.H1_H1 ;  /* 0x30000005ff147230 */ /* 0x000fe40000004100 */
[-C--:B------:R-:W-:Y:S01]  /*5610*/  FFMA R14, R16, R0.reuse, R25 ;  /* 0x00000000100e7223 */ /* 0x080fe20000000019 */
[----:B------:R-:W-:Y:S02]  /*5620*/  HADD2.F32 R24, -RZ, R7.H0_H0 ;  /* 0x20000007ff187230 */ /* 0x000fe40000004100 */
[----:B------:R-:W-:Y:S01]  /*5630*/  FFMA R15, R18, R0, R15 ;  /* 0x00000000120f7223 */ /* 0x000fe2000000000f */
[----:B------:R-:W-:-:S02]  /*5640*/  HADD2.F32 R18, -RZ, R6.H0_H0 ;  /* 0x20000006ff127230 */ /* 0x000fc40000004100 */
[-C--:B------:R-:W-:Y:S01]  /*5650*/  FFMA R16, R20, R0.reuse, R27 ;  /* 0x0000000014107223 */ /* 0x080fe2000000001b */
[----:B------:R-:W-:Y:S02]  /*5660*/  HADD2.F32 R20, -RZ, R6.H1_H1 ;  /* 0x30000006ff147230 */ /* 0x000fe40000004100 */
[-C--:B------:R-:W-:Y:S01]  /*5670*/  FFMA R19, R24, R0.reuse, R19 ;  /* 0x0000000018137223 */ /* 0x080fe20000000013 */
[----:B------:R-:W-:Y:S02]  /*5680*/  HADD2.F32 R26, -RZ, R7.H1_H1 ;  /* 0x30000007ff1a7230 */ /* 0x000fe40000004100 */
[-C--:B------:R-:W-:Y:S01]  /*5690*/  FFMA R17, R18, R0.reuse, R17 ;  /* 0x0000000012117223 */ /* 0x080fe20000000011 */
[----:B---3--:R-:W-:Y:S02]  /*56a0*/  HADD2.F32 R24, -RZ, R8.H0_H0 ;  /* 0x20000008ff187230 */ /* 0x008fe40000004100 */
[----:B------:R-:W-:Y:S01]  /*56b0*/  FFMA R18, R20, R0, R29 ;  /* 0x0000000014127223 */ /* 0x000fe2000000001d */
[----:B------:R-:W-:-:S02]  /*56c0*/  HADD2.F32 R28, -RZ, R9.H0_H0 ;  /* 0x20000009ff1c7230 */ /* 0x000fc40000004100 */
[----:B------:R-:W-:Y:S01]  /*56d0*/  FFMA R20, R26, R0, R31 ;  /* 0x000000001a147223 */ /* 0x000fe2000000001f */
[----:B------:R-:W-:Y:S02]  /*56e0*/  HADD2.F32 R26, -RZ, R8.H1_H1 ;  /* 0x30000008ff1a7230 */ /* 0x000fe40000004100 */
[----:B------:R-:W-:Y:S01]  /*56f0*/  FMUL R25, R34, R2 ;  /* 0x0000000222197220 */ /* 0x000fe20000400000 */
[----:B------:R-:W-:Y:S02]  /*5700*/  HADD2.F32 R30, -RZ, R9.H1_H1 ;  /* 0x30000009ff1e7230 */ /* 0x000fe40000004100 */
[----:B------:R-:W-:Y:S01]  /*5710*/  FFMA R21, R24, R0, R21 ;  /* 0x0000000018157223 */ /* 0x000fe20000000015 */
[----:B------:R-:W-:Y:S01]  /*5720*/  FMUL R27, R36, R2 ;  /* 0x00000002241b7220 */ /* 0x000fe20000400000 */
[-C--:B------:R-:W-:Y:S01]  /*5730*/  FFMA R24, R26, R0.reuse, R33 ;  /* 0x000000001a187223 */ /* 0x080fe20000000021 */
[-C--:B------:R-:W-:Y:S01]  /*5740*/  FFMA R25, R28, R0.reuse, R25 ;  /* 0x000000001c197223 */ /* 0x080fe20000000019 */
[----:B------:R-:W-:Y:S01]  /*5750*/  FFMA R26, R30, R0, R35 ;  /* 0x000000001e1a7223 */ /* 0x000fe20000000023 */
[----:B------:R-:W-:-:S02]  /*5760*/  HADD2.F32 R28, -RZ, R10.H0_H0 ;  /* 0x2000000aff1c7230 */ /* 0x000fc40000004100 */
[----:B------:R-:W-:Y:S01]  /*5770*/  FMUL R29, R38, R2 ;  /* 0x00000002261d7220 */ /* 0x000fe20000400000 */
[----:B------:R-:W-:Y:S01]  /*5780*/  HADD2.F32 R30, -RZ, R10.H1_H1 ;  /* 0x3000000aff1e7230 */ /* 0x000fe20000004100 */
[----:B------:R-:W-:Y:S01]  /*5790*/  F2FP.F16.F32.PACK_AB R33, R16, R15 ;  /* 0x0000000f1021723e */ /* 0x000fe200000000ff */
[--C-:B------:R-:W-:Y:S02]  /*57a0*/  HADD2.F32 R32, -RZ, R11.reuse.H0_H0 ;  /* 0x2000000bff207230 */ /* 0x100fe40000004100 */
[-C--:B------:R-:W-:Y:S01]  /*57b0*/  FFMA R27, R28, R0.reuse, R27 ;  /* 0x000000001c1b7223 */ /* 0x080fe2000000001b */
[----:B------:R-:W-:Y:S02]  /*57c0*/  HADD2.F32 R34, -RZ, R11.H1_H1 ;  /* 0x3000000bff227230 */ /* 0x000fe40000004100 */
[-C--:B------:R-:W-:Y:S01]  /*57d0*/  FFMA R28, R30, R0.reuse, R37 ;  /* 0x000000001e1c7223 */ /* 0x080fe20000000025 */
[----:B------:R-:W-:Y:S01]  /*57e0*/  F2FP.F16.F32.PACK_AB R25, R26, R25 ;  /* 0x000000191a19723e */ /* 0x000fe200000000ff */
[-C--:B------:R-:W-:Y:S01]  /*57f0*/  FFMA R29, R32, R0.reuse, R29 ;  /* 0x00000000201d7223 */ /* 0x080fe2000000001d */
[----:B------:R-:W-:Y:S01]  /*5800*/  F2FP.F16.F32.PACK_AB R32, R14, R13 ;  /* 0x0000000d0e20723e */ /* 0x000fe200000000ff */
[----:B------:R-:W-:Y:S01]  /*5810*/  FFMA R30, R34, R0, R39 ;  /* 0x00000000221e7223 */ /* 0x000fe20000000027 */
[----:B------:R-:W-:-:S02]  /*5820*/  F2FP.F16.F32.PACK_AB R34, R18, R17 ;  /* 0x000000111222723e */ /* 0x000fc400000000ff */
[----:B------:R-:W-:Y:S02]  /*5830*/  F2FP.F16.F32.PACK_AB R35, R20, R19 ;  /* 0x000000131423723e */ /* 0x000fe400000000ff */
[----:B------:R-:W-:Y:S02]  /*5840*/  F2FP.F16.F32.PACK_AB R26, R28, R27 ;  /* 0x0000001b1c1a723e */ /* 0x000fe400000000ff */
[----:B------:R-:W-:Y:S01]  /*5850*/  F2FP.F16.F32.PACK_AB R24, R24, R21 ;  /* 0x000000151818723e */ /* 0x000fe200000000ff */
[----:B------:R2:W-:Y:S01]  /*5860*/  STSM.16.MT88.4 [R12+0x32000], R32 ;  /* 0x032000200c007844 */ /* 0x0005e20000004200 */
[----:B------:R-:W-:-:S05]  /*5870*/  F2FP.F16.F32.PACK_AB R27, R30, R29 ;  /* 0x0000001d1e1b723e */ /* 0x000fca00000000ff */
[----:B------:R2:W-:Y:S01]  /*5880*/  STSM.16.MT88.4 [R12+0x32800], R24 ;  /* 0x032800180c007844 */ /* 0x0005e20000004200 */
[----:B------:R-:W-:Y:S01]  /*5890*/  @!PT LDS RZ, [RZ] ;  /* 0x00000000fffff984 */ /* 0x000fe20000000800 */
[----:B------:R-:W-:Y:S01]  /*58a0*/  @!PT LDS RZ, [RZ] ;  /* 0x00000000fffff984 */ /* 0x000fe20000000800 */
[----:B------:R-:W-:Y:S01]  /*58b0*/  @!PT LDS RZ, [RZ] ;  /* 0x00000000fffff984 */ /* 0x000fe20000000800 */
[----:B------:R-:W-:Y:S01]  /*58c0*/  @!PT LDS RZ, [RZ] ;  /* 0x00000000fffff984 */ /* 0x000fe20000000800 */
[----:B------:R3:W-:Y:S06]  /*58d0*/  MEMBAR.ALL.CTA ;  /* 0x0000000000007992 */ /* 0x0007ec0000008000 */
[----:B---3--:R-:W3:Y:S02]  /*58e0*/  FENCE.VIEW.ASYNC.S ;  /* 0x00000000000073c6 */ /* 0x008ee40000000000 */
[----:B---3--:R-:W-:Y:S06]  /*58f0*/  BAR.SYNC.DEFER_BLOCKING 0x1, 0x100 ;  /* 0x0044000000007b1d */ /* 0x008fec0000010000 */
[----:B------:R-:W-:Y:S05]  /*5900*/  @!P2 BRA `(.L_x_67) ;  /* 0x000000000028a947 */ /* 0x000fea0003800000 */
[----:B------:R-:W-:Y:S02]  /*5910*/  UIADD3 UR5, UR45, 0x80, URZ ;  /* 0x000000802d057890 */ /* 0x000fe4000fffe03f */
[----:B------:R-:W-:Y:S02]  /*5920*/  UIADD3 UR4, UR47, 0x32000, URZ ;  /* 0x000320002f047890 */ /* 0x000fe4000fffe03f */
[----:B------:R-:W-:Y:S02]  /*5930*/  UIADD3 UR9, UR45, 0xc0, URZ ;  /* 0x000000c02d097890 */ /* 0x000fe4000fffe03f */
[----:B------:R-:W-:Y:S01]  /*5940*/  UIADD3 UR8, UR47, 0x33000, URZ ;  /* 0x000330002f087890 */ /* 0x000fe2000fffe03f */
[----:B------:R-:W-:Y:S01]  /*5950*/  UMOV UR6, UR46 ;  /* 0x0000002e00067c82 */ /* 0x000fe20008000000 */
[----:B------:R-:W-:-:S03]  /*5960*/  UMOV UR10, UR46 ;  /* 0x0000002e000a7c82 */ /* 0x000fc60008000000 */
[----:B------:R3:W-:Y:S04]  /*5970*/  UTMASTG.2D [UR4], [UR60] ;  /* 0x000000043c0073b5 */ /* 0x0007e80008008000 */
[----:B------:R3:W-:Y:S01]  /*5980*/  UTMASTG.2D [UR8], [UR60] ;  /* 0x000000083c0073b5 */ /* 0x0007e20008008000 */
[----:B------:R0:W-:Y:S01]  /*5990*/  UTMACMDFLUSH ;  /* 0x00000000000079b7 */ /* 0x0001e20000000000 */
[----:B---3--:R-:W-:-:S04]  /*59a0*/  DEPBAR.LE SB0, 0x1 ;  /* 0x000080400000791a */ /* 0x008fc80000000000 */
.L_x_67:
[----:B------:R-:W-:Y:S05]  /*59b0*/  BSYNC B0 ;  /* 0x0000000000007941 */ /* 0x000fea0003800000 */
.L_x_66:
[----:B------:R-:W-:Y:S06]  /*59c0*/  BAR.SYNC.DEFER_BLOCKING 0x1, 0x100 ;  /* 0x0044000000007b1d */ /* 0x000fec0000010000 */
[----:B------:R-:W-:Y:S05]  /*59d0*/  @!P1 BRA `(.L_x_68) ;  /* 0x0000000000049947 */ /* 0x000fea0003800000 */
[----:B------:R-:W-:Y:S01]  /*59e0*/  BPT.TRAP 0x1 ;  /* 0x000000040000795c */ /* 0x000fe20000300000 */
.L_x_68:
[----:B------:R-:W-:-:S04]  /*59f0*/  ULEA UR4, UR56, UR47, 0x3 ;  /* 0x0000002f38047291 */ /* 0x000fc8000f8e183f */
[----:B------:R-:W-:-:S04]  /*5a00*/  UIADD3 UR4, UR4, 0x384e0, URZ ;  /* 0x000384e004047890 */ /* 0x000fc8000fffe03f */
[----:B------:R-:W-:-:S09]  /*5a10*/  UPRMT UR4, UR43, 0x654, UR4 ;  /* 0x000006542b047896 */ /* 0x000fd20008000004 */
[----:B------:R-:W-:Y:S01]  /*5a20*/  SYNCS.ARRIVE.TRANS64.RED.A1T0 RZ, [UR4], RZ ;  /* 0x000000ffffff79a7 */ /* 0x000fe20008100404 */
[----:B------:R-:W-:Y:S05]  /*5a30*/  @!P1 BRA `(.L_x_69) ;  /* 0x0000000000049947 */ /* 0x000fea0003800000 */
[----:B------:R-:W-:Y:S01]  /*5a40*/  BPT.TRAP 0x1 ;  /* 0x000000040000795c */ /* 0x000fe20000300000 */
.L_x_69:
[----:B------:R-:W3:Y:S02]  /*5a50*/  SYNCS.PHASECHK.TRANS64.TRYWAIT P3, [UR47+0x384d0], R3 ;  /* 0x0384d003ff0075a7 */ /* 0x000ee4000806016f */
[----:B---3--:R-:W-:Y:S05]  /*5a60*/  @!P3 BRA `(.L_x_70) ;  /* 0x0000008800c4b947 */ /* 0x008fea0003800000 */
.L_x_268:
[----:B------:R-:W-:Y:S05]  /*5a70*/  @P0 WARPSYNC.ALL ;  /* 0x0000000000000948 */ /* 0x000fea0003800000 */
[----:B------:R-:W3:Y:S01]  /*5a80*/  @P0 LDSM.16.MT88.4 R4, [R12+0x34000] ;  /* 0x034000000c04083b */ /* 0x000ee20000004200 */
[-C--:B------:R-:W-:Y:S01]  /*5a90*/  FMUL R13, R104, R2.reuse ;  /* 0x00000002680d7220 */ /* 0x080fe20000400000 */
[-C--:B------:R-:W-:Y:S01]  /*5aa0*/  FMUL R105, R105, R2.reuse ;  /* 0x0000000269697220 */ /* 0x080fe20000400000 */
[-C--:B------:R-:W-:Y:S01]  /*5ab0*/  FMUL R15, R106, R2.reuse ;  /* 0x000000026a0f7220 */ /* 0x080fe20000400000 */
[----:B------:R-:W4:Y:S01]  /*5ac0*/  @P0 LDSM.16.MT88.4 R8, [R12+0x34800] ;  /* 0x034800000c08083b */ /* 0x000f220000004200 */
[-C--:B------:R-:W-:Y:S01]  /*5ad0*/  FMUL R107, R107, R2.reuse ;  /* 0x000000026b6b7220 */ /* 0x080fe20000400000 */
[-C--:B------:R-:W-:Y:S01]  /*5ae0*/  FMUL R17, R108, R2.reuse ;  /* 0x000000026c117220 */ /* 0x080fe20000400000 */
[-C--:B------:R-:W-:Y:S01]  /*5af0*/  FMUL R109, R109, R2.reuse ;  /* 0x000000026d6d7220 */ /* 0x080fe20000400000 */
[-C--:B------:R-:W-:Y:S01]  /*5b00*/  FMUL R19, R110, R2.reuse ;  /* 0x000000026e137220 */ /* 0x080fe20000400000 */
[-C--:B------:R-:W-:Y:S01]  /*5b10*/  FMUL R111, R111, R2.reuse ;  /* 0x000000026f6f7220 */ /* 0x080fe20000400000 */
[-C--:B------:R-:W-:Y:S01]  /*5b20*/  FMUL R21, R112, R2.reuse ;  /* 0x0000000270157220 */ /* 0x080fe20000400000 */
[-C--:B------:R-:W-:Y:S01]  /*5b30*/  FMUL R113, R113, R2.reuse ;  /* 0x0000000271717220 */ /* 0x080fe20000400000 */
[-C--:B--2---:R-:W-:Y:S01]  /*5b40*/  FMUL R25, R114, R2.reuse ;  /* 0x0000000272197220 */ /* 0x084fe20000400000 */
[-C--:B------:R-:W-:Y:S01]  /*5b50*/  FMUL R115, R115, R2.reuse ;  /* 0x0000000273737220 */ /* 0x080fe20000400000 */
[-C--:B------:R-:W-:Y:S01]  /*5b60*/  FMUL R27, R116, R2.reuse ;  /* 0x00000002741b7220 */ /* 0x080fe20000400000 */
[-C--:B------:R-:W-:Y:S01]  /*5b70*/  FMUL R117, R117, R2.reuse ;  /* 0x0000000275757220 */ /* 0x080fe20000400000 */
[-C--:B------:R-:W-:Y:S01]  /*5b80*/  FMUL R29, R118, R2.reuse ;  /* 0x00000002761d7220 */ /* 0x080fe20000400000 */
[----:B------:R-:W-:Y:S01]  /*5b90*/  FMUL R119, R119, R2 ;  /* 0x0000000277777220 */ /* 0x000fe20000400000 */
[----:B------:R-:W-:Y:S05]  /*5ba0*/  WARPSYNC.ALL ;  /* 0x0000000000007948 */ /* 0x000fea0003800000 */
[----:B------:R-:W-:Y:S01]  /*5bb0*/  BSSY B0, `(.L_x_71) ;  /* 0x000003d000007945 */ /* 0x000fe20003800000 */
[----:B---3--:R-:W-:-:S02]  /*5bc0*/  HADD2.F32 R14, -RZ, R4.H0_H0 ;  /* 0x20000004ff0e7230 */ /* 0x008fc40000004100 */
        /* <DEDUP_REMOVED lines=13> */
[----:B----4-:R-:W-:Y:S02]  /*5ca0*/  HADD2.F32 R24, -RZ, R8.H0_H0 ;  /* 0x20000008ff187230 */ /* 0x010fe40000004100 */
[----:B------:R-:W-:Y:S01]  /*5cb0*/  FFMA R18, R20, R0, R109 ;  /* 0x0000000014127223 */ /* 0x000fe2000000006d */
[----:B------:R-:W-:-:S02]  /*5cc0*/  HADD2.F32 R28, -RZ, R9.H0_H0 ;  /* 0x20000009ff1c7230 */ /* 0x000fc40000004100 */
[-C--:B------:R-:W-:Y:S01]  /*5cd0*/  FFMA R20, R26, R0.reuse, R111 ;  /* 0x000000001a147223 */ /* 0x080fe2000000006f */
[----:B------:R-:W-:Y:S02]  /*5ce0*/  HADD2.F32 R26, -RZ, R8.H1_H1 ;  /* 0x30000008ff1a7230 */ /* 0x000fe40000004100 */
        /* <DEDUP_REMOVED lines=41> */
.L_x_72:
[----:B------:R-:W-:Y:S05]  /*5f80*/  BSYNC B0 ;  /* 0x0000000000007941 */ /* 0x000fea0003800000 */
.L_x_71:
[----:B------:R-:W-:Y:S06]  /*5f90*/  BAR.SYNC.DEFER_BLOCKING 0x1, 0x100 ;  /* 0x0044000000007b1d */ /* 0x000fec0000010000 */
[----:B------:R-:W-:Y:S05]  /*5fa0*/  @!P1 BRA `(.L_x_73) ;  /* 0x0000000000049947 */ /* 0x000fea0003800000 */
[----:B------:R-:W-:Y:S01]  /*5fb0*/  BPT.TRAP 0x1 ;  /* 0x000000040000795c */ /* 0x000fe20000300000 */
.L_x_73:
[----:B------:R-:W-:-:S04]  /*5fc0*/  UIADD3 UR56, UR56, 0x1, URZ ;  /* 0x0000000138387890 */ /* 0x000fc8000fffe03f */
[----:B------:R-:W-:-:S04]  /*5fd0*/  UISETP.NE.AND UP0, UPT, UR56, 0x4, UPT ;  /* 0x000000043800788c */ /* 0x000fc8000bf05270 */
[----:B------:R-:W-:-:S04]  /*5fe0*/  USEL UR56, UR56, URZ, UP0 ;  /* 0x0000003f38387287 */ /* 0x000fc80008000000 */
[----:B------:R-:W-:-:S04]  /*5ff0*/  ULEA UR4, UR56, UR47, 0x3 ;  /* 0x0000002f38047291 */ /* 0x000fc8000f8e183f */
[----:B------:R-:W-:-:S04]  /*6000*/  UIADD3 UR4, UR4, 0x384e0, URZ ;  /* 0x000384e004047890 */ /* 0x000fc8000fffe03f */
[----:B------:R-:W-:-:S09]  /*6010*/  UPRMT UR4, UR43, 0x654, UR4 ;  /* 0x000006542b047896 */ /* 0x000fd20008000004 */
[----:B------:R-:W-:Y:S01]  /*6020*/  SYNCS.ARRIVE.TRANS64.RED.A1T0 RZ, [UR4], RZ ;  /* 0x000000ffffff79a7 */ /* 0x000fe20008100404 */
[----:B------:R-:W-:Y:S05]  /*6030*/  @!P1 BRA `(.L_x_74) ;  /* 0x0000000000049947 */ /* 0x000fea0003800000 */
[----:B------:R-:W-:Y:S01]  /*6040*/  BPT.TRAP 0x1 ;  /* 0x000000040000795c */ /* 0x000fe20000300000 */
.L_x_74:
[----:B------:R-:W3:Y:S02]  /*6050*/  SYNCS.PHASECHK.TRANS64.TRYWAIT P3, [UR47+0x384d8], R3 ;  /* 0x0384d803ff0075a7 */ /* 0x000ee4000806016f */
[----:B---3--:R-:W-:Y:S05]  /*6060*/  @!P3 BRA `(.L_x_75) ;  /* 0x00000084005cb947 */ /* 0x008fea0003800000 */
.L_x_269:
[----:B------:R-:W-:Y:S05]  /*6070*/  @P0 WARPSYNC.ALL ;  /* 0x0000000000000948 */ /* 0x000fea0003800000 */
[----:B------:R-:W4:Y:S01]  /*6080*/  @P0 LDSM.16.MT88.4 R4, [R12+0x36000] ;  /* 0x036000000c04083b */ /* 0x000f220000004200 */
[-C--:B---3--:R-:W-:Y:S01]  /*6090*/  FMUL R3, R40, R2.reuse ;  /* 0x0000000228037220 */ /* 0x088fe20000400000 */
        /* <DEDUP_REMOVED lines=15> */
[----:B------:R-:W-:Y:S01]  /*6190*/  FMUL R55, R55, R2 ;  /* 0x0000000237377220 */ /* 0x000fe20000400000 */
[----:B------:R-:W-:Y:S05]  /*61a0*/  WARPSYNC.ALL ;  /* 0x0000000000007948 */ /* 0x000fea0003800000 */
[----:B------:R-:W-:Y:S01]  /*61b0*/  BSSY B0, `(.L_x_76) ;  /* 0x000003d000007945 */ /* 0x000fe20003800000 */
[----:B----4-:R-:W-:-:S02]  /*61c0*/  HADD2.F32 R14, -RZ, R4.H0_H0 ;  /* 0x20000004ff0e7230 */ /* 0x010fc40000004100 */
        /* <DEDUP_REMOVED lines=38> */
[----:B------:R-:W-:Y:S02]  /*6430*/  F2FP.F16.F32.PACK_AB R18, R28, R25 ;  /* 0x000000191c12723e */ /* 0x000fe400000000ff */
        /* <DEDUP_REMOVED lines=13> */
[----:B------:R-:W-:Y:S02]  /*6510*/  UIADD3 UR9, UR45, 0xc0, URZ ;  /* 0x000000c02d097890 */ /* 0x000fe4000fffe03f */
[----:B------:R-:W-:Y:S01]  /*6520*/  UIADD3 UR8, UR47, 0x37000, URZ ;  /* 0x000370002f087890 */ /* 0x000fe2000fffe03f */
[----:B------:R-:W-:-:S04]  /*6530*/  UMOV UR10, UR6 ;  /* 0x00000006000a7c82 */ /* 0x000fc80008000000 */
[----:B------:R3:W-:Y:S04]  /*6540*/  UTMASTG.2D [UR4], [UR60] ;  /* 0x000000043c0073b5 */ /* 0x0007e80008008000 */
[----:B------:R3:W-:Y:S01]  /*6550*/  UTMASTG.2D [UR8], [UR60] ;  /* 0x000000083c0073b5 */ /* 0x0007e20008008000 */
[----:B------:R0:W-:Y:S01]  /*6560*/  UTMACMDFLUSH ;  /* 0x00000000000079b7 */ /* 0x0001e20000000000 */
[----:B---3--:R-:W-:-:S04]  /*6570*/  DEPBAR.LE SB0, 0x1 ;  /* 0x000080400000791a */ /* 0x008fc80000000000 */
.L_x_77:
[----:B------:R-:W-:Y:S05]  /*6580*/  BSYNC B0 ;  /* 0x0000000000007941 */ /* 0x000fea0003800000 */
.L_x_76:
[----:B------:R-:W-:Y:S06]  /*6590*/  BAR.SYNC.DEFER_BLOCKING 0x1, 0x100 ;  /* 0x0044000000007b1d */ /* 0x000fec0000010000 */
[----:B------:R-:W-:Y:S05]  /*65a0*/  @!P1 BRA `(.L_x_78) ;  /* 0x0000000000049947 */ /* 0x000fea0003800000 */
[----:B------:R-:W-:Y:S01]  /*65b0*/  BPT.TRAP 0x1 ;  /* 0x000000040000795c */ /* 0x000fe20000300000 */
.L_x_78:
        /* <DEDUP_REMOVED lines=9> */
.L_x_79:
[----:B------:R-:W-:-:S05]  /*6650*/  IMAD.MOV.U32 R3, RZ, RZ, 0x1 ;  /* 0x00000001ff037424 */ /* 0x000fca00078e00ff */
[----:B------:R-:W-:-:S04]  /*6660*/  SHF.L.U32 R3, R3, 0x1f, RZ ;  /* 0x0000001f03037819 */ /* 0x000fc800000006ff */
[----:B------:R-:W3:Y:S02]  /*6670*/  SYNCS.PHASECHK.TRANS64.TRYWAIT P3, [UR47+0x384c0], R3 ;  /* 0x0384c003ff0075a7 */ /* 0x000ee4000806016f */
[----:B---3--:R-:W-:Y:S05]  /*6680*/  @!P3 BRA `(.L_x_80) ;  /* 0x0000007c00ecb947 */ /* 0x008fea0003800000 */
.L_x_270:
[----:B------:R-:W-:Y:S05]  /*6690*/  @P0 WARPSYNC.ALL ;  /* 0x0000000000000948 */ /* 0x000fea0003800000 */
[----:B------:R-:W3:Y:S01]  /*66a0*/  @P0 LDSM.16.MT88.4 R4, [R12+0x30000] ;  /* 0x030000000c04083b */ /* 0x000ee20000004200 */
[-C--:B------:R-:W-:Y:S01]  /*66b0*/  FMUL R13, R120, R2.reuse ;  /* 0x00000002780d7220 */ /* 0x080fe20000400000 */
[-C--:B------:R-:W-:Y:S01]  /*66c0*/  FMUL R121, R121, R2.reuse ;  /* 0x0000000279797220 */ /* 0x080fe20000400000 */
[-C--:B------:R-:W-:Y:S01]  /*66d0*/  FMUL R15, R122, R2.reuse ;  /* 0x000000027a0f7220 */ /* 0x080fe20000400000 */
[----:B------:R-:W4:Y:S01]  /*66e0*/  @P0 LDSM.16.MT88.4 R8, [R12+0x30800] ;  /* 0x030800000c08083b */ /* 0x000f220000004200 */
[-C--:B------:R-:W-:Y:S01]  /*66f0*/  FMUL R123, R123, R2.reuse ;  /* 0x000000027b7b7220 */ /* 0x080fe20000400000 */
[-C--:B--2---:R-:W-:Y:S01]  /*6700*/  FMUL R17, R124, R2.reuse ;  /* 0x000000027c117220 */ /* 0x084fe20000400000 */
        /* <DEDUP_REMOVED lines=73> */
.L_x_82:
[----:B------:R-:W-:Y:S05]  /*6ba0*/  BSYNC B0 ;  /* 0x0000000000007941 */ /* 0x000fea0003800000 */
.L_x_81:
[----:B------:R-:W-:Y:S06]  /*6bb0*/  BAR.SYNC.DEFER_BLOCKING 0x1, 0x100 ;  /* 0x0044000000007b1d */ /* 0x000fec0000010000 */
[----:B------:R-:W-:Y:S05]  /*6bc0*/  @!P1 BRA `(.L_x_83) ;  /* 0x0000000000049947 */ /* 0x000fea0003800000 */
[----:B------:R-:W-:Y:S01]  /*6bd0*/  BPT.TRAP 0x1 ;  /* 0x000000040000795c */ /* 0x000fe20000300000 */
.L_x_83:
        /* <DEDUP_REMOVED lines=9> */
.L_x_84:
[----:B------:R-:W3:Y:S02]  /*6c70*/  SYNCS.PHASECHK.TRANS64.TRYWAIT P3, [UR47+0x384c8], R3 ;  /* 0x0384c803ff0075a7 */ /* 0x000ee4000806016f */
[----:B---3--:R-:W-:Y:S05]  /*6c80*/  @!P3 BRA `(.L_x_85) ;  /* 0x000000780084b947 */ /* 0x008fea0003800000 */
.L_x_271:
        /* <DEDUP_REMOVED lines=81> */
.L_x_87:
[----:B------:R-:W-:Y:S05]  /*71a0*/  BSYNC B0 ;  /* 0x0000000000007941 */ /* 0x000fea0003800000 */
.L_x_86:
[----:B------:R-:W-:Y:S06]  /*71b0*/  BAR.SYNC.DEFER_BLOCKING 0x1, 0x100 ;  /* 0x0044000000007b1d */ /* 0x000fec0000010000 */
[----:B------:R-:W-:Y:S05]  /*71c0*/  @!P1 BRA `(.L_x_88) ;  /* 0x0000000000049947 */ /* 0x000fea0003800000 */
[----:B------:R-:W-:Y:S01]  /*71d0*/  BPT.TRAP 0x1 ;  /* 0x000000040000795c */ /* 0x000fe20000300000 */
.L_x_88:
        /* <DEDUP_REMOVED lines=9> */
.L_x_89:
[----:B------:R-:W3:Y:S02]  /*7270*/  SYNCS.PHASECHK.TRANS64.TRYWAIT P3, [UR47+0x384d0], R3 ;  /* 0x0384d003ff0075a7 */ /* 0x000ee4000806016f */
[----:B---3--:R-:W-:Y:S05]  /*7280*/  @!P3 BRA `(.L_x_90) ;  /* 0x00000074001cb947 */ /* 0x008fea0003800000 */
.L_x_272:
[----:B------:R-:W-:Y:S05]  /*7290*/  @P0 WARPSYNC.ALL ;  /* 0x0000000000000948 */ /* 0x000fea0003800000 */
[----:B------:R-:W4:Y:S01]  /*72a0*/  @P0 LDSM.16.MT88.4 R4, [R12+0x34000] ;  /* 0x034000000c04083b */ /* 0x000f220000004200 */
[-C--:B------:R-:W-:Y:S01]  /*72b0*/  FMUL R15, R138, R2.reuse ;  /* 0x000000028a0f7220 */ /* 0x080fe20000400000 */
[-C--:B------:R-:W-:Y:S01]  /*72c0*/  FMUL R139, R139, R2.reuse ;  /* 0x000000028b8b7220 */ /* 0x080fe20000400000 */
[-C--:B------:R-:W-:Y:S01]  /*72d0*/  FMUL R17, R140, R2.reuse ;  /* 0x000000028c117220 */ /* 0x080fe20000400000 */
[----:B------:R-:W5:Y:S01]  /*72e0*/  @P0 LDSM.16.MT88.4 R8, [R12+0x34800] ;  /* 0x034800000c08083b */ /* 0x000f620000004200 */
        /* <DEDUP_REMOVED lines=21> */
[----:B-----5:R-:W-:Y:S02]  /*7440*/  HADD2.F32 R26, -RZ, R8.H0_H0 ;  /* 0x20000008ff1a7230 */ /* 0x020fe40000004100 */
        /* <DEDUP_REMOVED lines=13> */
[----:B------:R-:W-:Y:S02]  /*7520*/  HADD2.F32 R28, -RZ, R10.H0_H0 ;  /* 0x2000000aff1c7230 */ /* 0x000fe40000004100 */
[-C--:B------:R-:W-:Y:S01]  /*7530*/  FFMA R25, R30, R0.reuse, R25 ;  /* 0x000000001e197223 */ /* 0x080fe20000000019 */
[----:B------:R-:W-:Y:S02]  /*7540*/  HADD2.F32 R14, -RZ, R4.H1_H1 ;  /* 0x30000004ff0e7230 */ /* 0x000fe40000004100 */
[----:B------:R-:W-:Y:S01]  /*7550*/  FFMA R26, R26, R0, R147 ;  /* 0x000000001a1a7223 */ /* 0x000fe20000000093 */
[----:B------:R-:W-:-:S02]  /*7560*/  HADD2.F32 R30, -RZ, R10.H1_H1 ;  /* 0x3000000aff1e7230 */ /* 0x000fc40000004100 */
[-C--:B------:R-:W-:Y:S01]  /*7570*/  FFMA R27, R28, R0.reuse, R27 ;  /* 0x000000001c1b7223 */ /* 0x080fe2000000001b */
        /* <DEDUP_REMOVED lines=34> */
.L_x_92:
[----:B------:R-:W-:Y:S05]  /*77a0*/  BSYNC B0 ;  /* 0x0000000000007941 */ /* 0x000fea0003800000 */
.L_x_91:
[----:B------:R-:W-:Y:S06]  /*77b0*/  BAR.SYNC.DEFER_BLOCKING 0x1, 0x100 ;  /* 0x0044000000007b1d */ /* 0x000fec0000010000 */
[----:B------:R-:W-:Y:S05]  /*77c0*/  @!P1 BRA `(.L_x_93) ;  /* 0x0000000000049947 */ /* 0x000fea0003800000 */
[----:B------:R-:W-:Y:S01]  /*77d0*/  BPT.TRAP 0x1 ;  /* 0x000000040000795c */ /* 0x000fe20000300000 */
.L_x_93:
        /* <DEDUP_REMOVED lines=9> */
.L_x_94:
[----:B------:R-:W3:Y:S02]  /*7870*/  SYNCS.PHASECHK.TRANS64.TRYWAIT P3, [UR47+0x384d8], R3 ;  /* 0x0384d803ff0075a7 */ /* 0x000ee4000806016f */
[----:B---3--:R-:W-:Y:S05]  /*7880*/  @!P3 BRA `(.L_x_95) ;  /* 0x0000006c00b4b947 */ /* 0x008fea0003800000 */
.L_x_273:
[----:B------:R-:W-:Y:S05]  /*7890*/  @P0 WARPSYNC.ALL ;  /* 0x0000000000000948 */ /* 0x000fea0003800000 */
[----:B------:R-:W4:Y:S01]  /*78a0*/  @P0 LDSM.16.MT88.4 R4, [R12+0x36000] ;  /* 0x036000000c04083b */ /* 0x000f220000004200 */
[-C--:B------:R-:W-:Y:S01]  /*78b0*/  FMUL R80, R80, R2.reuse ;  /* 0x0000000250507220 */ /* 0x080fe20000400000 */
[-C--:B--2---:R-:W-:Y:S01]  /*78c0*/  FMUL R24, R81, R2.reuse ;  /* 0x0000000251187220 */ /* 0x084fe20000400000 */
[-C--:B------:R-:W-:Y:S01]  /*78d0*/  FMUL R72, R72, R2.reuse ;  /* 0x0000000248487220 */ /* 0x080fe20000400000 */
[----:B------:R-:W2:Y:S01]  /*78e0*/  @P0 LDSM.16.MT88.4 R8, [R12+0x36800] ;  /* 0x036800000c08083b */ /* 0x000ea20000004200 */
[-C--:B---3--:R-:W-:Y:S01]  /*78f0*/  FMUL R14, R73, R2.reuse ;  /* 0x00000002490e7220 */ /* 0x088fe20000400000 */
        /* <DEDUP_REMOVED lines=15> */
[----:B------:R-:W-:Y:S02]  /*79f0*/  HADD2.F32 R21, -RZ, R7.H0_H0 ;  /* 0x20000007ff157230 */ /* 0x000fe40000004100 */
[--C-:B--2---:R-:W-:Y:S02]  /*7a00*/  HADD2.F32 R25, -RZ, R8.reuse.H0_H0 ;  /* 0x20000008ff197230 */ /* 0x104fe40000004100 */
        /* <DEDUP_REMOVED lines=11> */
[--C-:B------:R-:W-:Y:S02]  /*7ac0*/  HADD2.F32 R17, -RZ, R6.reuse.H0_H0 ;  /* 0x20000006ff117230 */ /* 0x100fe40000004100 */
[----:B------:R-:W-:Y:S01]  /*7ad0*/  FFMA R14, R13, R0, R14 ;  /* 0x000000000d0e7223 */ /* 0x000fe2000000000e */
[----:B------:R-:W-:-:S02]  /*7ae0*/  HADD2.F32 R19, -RZ, R6.H1_H1 ;  /* 0x30000006ff137230 */ /* 0x000fc40000004100 */
        /* <DEDUP_REMOVED lines=40> */
[----:B------:R3:W-:Y:S02]  /*7d70*/  UTMASTG.2D [UR8], [UR60] ;  /* 0x000000083c0073b5 */ /* 0x0007e40008008000 */
[----:B---3--:R0:W-:Y:S02]  /*7d80*/  UTMACMDFLUSH ;  /* 0x00000000000079b7 */ /* 0x0081e40000000000 */
.L_x_97:
[----:B------:R-:W-:Y:S05]  /*7d90*/  BSYNC B0 ;  /* 0x0000000000007941 */ /* 0x000fea0003800000 */
.L_x_96:
[----:B------:R-:W-:Y:S04]  /*7da0*/  BSSY B0, `(.L_x_98) ;  /* 0x0000003000007945 */ /* 0x000fe80003800000 */
[----:B------:R-:W-:Y:S05]  /*7db0*/  @!P2 BRA `(.L_x_99) ;  /* 0x000000000004a947 */ /* 0x000fea0003800000 */
[----:B------:R-:W-:-:S04]  /*7dc0*/  DEPBAR.LE SB0, 0x1 ;  /* 0x000080400000791a */ /* 0x000fc80000000000 */
.L_x_99:
[----:B------:R-:W-:Y:S05]  /*7dd0*/  BSYNC B0 ;  /* 0x0000000000007941 */ /* 0x000fea0003800000 */
.L_x_98:
[----:B------:R-:W-:Y:S06]  /*7de0*/  BAR.SYNC.DEFER_BLOCKING 0x1, 0x100 ;  /* 0x0044000000007b1d */ /* 0x000fec0000010000 */
[----:B------:R-:W-:Y:S05]  /*7df0*/  @!P1 BRA `(.L_x_100) ;  /* 0x0000000000049947 */ /* 0x000fea0003800000 */
[----:B------:R-:W-:Y:S01]  /*7e00*/  BPT.TRAP 0x1 ;  /* 0x000000040000795c */ /* 0x000fe20000300000 */
.L_x_100:
[----:B------:R-:W-:Y:S02]  /*7e10*/  UIADD3 UR4, UR7, 0x1, URZ ;  /* 0x0000000107047890 */ /* 0x000fe4000fffe03f */
[----:B------:R-:W-:Y:S02]  /*7e20*/  UISETP.NE.AND UP1, UPT, UR50, 0x3, UPT ;  /* 0x000000033200788c */ /* 0x000fe4000bf25270 */
[----:B------:R-:W-:-:S04]  /*7e30*/  UISETP.NE.AND UP0, UPT, UR4, 0x4, UPT ;  /* 0x000000040400788c */ /* 0x000fc8000bf05270 */
[----:B------:R-:W-:Y:S01]  /*7e40*/  USEL UR4, UR4, URZ, UP0 ;  /* 0x0000003f04047287 */ /* 0x000fe20008000000 */
[----:B------:R-:W-:-:S03]  /*7e50*/  PLOP3.LUT P2, PT, PT, PT, UP1, 0x80, 0x0 ;  /* 0x000000000000781c */ /* 0x000fc60003f4f018 */
[----:B------:R-:W-:Y:S02]  /*7e60*/  ULEA UR5, UR4, UR47, 0x3 ;  /* 0x0000002f04057291 */ /* 0x000fe4000f8e183f */
[----:B------:R-:W-:Y:S02]  /*7e70*/  UIADD3 UR4, UR4, 0x1, URZ ;  /* 0x0000000104047890 */ /* 0x000fe4000fffe03f */
[----:B------:R-:W-:Y:S02]  /*7e80*/  UIADD3 UR5, UR5, 0x384e0, URZ ;  /* 0x000384e005057890 */ /* 0x000fe4000fffe03f */
[----:B------:R-:W-:Y:S02]  /*7e90*/  UISETP.NE.AND UP0, UPT, UR4, 0x4, UPT ;  /* 0x000000040400788c */ /* 0x000fe4000bf05270 */
[----:B------:R-:W-:Y:S02]  /*7ea0*/  UPRMT UR5, UR43, 0x654, UR5 ;  /* 0x000006542b057896 */ /* 0x000fe40008000005 */
[----:B------:R-:W-:-:S07]  /*7eb0*/  USEL UR56, UR4, URZ, UP0 ;  /* 0x0000003f04387287 */ /* 0x000fce0008000000 */
[----:B------:R-:W-:Y:S01]  /*7ec0*/  SYNCS.ARRIVE.TRANS64.RED.A1T0 RZ, [UR5], RZ ;  /* 0x000000ffffff79a7 */ /* 0x000fe20008100405 */
[----:B------:R-:W-:Y:S05]  /*7ed0*/  @!P2 BRA `(.L_x_101) ;  /* 0x000000000004a947 */ /* 0x000fea0003800000 */
[----:B------:R-:W-:Y:S01]  /*7ee0*/  BPT.TRAP 0x1 ;  /* 0x000000040000795c */ /* 0x000fe20000300000 */
.L_x_101:
[----:B------:R-:W-:Y:S01]  /*7ef0*/  ULEA UR4, UR39, UR47, 0x3 ;  /* 0x0000002f27047291 */ /* 0x000fe2000f8e183f */
[----:B------:R-:W-:-:S08]  /*7f00*/  SHF.L.U32 R0, R154, 0x1f, RZ ;  /* 0x0000001f9a007819 */ /* 0x000fd000000006ff */
[----:B------:R-:W3:Y:S02]  /*7f10*/  SYNCS.PHASECHK.TRANS64.TRYWAIT P0, [UR4+0x38400], R0 ;  /* 0x03840000ff0075a7 */ /* 0x000ee40008000144 */
[----:B---3--:R-:W-:Y:S05]  /*7f20*/  @!P0 BRA `(.L_x_102) ;  /* 0x0000006800248947 */ /* 0x008fea0003800000 */
.L_x_274:
[----:B------:R-:W-:-:S09]  /*7f30*/  ULEA UR5, UR39, UR47, 0x4 ;  /* 0x0000002f27057291 */ /* 0x000fd2000f8e203f */
[----:B------:R-:W4:Y:S01]  /*7f40*/  LDS.128 R16, [UR5+0x38510] ;  /* 0x03851005ff107984 */ /* 0x000f220008000c00 */
[----:B------:R-:W-:Y:S01]  /*7f50*/  @!PT LDS RZ, [RZ] ;  /* 0x00000000fffff984 */ /* 0x000fe20000000800 */
[----:B------:R-:W-:Y:S01]  /*7f60*/  @!PT LDS RZ, [RZ] ;  /* 0x00000000fffff984 */ /* 0x000fe20000000800 */
[----:B------:R-:W-:Y:S01]  /*7f70*/  @!PT LDS RZ, [RZ] ;  /* 0x00000000fffff984 */ /* 0x000fe20000000800 */
[----:B------:R-:W-:Y:S01]  /*7f80*/  @!PT LDS RZ, [RZ] ;  /* 0x00000000fffff984 */ /* 0x000fe20000000800 */
[----:B------:R5:W-:Y:S06]  /*7f90*/  MEMBAR.ALL.CTA ;  /* 0x0000000000007992 */ /* 0x000bec0000008000 */
[----:B-----5:R-:W1:Y:S01]  /*7fa0*/  FENCE.VIEW.ASYNC.S ;  /* 0x00000000000073c6 */ /* 0x020e620000000000 */
[----:B------:R-:W-:Y:S05]  /*7fb0*/  @!P2 BRA `(.L_x_103) ;  /* 0x000000000004a947 */ /* 0x000fea0003800000 */
[----:B------:R-:W-:Y:S01]  /*7fc0*/  BPT.TRAP 0x1 ;  /* 0x000000040000795c */ /* 0x000fe20000300000 */
.L_x_103:
[----:B----4-:R-:W-:Y:S01]  /*7fd0*/  ISETP.NE.AND P0, PT, R19, RZ, PT ;  /* 0x000000ff1300720c */ /* 0x010fe20003f05270 */
[----:B------:R-:W-:Y:S01]  /*7fe0*/  UIADD3 UR4, UR4, 0x38440, URZ ;  /* 0x0003844004047890 */ /* 0x000fe2000fffe03f */
[CC--:B------:R-:W-:Y:S02]  /*7ff0*/  ISETP.NE.AND P2, PT, R155.reuse, R18.reuse, PT ;  /* 0x000000129b00720c */ /* 0x0c0fe40003f45270 */
[----:B------:R-:W-:Y:S01]  /*8000*/  ISETP.EQ.OR P0, PT, R155, R18, !P0 ;  /* 0x000000129b00720c */ /* 0x000fe20004702670 */
[----:B------:R-:W-:-:S09]  /*8010*/  UPRMT UR4, UR43, 0x654, UR4 ;  /* 0x000006542b047896 */ /* 0x000fd20008000004 */
[----:B-1----:R-:W-:Y:S03]  /*8020*/  SYNCS.ARRIVE.TRANS64.RED.A1T0 RZ, [UR4], RZ ;  /* 0x000000ffffff79a7 */ /* 0x002fe60008100404 */
[----:B------:R-:W-:Y:S05]  /*8030*/  @P0 BRA `(.L_x_104) ;  /* 0x0000000000fc0947 */ /* 0x000fea0003800000 */
[----:B------:R-:W-:-:S13]  /*8040*/  ISETP.NE.AND P0, PT, RZ, UR55, PT ;  /* 0x00000037ff007c0c */ /* 0x000fda000bf05270 */
[----:B------:R-:W-:Y:S05]  /*8050*/  @P0 BRA `(.L_x_104) ;  /* 0x0000000000f40947 */ /* 0x000fea0003800000 */
[----:B---3--:R-:W1:Y:S01]  /*8060*/  S2R R0, SR_LANEID ;  /* 0x0000000000007919 */ /* 0x008e620000000000 */
[----:B------:R-:W-:Y:S01]  /*8070*/  ELECT P0, URZ, PT ;  /* 0x00000000003f782f */ /* 0x000fe20003800000 */
[----:B------:R-:W-:Y:S01]  /*8080*/  BSSY B0, `(.L_x_105) ;  /* 0x000002f000007945 */ /* 0x000fe20003800000 */
[----:B-1----:R-:W-:-:S11]  /*8090*/  IMAD.SHL.U32 R15, R0, 0x4, RZ ;  /* 0x00000004000f7824 */ /* 0x002fd600078e00ff */
[----:B------:R-:W-:Y:S05]  /*80a0*/  @!P0 BRA `(.L_x_106) ;  /* 0x0000000000b08947 */ /* 0x000fea0003800000 */
[----:B------:R-:W-:Y:S01]  /*80b0*/  IMAD.SHL.U32 R0, R18, 0x8, RZ ;  /* 0x0000000812007824 */ /* 0x000fe200078e00ff */
[----:B------:R-:W-:Y:S01]  /*80c0*/  SHF.R.S32.HI R3, RZ, 0x1f, R18 ;  /* 0x0000001fff037819 */ /* 0x000fe20000011412 */
[----:B------:R-:W-:-:S03]  /*80d0*/  ULDC.64 UR4, c[0x0][0x820] ;  /* 0x0002080000047ab9 */ /* 0x000fc60000000a00 */
[----:B------:R-:W-:Y:S02]  /*80e0*/  SHF.L.U64.HI R8, R18, 0x3, R3 ;  /* 0x0000000312087819 */ /* 0x000fe40000010203 */
[----:B--2---:R-:W-:Y:S01]  /*80f0*/  IADD3 R4, P0, R0, UR4, RZ ;  /* 0x0000000400047c10 */ /* 0x004fe2000ff1e0ff */
[----:B------:R-:W1:Y:S03]  /*8100*/  LDC.64 R2, c[0x0][0x290] ;  /* 0x0000a400ff027b82 */ /* 0x000e660000000a00 */
[----:B------:R-:W-:Y:S01]  /*8110*/  IADD3.X R5, R8, UR5, RZ, P0, !PT ;  /* 0x0000000508057c10 */ /* 0x000fe200087fe4ff */
[----:B------:R-:W-:-:S05]  /*8120*/  ULDC.64 UR4, c[0x0][0x818] ;  /* 0x0002060000047ab9 */ /* 0x000fca0000000a00 */
[----:B------:R-:W2:Y:S01]  /*8130*/  LDG.E.64 R4, desc[UR58][R4.64] ;  /* 0x0000003a04047981 */ /* 0x000ea2000c1e1b00 */
[----:B-1----:R-:W-:Y:S01]  /*8140*/  IMAD.WIDE R6, R18, 0xc, R2 ;  /* 0x0000000c12067825 */ /* 0x002fe200078e0202 */
[----:B------:R-:W-:Y:S02]  /*8150*/  IADD3 R2, P0, R0, UR4, RZ ;  /* 0x0000000400027c10 */ /* 0x000fe4000ff1e0ff */
[----:B------:R-:W1:Y:S02]  /*8160*/  LDS R0, [UR49+0x1c] ;  /* 0x00001c31ff007984 */ /* 0x000e640008000800 */
[----:B------:R-:W-:Y:S02]  /*8170*/  IADD3.X R3, R8, UR5, RZ, P0, !PT ;  /* 0x0000000508037c10 */ /* 0x000fe400087fe4ff */
[----:B------:R-:W3:Y:S04]  /*8180*/  LDG.E R12, desc[UR58][R6.64] ;  /* 0x0000003a060c7981 */ /* 0x000ee8000c1e1900 */
[----:B------:R4:W5:Y:S04]  /*8190*/  LDG.E R13, desc[UR58][R6.64+0x4] ;  /* 0x0000043a060d7981 */ /* 0x000968000c1e1900 */
[----:B------:R-:W5:Y:S01]  /*81a0*/  LDG.E.64 R2, desc[UR58][R2.64] ;  /* 0x0000003a02027981 */ /* 0x000f62000c1e1b00 */
[----:B------:R-:W-:-:S03]  /*81b0*/  IMAD.U32 R8, RZ, RZ, UR49 ;  /* 0x00000031ff087e24 */ /* 0x000fc6000f8e00ff */
[----:B------:R-:W-:Y:S02]  /*81c0*/  STS [UR49+0x30], RZ ;  /* 0x000030ffff007988 */ /* 0x000fe40008000831 */
[----:B------:R-:W-:Y:S02]  /*81d0*/  SHF.R.U64 R8, R8, 0x4, RZ ;  /* 0x0000000408087819 */ /* 0x000fe400000012ff */
[----:B----4-:R-:W-:-:S03]  /*81e0*/  CS2R R6, SRZ ;  /* 0x0000000000067805 */ /* 0x010fc6000001ff00 */
[----:B------:R-:W-:Y:S04]  /*81f0*/  STS [UR49+0x10], R8 ;  /* 0x00001008ff007988 */ /* 0x000fe80008000831 */
[----:B------:R-:W-:Y:S01]  /*8200*/  STS [UR49+0x14], R8 ;  /* 0x00001408ff007988 */ /* 0x000fe20008000831 */
[C---:B--2---:R-:W-:Y:S01]  /*8210*/  SHF.L.U64.HI R11, R4.reuse, 0x1, R5 ;  /* 0x00000001040b7819 */ /* 0x044fe20000010205 */
[----:B------:R-:W-:-:S03]  /*8220*/  IMAD.SHL.U32 R10, R4, 0x2, RZ ;  /* 0x00000002040a7824 */ /* 0x000fc600078e00ff */
[----:B------:R-:W-:Y:S02]  /*8230*/  LOP3.LUT R11, R11, 0x1fffffff, RZ, 0xc0, !PT ;  /* 0x1fffffff0b0b7812 */ /* 0x000fe400078ec0ff */
[----:B------:R-:W-:Y:S02]  /*8240*/  LOP3.LUT R10, R10, 0xfffffffe, RZ, 0xc0, !PT ;  /* 0xfffffffe0a0a7812 */ /* 0x000fe400078ec0ff */
[--C-:B------:R-:W-:Y:S02]  /*8250*/  SHF.R.U32.HI R5, RZ, 0x4, R11.reuse ;  /* 0x00000004ff057819 */ /* 0x100fe4000001160b */
[----:B------:R-:W-:Y:S02]  /*8260*/  SHF.R.U64 R10, R10, 0x4, R11 ;  /* 0x000000040a0a7819 */ /* 0x000fe4000000120b */
[----:B-1----:R-:W-:-:S03]  /*8270*/  LOP3.LUT R0, R0, 0xf, R5, 0xb8, !PT ;  /* 0x0000000f00007812 */ /* 0x002fc600078eb805 */
[----:B------:R-:W-:Y:S04]  /*8280*/  STS [UR49+0xc], R10 ;  /* 0x00000c0aff007988 */ /* 0x000fe80008000831 */
[----:B------:R-:W-:Y:S01]  /*8290*/  STS [UR49+0x1c], R0 ;  /* 0x00001c00ff007988 */ /* 0x000fe20008000831 */
[----:B---3--:R-:W-:-:S03]  /*82a0*/  VIADD R4, R12, 0xffffffff ;  /* 0xffffffff0c047836 */ /* 0x008fc60000000000 */
[----:B------:R-:W1:Y:S04]  /*82b0*/  LDS R5, [UR49+0x1c] ;  /* 0x00001c31ff057984 */ /* 0x000e680008000800 */
[----:B-----5:R-:W-:Y:S01]  /*82c0*/  STS.64 [UR49], R2 ;  /* 0x00000002ff007988 */ /* 0x020fe20008000a31 */
[----:B-1----:R-:W-:-:S05]  /*82d0*/  LOP3.LUT R5, R5, 0xf0, RZ, 0xb8, !PT ;  /* 0x000000f005057812 */ /* 0x002fca00078eb8ff */
[----:B------:R1:W-:Y:S04]  /*82e0*/  STS [UR49+0x1c], R5 ;  /* 0x00001c05ff007988 */ /* 0x0003e80008000831 */
[----:B------:R-:W2:Y:S01]  /*82f0*/  LDS R9, [UR49+0x1c] ;  /* 0x00001c31ff097984 */ /* 0x000ea20008000800 */
[----:B-1----:R-:W-:-:S05]  /*8300*/  VIADD R5, R13, 0xffffffff ;  /* 0xffffffff0d057836 */ /* 0x002fca0000000000 */
[----:B------:R-:W-:Y:S01]  /*8310*/  STS.128 [UR49+0x20], R4 ;  /* 0x00002004ff007988 */ /* 0x000fe20008000c31 */
[----:B--2---:R-:W-:-:S05]  /*8320*/  LOP3.LUT R9, R9, 0xf00, RZ, 0xb8, !PT ;  /* 0x00000f0009097812 */ /* 0x004fca00078eb8ff */
[----:B------:R-:W-:Y:S04]  /*8330*/  STS.64 [UR49+0x18], R8 ;  /* 0x00001808ff007988 */ /* 0x000fe80008000a31 */
[----:B------:R-:W1:Y:S02]  /*8340*/  LDS R14, [UR49+0x1c] ;  /* 0x00001c31ff0e7984 */ /* 0x000e640008000800 */
[----:B-1----:R-:W-:-:S05]  /*8350*/  LOP3.LUT R0, R14, 0xf000, RZ, 0xb8, !PT ;  /* 0x0000f0000e007812 */ /* 0x002fca00078eb8ff */
[----:B------:R1:W-:Y:S02]  /*8360*/  STS [UR49+0x1c], R0 ;  /* 0x00001c00ff007988 */ /* 0x0003e40008000831 */
.L_x_106:
[----:B------:R-:W-:Y:S05]  /*8370*/  BSYNC B0 ;  /* 0x0000000000007941 */ /* 0x000fea0003800000 */
.L_x_105:
[----:B------:R-:W-:Y:S01]  /*8380*/  NOP ;  /* 0x0000000000007918 */ /* 0x000fe20000000000 */
[----:B--2---:R2:W3:Y:S01]  /*8390*/  LDS R5, [R15+UR49] ;  /* 0x000000310f057984 */ /* 0x0044e20008000800 */
[----:B------:R-:W-:Y:S02]  /*83a0*/  ELECT P0, URZ, PT ;  /* 0x00000000003f782f */ /* 0x000fe40003800000 */
[----:B------:R-:W-:Y:S01]  /*83b0*/  IADD3 R2, P3, R15, UR60, RZ ;  /* 0x0000003c0f027c10 */ /* 0x000fe2000ff7e0ff */
[----:B------:R-:W-:Y:S04]  /*83c0*/  BSSY B0, `(.L_x_107) ;  /* 0x0000005000007945 */ /* 0x000fe80003800000 */
[----:B------:R-:W-:-:S06]  /*83d0*/  IMAD.X R3, RZ, RZ, UR61, P3 ;  /* 0x0000003dff037e24 */ /* 0x000fcc00098e06ff */
[----:B--2---:R-:W-:Y:S05]  /*83e0*/  @!P0 BRA `(.L_x_108) ;  /* 0x0000000000088947 */ /* 0x004fea0003800000 */
[----:B------:R0:W-:Y:S01]  /*83f0*/  UTMACMDFLUSH ;  /* 0x00000000000079b7 */ /* 0x0001e20000000000 */
[----:B------:R-:W-:-:S04]  /*8400*/  DEPBAR.LE SB0, 0x0 ;  /* 0x000080000000791a */ /* 0x000fc80000000000 */
.L_x_108:
[----:B------:R-:W-:Y:S05]  /*8410*/  BSYNC B0 ;  /* 0x0000000000007941 */ /* 0x000fea0003800000 */
.L_x_107:
[----:B---3--:R4:W5:Y:S02]  /*8420*/  ATOMG.E.EXCH.STRONG.GPU PT, RZ, [R2], R5 ;  /* 0x0000000502ff73a8 */ /* 0x00896400041ee100 */
.L_x_104:
[----:B------:R-:W-:Y:S01]  /*8430*/  R2UR UR4, R153 ;  /* 0x00000000990472ca */ /* 0x000fe200000e0000 */
[----:B------:R-:W-:Y:S01]  /*8440*/  UIADD3 UR39, UR39, 0x1, URZ ;  /* 0x0000000127277890 */ /* 0x000fe2000fffe03f */
[----:B------:R-:W-:Y:S01]  /*8450*/  ISETP.NE.AND P0, PT, R19, RZ, PT ;  /* 0x000000ff1300720c */ /* 0x000fe20003f05270 */
[----:B------:R-:W-:Y:S01]  /*8460*/  UIADD3 UR36, UR36, 0x8, URZ ;  /* 0x0000000824247890 */ /* 0x000fe2000fffe03f */
[----:B--2---:R-:W-:Y:S01]  /*8470*/  SEL R4, RZ, 0x1, !P2 ;  /* 0x00000001ff047807 */ /* 0x004fe20005000000 */
[----:B------:R-:W-:-:S04]  /*8480*/  UISETP.NE.AND UP3, UPT, UR39, 0x8, UPT ;  /* 0x000000082700788c */ /* 0x000fc8000bf65270 */
[----:B------:R-:W-:Y:S02]  /*8490*/  USEL UR6, URZ, 0x1, UP3 ;  /* 0x000000013f067887 */ /* 0x000fe40009800000 */
[----:B------:R-:W-:Y:S02]  /*84a0*/  USEL UR39, UR39, URZ, UP3 ;  /* 0x0000003f27277287 */ /* 0x000fe40009800000 */
[----:B------:R-:W-:Y:S02]  /*84b0*/  UIADD3 UR4, UR4, 0x7f, URZ ;  /* 0x0000007f04047890 */ /* 0x000fe4000fffe03f */
[----:B------:R-:W-:Y:S02]  /*84c0*/  LOP3.LUT R154, R154, UR6, RZ, 0x3c, !PT ;  /* 0x000000069a9a7c12 */ /* 0x000fe4000f8e3cff */
[----:B------:R-:W-:-:S04]  /*84d0*/  USHF.R.S32.HI UR5, URZ, 0x1f, UR4 ;  /* 0x0000001f3f057899 */ /* 0x000fc80008011404 */
[----:B------:R-:W-:-:S04]  /*84e0*/  ULEA.HI UR5, UR5, UR4, URZ, 0x7 ;  /* 0x0000000405057291 */ /* 0x000fc8000f8f383f */
[----:B------:R-:W-:-:S04]  /*84f0*/  USHF.R.S32.HI UR5, URZ, 0x7, UR5 ;  /* 0x000000073f057899 */ /* 0x000fc80008011405 */
[----:B------:R-:W-:-:S04]  /*8500*/  UIADD3 UR37, UR37, UR5, URZ ;  /* 0x0000000525257290 */ /* 0x000fc8000fffe03f */
[----:B------:R-:W-:Y:S02]  /*8510*/  USHF.R.U32.HI UR4, URZ, 0x2, UR37 ;  /* 0x000000023f047899 */ /* 0x000fe40008011625 */
[----:B------:R-:W-:Y:S02]  /*8520*/  UISETP.GT.U32.AND UP0, UPT, UR37, 0x3, UPT ;  /* 0x000000032500788c */ /* 0x000fe4000bf04070 */
[----:B------:R-:W-:Y:S02]  /*8530*/  ULOP3.LUT UR4, UR4, 0x1, URZ, 0xc0, !UPT ;  /* 0x0000000104047892 */ /* 0x000fe4000f8ec03f */
[----:B------:R-:W-:Y:S02]  /*8540*/  UISETP.LT.U32.AND UP1, UPT, UR5, 0x4, UP0 ;  /* 0x000000040500788c */ /* 0x000fe40008721070 */
[----:B------:R-:W-:Y:S02]  /*8550*/  UISETP.NE.U32.AND UP2, UPT, UR4, 0x1, UPT ;  /* 0x000000010400788c */ /* 0x000fe4000bf45070 */
[----:B------:R-:W-:-:S02]  /*8560*/  ULOP3.LUT UR37, UR37, 0x3, URZ, 0xc0, !UPT ;  /* 0x0000000325257892 */ /* 0x000fc4000f8ec03f */
[----:B------:R-:W-:Y:S02]  /*8570*/  UISETP.GT.U32.AND UP0, UPT, UR5, 0x3, !UP2 ;  /* 0x000000030500788c */ /* 0x000fe4000d704070 */
[----:B------:R-:W-:Y:S02]  /*8580*/  USEL UR5, URZ, 0x1, !UP1 ;  /* 0x000000013f057887 */ /* 0x000fe4000c800000 */
[----:B------:R-:W-:-:S04]  /*8590*/  USEL UR4, URZ, 0x1, !UP0 ;  /* 0x000000013f047887 */ /* 0x000fc8000c000000 */
[----:B------:R-:W-:Y:S01]  /*85a0*/  ULOP3.LUT UR38, UR4, UR38, UR5, 0x96, !UPT ;  /* 0x0000002604267292 */ /* 0x000fe2000f8e9605 */
[----:B------:R-:W-:Y:S11]  /*85b0*/  @P0 BRA `(.L_x_109) ;  /* 0xffffffb000200947 */ /* 0x000ff6000383ffff */
[----:B------:R-:W-:-:S04]  /*85c0*/  DEPBAR.LE SB0, 0x0 ;  /* 0x000080000000791a */ /* 0x000fc80000000000 */
[----:B------:R-:W-:Y:S05]  /*85d0*/  @!P1 BRA `(.L_x_110) ;  /* 0x0000000000049947 */ /* 0x000fea0003800000 */
[----:B------:R-:W-:Y:S01]  /*85e0*/  BPT.TRAP 0x1 ;  /* 0x000000040000795c */ /* 0x000fe20000300000 */
.L_x_110:
[----:B------:R-:W-:-:S04]  /*85f0*/  ULEA UR47, UR56, UR47, 0x3 ;  /* 0x0000002f382f7291 */ /* 0x000fc8000f8e183f */
[----:B------:R-:W-:-:S04]  /*8600*/  UIADD3 UR47, UR47, 0x384e0, URZ ;  /* 0x000384e02f2f7890 */ /* 0x000fc8000fffe03f */
[----:B------:R-:W-:-:S09]  /*8610*/  UPRMT UR47, UR43, 0x654, UR47 ;  /* 0x000006542b2f7896 */ /* 0x000fd2000800002f */
[----:B-----5:R-:W-:Y:S01]  /*8620*/  SYNCS.ARRIVE.TRANS64.RED.A1T0 RZ, [UR47], RZ ;  /* 0x000000ffffff79a7 */ /* 0x020fe2000810042f */
[----:B------:R-:W-:Y:S05]  /*8630*/  EXIT ;  /* 0x000000000000794d */ /* 0x000fea0003800000 */
.L_x_19:
[----:B------:R-:W-:-:S08]  /*8640*/  NOP ;  /* 0x0000000000007918 */ /* 0x000fd00000000000 */
[----:B----45:R-:W1:-:S00]  /*8650*/  USETMAXREG.DEALLOC.CTAPOOL 0x28 ;  /* 0x00000028000079c8 */ /* 0x030e4000080e0500 */
[----:B------:R-:W-:-:S06]  /*8660*/  UISETP.NE.AND UP1, UPT, UR55, 0x3, UPT ;  /* 0x000000033700788c */ /* 0x000fcc000bf25270 */
[----:B------:R-:W-:-:S13]  /*8670*/  PLOP3.LUT P1, PT, PT, PT, UP1, 0x80, 0x0 ;  /* 0x000000000000781c */ /* 0x000fda0003f2f018 */
[----:B-1----:R-:W-:Y:S05]  /*8680*/  @!P1 BRA `(.L_x_111) ;  /* 0x0000003800789947 */ /* 0x002fea0003800000 */
[----:B------:R-:W-:-:S13]  /*8690*/  ISETP.NE.AND P0, PT, RZ, UR55, PT ;  /* 0x00000037ff007c0c */ /* 0x000fda000bf05270 */
[----:B------:R-:W-:Y:S05]  /*86a0*/  @!P0 BRA `(.L_x_112) ;  /* 0x0000001c00a48947 */ /* 0x000fea0003800000 */
[----:B------:R-:W-:-:S06]  /*86b0*/  UISETP.NE.AND UP0, UPT, UR55, 0x2, UPT ;  /* 0x000000023700788c */ /* 0x000fcc000bf05270 */
[----:B------:R-:W-:-:S13]  /*86c0*/  PLOP3.LUT P0, PT, PT, PT, UP0, 0x80, 0x0 ;  /* 0x000000000000781c */ /* 0x000fda0003f0f008 */
[----:B--2---:R-:W-:Y:S05]  /*86d0*/  @P0 EXIT ;  /* 0x000000000000094d */ /* 0x004fea0003800000 */
[----:B------:R-:W1:Y:S01]  /*86e0*/  S2UR UR4, SR_CTAID.Y ;  /* 0x00000000000479c3 */ /* 0x000e620000002600 */
[----:B------:R-:W-:Y:S01]  /*86f0*/  ELECT P0, URZ, PT ;  /* 0x00000000003f782f */ /* 0x000fe20003800000 */
[----:B------:R-:W-:Y:S01]  /*8700*/  BSSY B0, `(.L_x_113) ;  /* 0x000001d000007945 */ /* 0x000fe20003800000 */
[----:B-1----:R-:W-:-:S11]  /*8710*/  UIMAD UR4, UR4, UR41, UR40 ;  /* 0x00000029040472a4 */ /* 0x002fd6000f8e0228 */
[----:B------:R-:W-:Y:S05]  /*8720*/  @!P0 BRA `(.L_x_114) ;  /* 0x0000000000688947 */ /* 0x000fea0003800000 */
[----:B------:R-:W1:Y:S01]  /*8730*/  LDC.64 R4, c[0x0][0x600] ;  /* 0x00018000ff047b82 */ /* 0x000e620000000a00 */
[----:B------:R-:W-:Y:S02]  /*8740*/  UMOV UR5, 0x400 ;  /* 0x0000040000057882 */ /* 0x000fe40000000000 */
[----:B------:R-:W-:-:S05]  /*8750*/  ULEA UR5, UR42, UR5, 0x18 ;  /* 0x000000052a057291 */ /* 0x000fca000f8ec03f */
[----:B------:R-:W1:Y:S08]  /*8760*/  LDC.64 R6, c[0x0][0x608] ;  /* 0x00018200ff067b82 */ /* 0x000e700000000a00 */
[----:B------:R-:W2:Y:S08]  /*8770*/  LDC.64 R32, c[0x0][0x610] ;  /* 0x00018400ff207b82 */ /* 0x000eb00000000a00 */
[----:B------:R-:W2:Y:S01]  /*8780*/  LDC.64 R34, c[0x0][0x618] ;  /* 0x00018600ff227b82 */ /* 0x000ea20000000a00 */
[----:B-1----:R1:W-:Y:S07]  /*8790*/  STS.128 [UR5+0x38700], R4 ;  /* 0x03870004ff007988 */ /* 0x0023ee0008000c05 */
[----:B------:R-:W3:Y:S08]  /*87a0*/  LDC.64 R28, c[0x0][0x620] ;  /* 0x00018800ff1c7b82 */ /* 0x000ef00000000a00 */
[----:B------:R-:W3:Y:S01]  /*87b0*/  LDC.64 R30, c[0x0][0x628] ;  /* 0x00018a00ff1e7b82 */ /* 0x000ee20000000a00 */
[----:B--2---:R2:W-:Y:S07]  /*87c0*/  STS.128 [UR5+0x38710], R32 ;  /* 0x03871020ff007988 */ /* 0x0045ee0008000c05 */
[----:B------:R-:W4:Y:S08]  /*87d0*/  LDC.64 R24, c[0x0][0x630] ;  /* 0x00018c00ff187b82 */ /* 0x000f300000000a00 */
[----:B------:R-:W4:Y:S08]  /*87e0*/  LDC.64 R26, c[0x0][0x638] ;  /* 0x00018e00ff1a7b82 */ /* 0x000f300000000a00 */
[----:B------:R-:W5:Y:S01]  /*87f0*/  LDC.64 R20, c[0x0][0x640] ;  /* 0x00019000ff147b82 */ /* 0x000f620000000a00 */
[----:B---3--:R2:W-:Y:S07]  /*8800*/  STS.128 [UR5+0x38720], R28 ;  /* 0x0387201cff007988 */ /* 0x0085ee0008000c05 */
[----:B------:R-:W5:Y:S08]  /*8810*/  LDC.64 R22, c[0x0][0x648] ;  /* 0x00019200ff167b82 */ /* 0x000f700000000a00 */
[----:B------:R-:W3:Y:S01]  /*8820*/  LDC.64 R12, c[0x0][0x650] ;  /* 0x00019400ff0c7b82 */ /* 0x000ee20000000a00 */
[----:B----4-:R2:W-:Y:S07]  /*8830*/  STS.128 [UR5+0x38730], R24 ;  /* 0x03873018ff007988 */ /* 0x0105ee0008000c05 */
[----:B------:R-:W3:Y:S08]  /*8840*/  LDC.64 R14, c[0x0][0x658] ;  /* 0x00019600ff0e7b82 */ /* 0x000ef00000000a00 */
[----:B------:R-:W4:Y:S01]  /*8850*/  LDC.64 R8, c[0x0][0x660] ;  /* 0x00019800ff087b82 */ /* 0x000f220000000a00 */
[----:B-----5:R2:W-:Y:S07]  /*8860*/  STS.128 [UR5+0x38740], R20 ;  /* 0x03874014ff007988 */ /* 0x0205ee0008000c05 */
[----:B------:R-:W4:Y:S08]  /*8870*/  LDC.64 R10, c[0x0][0x668] ;  /* 0x00019a00ff0a7b82 */ /* 0x000f300000000a00 */
[----:B-1----:R-:W1:Y:S01]  /*8880*/  LDC.64 R4, c[0x0][0x670] ;  /* 0x00019c00ff047b82 */ /* 0x002e620000000a00 */
[----:B---3--:R2:W-:Y:S07]  /*8890*/  STS.128 [UR5+0x38750], R12 ;  /* 0x0387500cff007988 */ /* 0x0085ee0008000c05 */
[----:B------:R-:W1:Y:S01]  /*88a0*/  LDC.64 R6, c[0x0][0x678] ;  /* 0x00019e00ff067b82 */ /* 0x000e620000000a00 */
[----:B----4-:R2:W-:Y:S04]  /*88b0*/  STS.128 [UR5+0x38760], R8 ;  /* 0x03876008ff007988 */ /* 0x0105e80008000c05 */
[----:B-1----:R2:W-:Y:S02]  /*88c0*/  STS.128 [UR5+0x38770], R4 ;  /* 0x03877004ff007988 */ /* 0x0025e40008000c05 */
.L_x_114:
[----:B------:R-:W-:Y:S05]  /*88d0*/  BSYNC B0 ;  /* 0x0000000000007941 */ /* 0x000fea0003800000 */
.L_x_113:
[----:B------:R-:W-:Y:S01]  /*88e0*/  ELECT P0, URZ, PT ;  /* 0x00000000003f782f */ /* 0x000fe20003800000 */
[----:B------:R-:W-:Y:S01]  /*88f0*/  NOP ;  /* 0x0000000000007918 */ /* 0x000fe20000000000 */
[----:B------:R-:W-:Y:S01]  /*8900*/  ULDC UR5, c[0x0][0x884] ;  /* 0x0002210000057ab9 */ /* 0x000fe20000000800 */
[----:B------:R-:W-:Y:S01]  /*8910*/  ULDC.64 UR38, c[0x0][0x800] ;  /* 0x0002000000267ab9 */ /* 0x000fe20000000a00 */
[----:B------:R-:W-:Y:S01]  /*8920*/  ULEA UR4, UR5, UR4, 0x1 ;  /* 0x0000000405047291 */ /* 0x000fe2000f8e083f */
[----:B------:R-:W-:Y:S03]  /*8930*/  BSSY B0, `(.L_x_115) ;  /* 0x0000033000007945 */ /* 0x000fe60003800000 */
[----:B------:R-:W-:-:S05]  /*8940*/  UIMAD.WIDE UR38, UR4, 0x80, UR38 ;  /* 0x00000080042678a5 */ /* 0x000fca000f8e0226 */
[----:B------:R-:W-:Y:S07]  /*8950*/  @!P0 BRA `(.L_x_116) ;  /* 0x0000000000c08947 */ /* 0x000fee0003800000 */
[----:B------:R-:W-:Y:S01]  /*8960*/  ULDC.64 UR4, c[0x0][0x808] ;  /* 0x0002020000047ab9 */ /* 0x000fe20000000a00 */
[----:B------:R-:W-:Y:S01]  /*8970*/  ULDC.64 UR6, c[0x0][0x810] ;  /* 0x0002040000067ab9 */ /* 0x000fe20000000a00 */
[----:B------:R-:W-:Y:S02]  /*8980*/  ISETP.NE.U32.AND P0, PT, RZ, UR4, PT ;  /* 0x00000004ff007c0c */ /* 0x000fe4000bf05070 */
[----:B------:R-:W-:Y:S02]  /*8990*/  ISETP.NE.U32.AND P1, PT, RZ, UR6, PT ;  /* 0x00000006ff007c0c */ /* 0x000fe4000bf25070 */
[----:B------:R-:W-:Y:S02]  /*89a0*/  ISETP.NE.AND.EX P0, PT, RZ, UR5, PT, P0 ;  /* 0x00000005ff007c0c */ /* 0x000fe4000bf05300 */
[----:B------:R-:W-:-:S11]  /*89b0*/  ISETP.NE.AND.EX P1, PT, RZ, UR7, PT, P1 ;  /* 0x00000007ff007c0c */ /* 0x000fd6000bf25310 */
[----:B------:R-:W-:Y:S05]  /*89c0*/  @!P0 BRA `(.L_x_117) ;  /* 0x0000000000188947 */ /* 0x000fea0003800000 */
[----:B--2---:R-:W-:-:S04]  /*89d0*/  LEA R4, P0, R18, UR4, 0x3 ;  /* 0x0000000412047c11 */ /* 0x004fc8000f8018ff */
[----:B------:R-:W-:-:S06]  /*89e0*/  LEA.HI.X R5, R18, UR5, R3, 0x3, P0 ;  /* 0x0000000512057c11 */ /* 0x000fcc00080f1c03 */
[----:B------:R-:W2:Y:S01]  /*89f0*/  LDG.E.64 R4, desc[UR58][R4.64] ;  /* 0x0000003a04047981 */ /* 0x000ea2000c1e1b00 */
[----:B------:R-:W-:Y:S02]  /*8a00*/  UMOV UR4, 0x400 ;  /* 0x0000040000047882 */ /* 0x000fe40000000000 */
[----:B------:R-:W-:-:S09]  /*8a10*/  ULEA UR4, UR42, UR4, 0x18 ;  /* 0x000000042a047291 */ /* 0x000fd2000f8ec03f */
[----:B--2---:R1:W-:Y:S03]  /*8a20*/  STS.64 [UR4+0x38700], R4 ;  /* 0x03870004ff007988 */ /* 0x0043e60008000a04 */
.L_x_117:
[----:B------:R-:W-:Y:S05]  /*8a30*/  @!P1 BRA `(.L_x_116) ;  /* 0x0000000000889947 */ /* 0x000fea0003800000 */
[----:B-12---:R-:W-:-:S04]  /*8a40*/  LEA R4, P0, R18, UR6, 0x3 ;  /* 0x0000000612047c11 */ /* 0x006fc8000f8018ff */
[----:B------:R-:W-:-:S06]  /*8a50*/  LEA.HI.X R5, R18, UR7, R3, 0x3, P0 ;  /* 0x0000000712057c11 */ /* 0x000fcc00080f1c03 */
[----:B------:R-:W2:Y:S01]  /*8a60*/  LDG.E.64 R4, desc[UR58][R4.64] ;  /* 0x0000003a04047981 */ /* 0x000ea2000c1e1b00 */
[----:B------:R-:W-:Y:S02]  /*8a70*/  UMOV UR4, 0x400 ;  /* 0x0000040000047882 */ /* 0x000fe40000000000 */
[----:B------:R-:W-:-:S04]  /*8a80*/  ULEA UR4, UR42, UR4, 0x18 ;  /* 0x000000042a047291 */ /* 0x000fc8000f8ec03f */
[----:B------:R-:W-:-:S05]  /*8a90*/  UIADD3 UR5, UR4, 0x38700, URZ ;  /* 0x0003870004057890 */ /* 0x000fca000fffe03f */
[----:B------:R-:W1:Y:S01]  /*8aa0*/  LDS R3, [UR4+0x3871c] ;  /* 0x03871c04ff037984 */ /* 0x000e620008000800 */
[----:B------:R-:W-:-:S03]  /*8ab0*/  MOV R8, UR5 ;  /* 0x0000000500087c02 */ /* 0x000fc60008000f00 */
[----:B------:R-:W-:Y:S01]  /*8ac0*/  STS [UR4+0x38730], RZ ;  /* 0x038730ffff007988 */ /* 0x000fe20008000804 */
[----:B------:R-:W-:-:S05]  /*8ad0*/  SHF.R.U64 R8, R8, 0x4, RZ ;  /* 0x0000000408087819 */ /* 0x000fca00000012ff */
[----:B------:R-:W-:Y:S04]  /*8ae0*/  STS [UR4+0x38710], R8 ;  /* 0x03871008ff007988 */ /* 0x000fe80008000804 */
[----:B------:R-:W-:Y:S01]  /*8af0*/  STS [UR4+0x38714], R8 ;  /* 0x03871408ff007988 */ /* 0x000fe20008000804 */
[----:B--2---:R-:W-:Y:S01]  /*8b00*/  SHF.L.U64.HI R11, R4, 0x1, R5 ;  /* 0x00000001040b7819 */ /* 0x004fe20000010205 */
[----:B------:R-:W-:-:S03]  /*8b10*/  VIADD R5, R0, 0xffffffff ;  /* 0xffffffff00057836 */ /* 0x000fc60000000000 */
[----:B------:R-:W-:-:S04]  /*8b20*/  LOP3.LUT R11, R11, 0x1fffffff, RZ, 0xc0, !PT ;  /* 0x1fffffff0b0b7812 */ /* 0x000fc800078ec0ff */
[----:B------:R-:W-:-:S04]  /*8b30*/  SHF.R.U32.HI R6, RZ, 0x4, R11 ;  /* 0x00000004ff067819 */ /* 0x000fc8000001160b */
[----:B-1----:R-:W-:-:S05]  /*8b40*/  LOP3.LUT R3, R3, 0xf, R6, 0xb8, !PT ;  /* 0x0000000f03037812 */ /* 0x002fca00078eb806 */
[----:B------:R1:W-:Y:S04]  /*8b50*/  STS [UR4+0x3871c], R3 ;  /* 0x03871c03ff007988 */ /* 0x0003e80008000804 */
[----:B------:R-:W2:Y:S01]  /*8b60*/  LDS R6, [UR4+0x3871c] ;  /* 0x03871c04ff067984 */ /* 0x000ea20008000800 */
[----:B-1----:R-:W-:Y:S02]  /*8b70*/  IMAD.SHL.U32 R3, R4, 0x2, RZ ;  /* 0x0000000204037824 */ /* 0x002fe400078e00ff */
[----:B------:R-:W-:-:S03]  /*8b80*/  VIADD R4, R2, 0xffffffff ;  /* 0xffffffff02047836 */ /* 0x000fc60000000000 */
[----:B------:R-:W-:-:S04]  /*8b90*/  LOP3.LUT R2, R3, 0xfffffffe, RZ, 0xc0, !PT ;  /* 0xfffffffe03027812 */ /* 0x000fc800078ec0ff */
[----:B------:R-:W-:-:S05]  /*8ba0*/  SHF.R.U64 R2, R2, 0x4, R11 ;  /* 0x0000000402027819 */ /* 0x000fca000000120b */
[----:B------:R-:W-:Y:S01]  /*8bb0*/  STS [UR4+0x3870c], R2 ;  /* 0x03870c02ff007988 */ /* 0x000fe20008000804 */
[----:B--2---:R-:W-:-:S05]  /*8bc0*/  LOP3.LUT R6, R6, 0xf0, RZ, 0xb8, !PT ;  /* 0x000000f006067812 */ /* 0x004fca00078eb8ff */
[----:B------:R1:W-:Y:S04]  /*8bd0*/  STS [UR4+0x3871c], R6 ;  /* 0x03871c06ff007988 */ /* 0x0003e80008000804 */
[----:B------:R-:W2:Y:S01]  /*8be0*/  LDS R9, [UR4+0x3871c] ;  /* 0x03871c04ff097984 */ /* 0x000ea20008000800 */
[----:B-1----:R-:W-:-:S05]  /*8bf0*/  CS2R R6, SRZ ;  /* 0x0000000000067805 */ /* 0x002fca000001ff00 */
[----:B------:R-:W-:Y:S01]  /*8c00*/  STS.128 [UR4+0x38720], R4 ;  /* 0x03872004ff007988 */ /* 0x000fe20008000c04 */
[----:B--2---:R-:W-:-:S05]  /*8c10*/  LOP3.LUT R9, R9, 0xf00, RZ, 0xb8, !PT ;  /* 0x00000f0009097812 */ /* 0x004fca00078eb8ff */
[----:B------:R-:W-:Y:S04]  /*8c20*/  STS.64 [UR4+0x38718], R8 ;  /* 0x03871808ff007988 */ /* 0x000fe80008000a04 */
[----:B------:R-:W1:Y:S02]  /*8c30*/  LDS R10, [UR4+0x3871c] ;  /* 0x03871c04ff0a7984 */ /* 0x000e640008000800 */
[----:B-1----:R-:W-:-:S05]  /*8c40*/  LOP3.LUT R0, R10, 0xf000, RZ, 0xb8, !PT ;  /* 0x0000f0000a007812 */ /* 0x002fca00078eb8ff */
[----:B------:R3:W-:Y:S02]  /*8c50*/  STS [UR4+0x3871c], R0 ;  /* 0x03871c00ff007988 */ /* 0x0007e40008000804 */
.L_x_116:
[----:B------:R-:W-:Y:S05]  /*8c60*/  BSYNC B0 ;  /* 0x0000000000007941 */ /* 0x000fea0003800000 */
.L_x_115:
[----:B---3--:R-:W3:Y:S01]  /*8c70*/  S2R R0, SR_LANEID ;  /* 0x0000000000007919 */ /* 0x008ee20000000000 */
[----:B------:R-:W-:Y:S01]  /*8c80*/  ELECT P0, URZ, PT ;  /* 0x00000000003f782f */ /* 0x000fe20003800000 */
[----:B------:R-:W-:Y:S01]  /*8c90*/  NOP ;  /* 0x0000000000007918 */ /* 0x000fe20000000000 */
[----:B------:R-:W-:Y:S01]  /*8ca0*/  UMOV UR34, URZ ;  /* 0x0000003f00227c82 */ /* 0x000fe20008000000 */
[----:B------:R-:W-:Y:S10]  /*8cb0*/  BSSY B0, `(.L_x_118) ;  /* 0x0000004000007945 */ /* 0x000ff40003800000 */
[----:B------:R-:W-:Y:S05]  /*8cc0*/  @!P0 BRA `(.L_x_119) ;  /* 0x0000000000088947 */ /* 0x000fea0003800000 */
[----:B------:R0:W-:Y:S01]  /*8cd0*/  UTMACMDFLUSH ;  /* 0x00000000000079b7 */ /* 0x0001e20000000000 */
[----:B------:R-:W-:-:S04]  /*8ce0*/  DEPBAR.LE SB0, 0x0 ;  /* 0x000080000000791a */ /* 0x000fc80000000000 */
.L_x_119:
[----:B------:R-:W-:Y:S05]  /*8cf0*/  BSYNC B0 ;  /* 0x0000000000007941 */ /* 0x000fea0003800000 */
.L_x_118:
[----:B------:R-:W-:Y:S01]  /*8d00*/  UMOV UR31, 0x400 ;  /* 0x00000400001f7882 */ /* 0x000fe20000000000 */
[----:B-123--:R-:W-:Y:S01]  /*8d10*/  IMAD.SHL.U32 R4, R0, 0x4, RZ ;  /* 0x0000000400047824 */ /* 0x00efe200078e00ff */
[----:B------:R-:W-:-:S04]  /*8d20*/  ULEA UR31, UR42, UR31, 0x18 ;  /* 0x0000001f2a1f7291 */ /* 0x000fc8000f8ec03f */
[----:B------:R-:W-:Y:S01]  /*8d30*/  UIADD3 UR30, UR31, 0x38700, URZ ;  /* 0x000387001f1e7890 */ /* 0x000fe2000fffe03f */
[----:B------:R-:W-:Y:S01]  /*8d40*/  IADD3 R2, P0, R4, UR38, RZ ;  /* 0x0000002604027c10 */ /* 0x000fe2000ff1e0ff */
[----:B------:R-:W-:-:S04]  /*8d50*/  IMAD.MOV.U32 R0, RZ, RZ, RZ ;  /* 0x000000ffff007224 */ /* 0x000fc800078e00ff */
[----:B------:R-:W-:-:S03]  /*8d60*/  IMAD.X R3, RZ, RZ, UR39, P0 ;  /* 0x00000027ff037e24 */ /* 0x000fc600080e06ff */
[----:B------:R-:W1:Y:S01]  /*8d70*/  LDS R5, [R4+UR30] ;  /* 0x0000001e04057984 */ /* 0x000e620008000800 */
[----:B------:R-:W-:-:S03]  /*8d80*/  SHF.L.U32 R0, R0, 0x1f, RZ ;  /* 0x0000001f00007819 */ /* 0x000fc600000006ff */
[----:B-1----:R1:W2:Y:S02]  /*8d90*/  ATOMG.E.EXCH.STRONG.GPU PT, RZ, [R2], R5 ;  /* 0x0000000502ff73a8 */ /* 0x0022a400041ee100 */
[----:B--2---:R-:W2:Y:S01]  /*8da0*/  SYNCS.PHASECHK.TRANS64.TRYWAIT P0, [UR31+0x38508], R0 ;  /* 0x03850800ff0075a7 */ /* 0x004ea2000800015f */
[----:B------:R-:W-:Y:S02]  /*8db0*/  ULOP3.LUT UR29, UR54, 0x1, URZ, 0xfc, !UPT ;  /* 0x00000001361d7892 */ /* 0x000fe4000f8efc3f */
[----:B------:R-:W-:Y:S01]  /*8dc0*/  ULOP3.LUT UR33, UR52, 0x2, URZ, 0xfc, !UPT ;  /* 0x0000000234217892 */ /* 0x000fe2000f8efc3f */
[----:B-12---:R-:W-:Y:S11]  /*8dd0*/  @!P0 BRA `(.L_x_120) ;  /* 0x0000005800908947 */ /* 0x006ff60003800000 */
.L_x_275:
[----:B------:R-:W-:Y:S01]  /*8de0*/  IMAD.MOV.U32 R2, RZ, RZ, 0x1 ;  /* 0x00000001ff027424 */ /* 0x000fe200078e00ff */
[----:B------:R-:W-:Y:S01]  /*8df0*/  ULDC UR28, c[0x0][0x598] ;  /* 0x00016600001c7ab9 */ /* 0x000fe20000000800 */
[----:B------:R-:W-:Y:S01]  /*8e00*/  IMAD.MOV.U32 R12, RZ, RZ, RZ ;  /* 0x000000ffff0c7224 */ /* 0x000fe200078e00ff */
[----:B------:R-:W-:Y:S01]  /*8e10*/  ULDC UR32, c[0x0][0x580] ;  /* 0x0001600000207ab9 */ /* 0x000fe20000000800 */
[----:B------:R-:W-:Y:S01]  /*8e20*/  ULDC.64 UR4, c[0x0][0x590] ;  /* 0x0001640000047ab9 */ /* 0x000fe20000000a00 */
[----:B------:R-:W-:-:S05]  /*8e30*/  ULDC.64 UR6, c[0x0][0x588] ;  /* 0x0001620000067ab9 */ /* 0x000fca0000000a00 */
.L_x_181:
[----:B------:R-:W-:-:S06]  /*8e40*/  UISETP.NE.AND UP0, UPT, UR29, 0x3, UPT ;  /* 0x000000031d00788c */ /* 0x000fcc000bf05270 */
[----:B------:R-:W-:-:S13]  /*8e50*/  PLOP3.LUT P1, PT, PT, PT, UP0, 0x80, 0x0 ;  /* 0x000000000000781c */ /* 0x000fda0003f2f008 */
[----:B---345:R-:W-:Y:S05]  /*8e60*/  @!P1 BRA `(.L_x_121) ;  /* 0x0000000000049947 */ /* 0x038fea0003800000 */
[----:B------:R-:W-:Y:S01]  /*8e70*/  BPT.TRAP 0x1 ;  /* 0x000000040000795c */ /* 0x000fe20000300000 */
.L_x_121:
[----:B------:R-:W-:Y:S01]  /*8e80*/  ULEA UR8, UR34, UR31, 0x3 ;  /* 0x0000001f22087291 */ /* 0x000fe2000f8e183f */
[----:B-1----:R-:W-:-:S08]  /*8e90*/  SHF.L.U32 R0, R12, 0x1f, RZ ;  /* 0x0000001f0c007819 */ /* 0x002fd000000006ff */
[----:B------:R-:W1:Y:S02]  /*8ea0*/  SYNCS.PHASECHK.TRANS64.TRYWAIT P0, [UR8+0x38400], R0 ;  /* 0x03840000ff0075a7 */ /* 0x000e640008000148 */
[----:B-1----:R-:W-:Y:S05]  /*8eb0*/  @!P0 BRA `(.L_x_122) ;  /* 0x0000005800708947 */ /* 0x002fea0003800000 */
.L_x_276:
[----:B------:R-:W-:-:S09]  /*8ec0*/  ULEA UR9, UR34, UR31, 0x4 ;  /* 0x0000001f22097291 */ /* 0x000fd2000f8e203f */
[----:B------:R-:W2:Y:S01]  /*8ed0*/  LDS.128 R4, [UR9+0x38510] ;  /* 0x03851009ff047984 */ /* 0x000ea20008000c00 */
[----:B------:R-:W-:Y:S01]  /*8ee0*/  @!PT LDS RZ, [RZ] ;  /* 0x00000000fffff984 */ /* 0x000fe20000000800 */
[----:B------:R-:W-:Y:S01]  /*8ef0*/  @!PT LDS RZ, [RZ] ;  /* 0x00000000fffff984 */ /* 0x000fe20000000800 */
[----:B------:R-:W-:Y:S01]  /*8f00*/  @!PT LDS RZ, [RZ] ;  /* 0x00000000fffff984 */ /* 0x000fe20000000800 */
[----:B------:R-:W-:Y:S01]  /*8f10*/  @!PT LDS RZ, [RZ] ;  /* 0x00000000fffff984 */ /* 0x000fe20000000800 */
[----:B------:R3:W-:Y:S06]  /*8f20*/  MEMBAR.ALL.CTA ;  /* 0x0000000000007992 */ /* 0x0007ec0000008000 */
[----:B---3--:R-:W3:Y:S01]  /*8f30*/  FENCE.VIEW.ASYNC.S ;  /* 0x00000000000073c6 */ /* 0x008ee20000000000 */
[----:B------:R-:W-:Y:S05]  /*8f40*/  @!P1 BRA `(.L_x_123) ;  /* 0x0000000000049947 */ /* 0x000fea0003800000 */
[----:B------:R-:W-:Y:S01]  /*8f50*/  BPT.TRAP 0x1 ;  /* 0x000000040000795c */ /* 0x000fe20000300000 */
.L_x_123:
[----:B------:R-:W-:Y:S01]  /*8f60*/  UIADD3 UR8, UR8, 0x38440, URZ ;  /* 0x0003844008087890 */ /* 0x000fe2000fffe03f */
[----:B------:R-:W-:Y:S02]  /*8f70*/  R2UR UR18, R16 ;  /* 0x00000000101272ca */ /* 0x000fe400000e0000 */
[----:B------:R-:W-:Y:S01]  /*8f80*/  R2UR UR19, R17 ;  /* 0x00000000111372ca */ /* 0x000fe200000e0000 */
[----:B------:R-:W-:Y:S01]  /*8f90*/  UPRMT UR8, UR42, 0x654, UR8 ;  /* 0x000006542a087896 */ /* 0x000fe20008000008 */
[----:B------:R-:W-:Y:S02]  /*8fa0*/  LOP3.LUT P1, RZ, R2, 0xff, RZ, 0xc0, !PT ;  /* 0x000000ff02ff7812 */ /* 0x000fe4000782c0ff */
[----:B------:R-:W-:-:S04]  /*8fb0*/  ISETP.NE.U32.AND P0, PT, RZ, UR4, PT ;  /* 0x00000004ff007c0c */ /* 0x000fc8000bf05070 */
[----:B------:R-:W-:Y:S02]  /*8fc0*/  ISETP.NE.AND.EX P0, PT, RZ, UR5, PT, P0 ;  /* 0x00000005ff007c0c */ /* 0x000fe4000bf05300 */
[----:B---3--:R-:W-:Y:S01]  /*8fd0*/  SYNCS.ARRIVE.TRANS64.RED.A1T0 RZ, [UR8], RZ ;  /* 0x000000ffffff79a7 */ /* 0x008fe20008100408 */
[----:B------:R-:W-:Y:S02]  /*8fe0*/  USHF.L.U32 UR18, UR18, 0x8, URZ ;  /* 0x0000000812127899 */ /* 0x000fe4000800063f */
[----:B------:R-:W-:Y:S02]  /*8ff0*/  USHF.L.U32 UR19, UR19, 0x7, URZ ;  /* 0x0000000713137899 */ /* 0x000fe4000800063f */
[----:B------:R-:W-:Y:S10]  /*9000*/  @!P1 BRA `(.L_x_124) ;  /* 0x00000000000c9947 */ /* 0x000ff40003800000 */
[----:B------:R-:W-:-:S04]  /*9010*/  DEPBAR {5,4,3,2,1,0} ;  /* 0x0000003f0000791a */ /* 0x000fc80000000000 */
[----:B------:R3:W-:Y:S02]  /*9020*/  UTMACCTL.IV [UR38] ;  /* 0x00000000260079b9 */ /* 0x0007e40008000000 */
[----:B---3--:R-:W-:Y:S01]  /*9030*/  NOP ;  /* 0x0000000000007918 */ /* 0x008fe20000000000 */
.L_x_124:
[----:B------:R-:W-:Y:S05]  /*9040*/  @!P0 BRA `(.L_x_125) ;  /* 0x0000000000188947 */ /* 0x000fea0003800000 */
[----:B-1----:R-:W1:Y:S02]  /*9050*/  LDC.64 R2, c[0x0][0x590] ;  /* 0x00016400ff027b82 */ /* 0x002e640000000a00 */
[----:B-1----:R-:W-:-:S06]  /*9060*/  IMAD.WIDE R2, R18, 0x8, R2 ;  /* 0x0000000812027825 */ /* 0x002fcc00078e0202 */
[----:B------:R-:W3:Y:S04]  /*9070*/  LDG.E.64 R2, desc[UR58][R2.64] ;  /* 0x0000003a02027981 */ /* 0x000ee8000c1e1b00 */
[----:B---3--:R-:W3:Y:S02]  /*9080*/  LD.E R0, desc[UR58][R2.64] ;  /* 0x0000003a02007980 */ /* 0x008ee4000c101900 */
[----:B---3--:R-:W-:Y:S01]  /*9090*/  FSETP.NEU.AND P0, PT, R0, RZ, PT ;  /* 0x000000ff0000720b */ /* 0x008fe20003f0d000 */
[----:B------:R-:W-:-:S12]  /*90a0*/  BRA `(.L_x_126) ;  /* 0x0000000000247947 */ /* 0x000fd80003800000 */
.L_x_125:
[----:B------:R-:W-:Y:S02]  /*90b0*/  ISETP.NE.U32.AND P1, PT, RZ, UR6, PT ;  /* 0x00000006ff007c0c */ /* 0x000fe4000bf25070 */
[----:B------:R-:W-:Y:S02]  /*90c0*/  FSETP.NEU.AND P0, PT, RZ, UR32, PT ;  /* 0x00000020ff007c0b */ /* 0x000fe4000bf0d000 */
[----:B------:R-:W-:-:S13]  /*90d0*/  ISETP.NE.AND.EX P1, PT, RZ, UR7, PT, P1 ;  /* 0x00000007ff007c0c */ /* 0x000fda000bf25310 */
[----:B------:R-:W-:Y:S05]  /*90e0*/  @!P1 BRA `(.L_x_126) ;  /* 0x0000000000149947 */ /* 0x000fea0003800000 */
[----:B-1----:R-:W1:Y:S01]  /*90f0*/  LDC.64 R2, c[0x0][0x588] ;  /* 0x00016200ff027b82 */ /* 0x002e620000000a00 */
[----:B------:R-:W-:-:S04]  /*9100*/  IMAD R9, R18, UR28, RZ ;  /* 0x0000001c12097c24 */ /* 0x000fc8000f8e02ff */
[----:B-1----:R-:W-:-:S06]  /*9110*/  IMAD.WIDE R2, R9, 0x4, R2 ;  /* 0x0000000409027825 */ /* 0x002fcc00078e0202 */
[----:B------:R-:W3:Y:S02]  /*9120*/  LDG.E R2, desc[UR58][R2.64] ;  /* 0x0000003a02027981 */ /* 0x000ee4000c1e1900 */
[----:B---3--:R-:W-:-:S13]  /*9130*/  FSETP.NEU.AND P0, PT, R2, RZ, PT ;  /* 0x000000ff0200720b */ /* 0x008fda0003f0d000 */
.L_x_126:
[----:B------:R-:W-:Y:S01]  /*9140*/  UISETP.NE.AND UP0, UPT, UR33, 0x3, UPT ;  /* 0x000000032100788c */ /* 0x000fe2000bf05270 */
[----:B------:R-:W-:-:S05]  /*9150*/  ELECT P1, URZ, PT ;  /* 0x00000000003f782f */ /* 0x000fca0003820000 */
[----:B------:R-:W-:Y:S02]  /*9160*/  PLOP3.LUT P2, PT, PT, PT, UP0, 0x80, 0x0 ;  /* 0x000000000000781c */ /* 0x000fe40003f4f008 */
[----:B------:R-:W-:-:S11]  /*9170*/  PLOP3.LUT P0, PT, P0, P1, PT, 0x2a, 0x0 ;  /* 0x000000000000781c */ /* 0x000fd60000702572 */
[----:B------:R-:W-:Y:S05]  /*9180*/  @!P2 BRA `(.L_x_127) ;  /* 0x000000000004a947 */ /* 0x000fea0003800000 */
[----:B------:R-:W-:Y:S01]  /*9190*/  BPT.TRAP 0x1 ;  /* 0x000000040000795c */ /* 0x000fe20000300000 */
.L_x_127:
[----:B-1----:R-:W-:-:S05]  /*91a0*/  IMAD.MOV.U32 R0, RZ, RZ, 0x1 ;  /* 0x00000001ff007424 */ /* 0x002fca00078e00ff */
[----:B------:R-:W-:-:S04]  /*91b0*/  SHF.L.U32 R0, R0, 0x1f, RZ ;  /* 0x0000001f00007819 */ /* 0x000fc800000006ff */
[----:B------:R-:W1:Y:S02]  /*91c0*/  SYNCS.PHASECHK.TRANS64.TRYWAIT P1, [UR31+0x384e0], R0 ;  /* 0x0384e000ff0075a7 */ /* 0x000e64000802015f */
[----:B-1----:R-:W-:Y:S05]  /*91d0*/  @!P1 BRA `(.L_x_128) ;  /* 0x0000005400c09947 */ /* 0x002fea0003800000 */
.L_x_277:
[----:B------:R-:W-:Y:S04]  /*91e0*/  BSSY B0, `(.L_x_129) ;  /* 0x0000010000007945 */ /* 0x000fe80003800000 */
[----:B------:R-:W-:Y:S05]  /*91f0*/  @P0 BRA `(.L_x_130) ;  /* 0x0000000000380947 */ /* 0x000fea0003800000 */
[----:B------:R-:W-:Y:S02]  /*9200*/  UIADD3 UR16, UR31, 0x30000, URZ ;  /* 0x000300001f107890 */ /* 0x000fe4000fffe03f */
[----:B------:R-:W-:Y:S02]  /*9210*/  UIADD3 UR17, UR31, 0x384c0, URZ ;  /* 0x000384c01f117890 */ /* 0x000fe4000fffe03f */
[----:B------:R-:W-:Y:S02]  /*9220*/  UIADD3 UR10, UR18, 0x40, URZ ;  /* 0x00000040120a7890 */ /* 0x000fe4000fffe03f */
[----:B------:R-:W-:Y:S01]  /*9230*/  UIADD3 UR8, UR31, 0x31000, URZ ;  /* 0x000310001f087890 */ /* 0x000fe2000fffe03f */
[----:B------:R-:W-:Y:S01]  /*9240*/  UMOV UR12, 0x0 ;  /* 0x00000000000c7882 */ /* 0x000fe20000000000 */
[----:B------:R-:W-:Y:S01]  /*9250*/  UMOV UR13, 0x10000000 ;  /* 0x10000000000d7882 */ /* 0x000fe20000000000 */
[----:B------:R-:W-:Y:S01]  /*9260*/  UMOV UR11, UR19 ;  /* 0x00000013000b7c82 */ /* 0x000fe20008000000 */
[----:B------:R-:W-:Y:S01]  /*9270*/  UMOV UR9, UR17 ;  /* 0x0000001100097c82 */ /* 0x000fe20008000000 */
[----:B------:R3:W-:Y:S04]  /*9280*/  UTMALDG.2D [UR16], [UR38], desc[UR12] ;  /* 0x00000c10260075b4 */ /* 0x0007e80008009000 */
[----:B------:R3:W-:Y:S02]  /*9290*/  UTMALDG.2D [UR8], [UR38], desc[UR12] ;  /* 0x00000c08260075b4 */ /* 0x0007e40008009000 */
[----:B---3--:R-:W-:Y:S05]  /*92a0*/  @!P2 BRA `(.L_x_131) ;  /* 0x000000000004a947 */ /* 0x008fea0003800000 */
[----:B------:R-:W-:Y:S01]  /*92b0*/  BPT.TRAP 0x1 ;  /* 0x000000040000795c */ /* 0x000fe20000300000 */
.L_x_131:
[----:B------:R-:W3:Y:S02]  /*92c0*/  LDC R2, c[0x0][0x828] ;  /* 0x00020a00ff027b82 */ /* 0x000ee40000000800 */
[----:B---3--:R3:W-:Y:S02]  /*92d0*/  SYNCS.ARRIVE.TRANS64.RED.A0TR RZ, [UR31+0x384c0], R2 ;  /* 0x0384c002ffff79a7 */ /* 0x0087e4000830041f */
.L_x_130:
[----:B------:R-:W-:Y:S05]  /*92e0*/  BSYNC B0 ;  /* 0x0000000000007941 */ /* 0x000fea0003800000 */
.L_x_129:
[----:B------:R-:W-:Y:S05]  /*92f0*/  @!P2 BRA `(.L_x_132) ;  /* 0x000000000004a947 */ /* 0x000fea0003800000 */
[----:B------:R-:W-:Y:S01]  /*9300*/  BPT.TRAP 0x1 ;  /* 0x000000040000795c */ /* 0x000fe20000300000 */
.L_x_132:
[----:B------:R-:W-:-:S04]  /*9310*/  UIADD3 UR13, UR31, 0x384c0, URZ ;  /* 0x000384c01f0d7890 */ /* 0x000fc8000fffe03f */
[----:B------:R-:W-:-:S09]  /*9320*/  UPRMT UR16, UR42, 0x654, UR13 ;  /* 0x000006542a107896 */ /* 0x000fd2000800000d */
[----:B------:R-:W-:Y:S01]  /*9330*/  SYNCS.ARRIVE.TRANS64.RED.A1T0 RZ, [UR16], RZ ;  /* 0x000000ffffff79a7 */ /* 0x000fe20008100410 */
[----:B------:R-:W-:Y:S05]  /*9340*/  @!P2 BRA `(.L_x_133) ;  /* 0x000000000004a947 */ /* 0x000fea0003800000 */
[----:B------:R-:W-:Y:S01]  /*9350*/  BPT.TRAP 0x1 ;  /* 0x000000040000795c */ /* 0x000fe20000300000 */
.L_x_133:
[----:B------:R-:W4:Y:S02]  /*9360*/  SYNCS.PHASECHK.TRANS64.TRYWAIT P1, [UR31+0x384e8], R0 ;  /* 0x0384e800ff0075a7 */ /* 0x000f24000802015f */
[----:B----4-:R-:W-:Y:S05]  /*9370*/  @!P1 BRA `(.L_x_134) ;  /* 0x0000005400709947 */ /* 0x010fea0003800000 */
.L_x_278:
[----:B------:R-:W-:Y:S04]  /*9380*/  BSSY B0, `(.L_x_135) ;  /* 0x0000012000007945 */ /* 0x000fe80003800000 */
[----:B------:R-:W-:Y:S05]  /*9390*/  @P0 BRA `(.L_x_136) ;  /* 0x0000000000400947 */ /* 0x000fea0003800000 */
[----:B------:R-:W-:Y:S02]  /*93a0*/  UIADD3 UR10, UR18, 0x80, URZ ;  /* 0x00000080120a7890 */ /* 0x000fe4000fffe03f */
        /* <DEDUP_REMOVED lines=8> */
[----:B------:R-:W-:Y:S01]  /*9430*/  UMOV UR21, UR9 ;  /* 0x0000000900157c82 */ /* 0x000fe20008000000 */
[----:B------:R4:W-:Y:S03]  /*9440*/  UTMALDG.2D [UR8], [UR38], desc[UR14] ;  /* 0x00000e08260075b4 */ /* 0x0009e60008009000 */
[----:B------:R4:W-:Y:S02]  /*9450*/  UTMALDG.2D [UR20], [UR38], desc[UR14] ;  /* 0x00000e14260075b4 */ /* 0x0009e40008009000 */
[----:B----4-:R-:W-:Y:S05]  /*9460*/  @!P2 BRA `(.L_x_137) ;  /* 0x000000000004a947 */ /* 0x010fea0003800000 */
[----:B------:R-:W-:Y:S01]  /*9470*/  BPT.TRAP 0x1 ;  /* 0x000000040000795c */ /* 0x000fe20000300000 */
.L_x_137:
[----:B---3--:R-:W3:Y:S02]  /*9480*/  LDC R2, c[0x0][0x828] ;  /* 0x00020a00ff027b82 */ /* 0x008ee40000000800 */
[----:B---3--:R4:W-:Y:S02]  /*9490*/  SYNCS.ARRIVE.TRANS64.RED.A0TR RZ, [UR31+0x384c8], R2 ;  /* 0x0384c802ffff79a7 */ /* 0x0089e4000830041f */
.L_x_136:
[----:B------:R-:W-:Y:S05]  /*94a0*/  BSYNC B0 ;  /* 0x0000000000007941 */ /* 0x000fea0003800000 */
.L_x_135:
[----:B------:R-:W-:Y:S05]  /*94b0*/  @!P2 BRA `(.L_x_138) ;  /* 0x000000000004a947 */ /* 0x000fea0003800000 */
[----:B------:R-:W-:Y:S01]  /*94c0*/  BPT.TRAP 0x1 ;  /* 0x000000040000795c */ /* 0x000fe20000300000 */
.L_x_138:
[----:B------:R-:W-:Y:S02]  /*94d0*/  UIADD3 UR9, UR31, 0x384c8, URZ ;  /* 0x000384c81f097890 */ /* 0x000fe4000fffe03f */
[----:B------:R-:W-:Y:S02]  /*94e0*/  UIADD3 UR23, UR19, 0x20, URZ ;  /* 0x0000002013177890 */ /* 0x000fe4000fffe03f */
[----:B------:R-:W-:-:S09]  /*94f0*/  UPRMT UR36, UR42, 0x654, UR9 ;  /* 0x000006542a247896 */ /* 0x000fd20008000009 */
[----:B------:R-:W-:Y:S01]  /*9500*/  SYNCS.ARRIVE.TRANS64.RED.A1T0 RZ, [UR36], RZ ;  /* 0x000000ffffff79a7 */ /* 0x000fe20008100424 */
[----:B------:R-:W-:Y:S05]  /*9510*/  @!P2 BRA `(.L_x_139) ;  /* 0x000000000004a947 */ /* 0x000fea0003800000 */
[----:B------:R-:W-:Y:S01]  /*9520*/  BPT.TRAP 0x1 ;  /* 0x000000040000795c */ /* 0x000fe20000300000 */
.L_x_139:
[----:B------:R-:W5:Y:S02]  /*9530*/  SYNCS.PHASECHK.TRANS64.TRYWAIT P1, [UR31+0x384f0], R0 ;  /* 0x0384f000ff0075a7 */ /* 0x000f64000802015f */
[----:B-----5:R-:W-:Y:S05]  /*9540*/  @!P1 BRA `(.L_x_140) ;  /* 0x0000005400149947 */ /* 0x020fea0003800000 */
.L_x_279:
        /* <DEDUP_REMOVED lines=13> */
[----:B-1----:R-:W-:Y:S05]  /*9620*/  @!P2 BRA `(.L_x_143) ;  /* 0x000000000004a947 */ /* 0x002fea0003800000 */
[----:B------:R-:W-:Y:S01]  /*9630*/  BPT.TRAP 0x1 ;  /* 0x000000040000795c */ /* 0x000fe20000300000 */
.L_x_143:
[----:B---34-:R-:W1:Y:S02]  /*9640*/  LDC R2, c[0x0][0x828] ;  /* 0x00020a00ff027b82 */ /* 0x018e640000000800 */
[----:B-1----:R1:W-:Y:S02]  /*9650*/  SYNCS.ARRIVE.TRANS64.RED.A0TR RZ, [UR31+0x384d0], R2 ;  /* 0x0384d002ffff79a7 */ /* 0x0023e4000830041f */
.L_x_142:
[----:B------:R-:W-:Y:S05]  /*9660*/  BSYNC B0 ;  /* 0x0000000000007941 */ /* 0x000fea0003800000 */
.L_x_141:
[----:B------:R-:W-:Y:S05]  /*9670*/  @!P2 BRA `(.L_x_144) ;  /* 0x000000000004a947 */ /* 0x000fea0003800000 */
[----:B------:R-:W-:Y:S01]  /*9680*/  BPT.TRAP 0x1 ;  /* 0x000000040000795c */ /* 0x000fe20000300000 */
.L_x_144:
[----:B------:R-:W-:-:S04]  /*9690*/  UIADD3 UR17, UR31, 0x384d0, URZ ;  /* 0x000384d01f117890 */ /* 0x000fc8000fffe03f */
[----:B------:R-:W-:-:S09]  /*96a0*/  UPRMT UR35, UR42, 0x654, UR17 ;  /* 0x000006542a237896 */ /* 0x000fd20008000011 */
[----:B------:R-:W-:Y:S01]  /*96b0*/  SYNCS.ARRIVE.TRANS64.RED.A1T0 RZ, [UR35], RZ ;  /* 0x000000ffffff79a7 */ /* 0x000fe20008100423 */
[----:B------:R-:W-:Y:S05]  /*96c0*/  @!P2 BRA `(.L_x_145) ;  /* 0x000000000004a947 */ /* 0x000fea0003800000 */
[----:B------:R-:W-:Y:S01]  /*96d0*/  BPT.TRAP 0x1 ;  /* 0x000000040000795c */ /* 0x000fe20000300000 */
.L_x_145:
[----:B------:R-:W5:Y:S02]  /*96e0*/  SYNCS.PHASECHK.TRANS64.TRYWAIT P1, [UR31+0x384f8], R0 ;  /* 0x0384f800ff0075a7 */ /* 0x000f64000802015f */
[----:B-----5:R-:W-:Y:S05]  /*96f0*/  @!P1 BRA `(.L_x_146) ;  /* 0x0000005000c09947 */ /* 0x020fea0003800000 */
.L_x_280:
        /* <DEDUP_REMOVED lines=13> */
[----:B-1----:R-:W-:Y:S05]  /*97d0*/  @!P2 BRA `(.L_x_149) ;  /* 0x000000000004a947 */ /* 0x002fea0003800000 */
[----:B------:R-:W-:Y:S01]  /*97e0*/  BPT.TRAP 0x1 ;  /* 0x000000040000795c */ /* 0x000fe20000300000 */
.L_x_149:
[----:B---34-:R-:W1:Y:S02]  /*97f0*/  LDC R2, c[0x0][0x828] ;  /* 0x00020a00ff027b82 */ /* 0x018e640000000800 */
[----:B-1----:R1:W-:Y:S02]  /*9800*/  SYNCS.ARRIVE.TRANS64.RED.A0TR RZ, [UR31+0x384d8], R2 ;  /* 0x0384d802ffff79a7 */ /* 0x0023e4000830041f */
.L_x_148:
[----:B------:R-:W-:Y:S05]  /*9810*/  BSYNC B0 ;  /* 0x0000000000007941 */ /* 0x000fea0003800000 */
.L_x_147:
[----:B------:R-:W-:Y:S05]  /*9820*/  @!P2 BRA `(.L_x_150) ;  /* 0x000000000004a947 */ /* 0x000fea0003800000 */
[----:B------:R-:W-:Y:S01]  /*9830*/  BPT.TRAP 0x1 ;  /* 0x000000040000795c */ /* 0x000fe20000300000 */
.L_x_150:
[----:B------:R-:W-:Y:S02]  /*9840*/  UIADD3 UR25, UR31, 0x384d8, URZ ;  /* 0x000384d81f197890 */ /* 0x000fe4000fffe03f */
[----:B------:R-:W-:Y:S02]  /*9850*/  UIADD3 UR15, UR19, 0x40, URZ ;  /* 0x00000040130f7890 */ /* 0x000fe4000fffe03f */
[----:B------:R-:W-:-:S09]  /*9860*/  UPRMT UR37, UR42, 0x654, UR25 ;  /* 0x000006542a257896 */ /* 0x000fd20008000019 */
[----:B------:R-:W-:Y:S01]  /*9870*/  SYNCS.ARRIVE.TRANS64.RED.A1T0 RZ, [UR37], RZ ;  /* 0x000000ffffff79a7 */ /* 0x000fe20008100425 */
[----:B------:R-:W-:Y:S05]  /*9880*/  @!P2 BRA `(.L_x_151) ;  /* 0x000000000004a947 */ /* 0x000fea0003800000 */
[----:B------:R-:W-:Y:S01]  /*9890*/  BPT.TRAP 0x1 ;  /* 0x000000040000795c */ /* 0x000fe20000300000 */
.L_x_151:
[----:B-1-34-:R-:W-:-:S04]  /*98a0*/  SHF.L.U32 R2, RZ, 0x1f, RZ ;  /* 0x0000001fff027819 */ /* 0x01afc800000006ff */
[----:B------:R-:W1:Y:S02]  /*98b0*/  SYNCS.PHASECHK.TRANS64.TRYWAIT P1, [UR31+0x384e0], R2 ;  /* 0x0384e002ff0075a7 */ /* 0x000e64000802015f */
[----:B-1----:R-:W-:Y:S05]  /*98c0*/  @!P1 BRA `(.L_x_152) ;  /* 0x0000005000649947 */ /* 0x002fea0003800000 */
.L_x_281:
[----:B------:R-:W-:Y:S04]  /*98d0*/  BSSY B0, `(.L_x_153) ;  /* 0x0000010000007945 */ /* 0x000fe80003800000 */
[----:B------:R-:W-:Y:S05]  /*98e0*/  @P0 BRA `(.L_x_154) ;  /* 0x0000000000380947 */ /* 0x000fea0003800000 */
        /* <DEDUP_REMOVED lines=10> */
[----:B---3--:R-:W-:Y:S05]  /*9990*/  @!P2 BRA `(.L_x_155) ;  /* 0x000000000004a947 */ /* 0x008fea0003800000 */
[----:B------:R-:W-:Y:S01]  /*99a0*/  BPT.TRAP 0x1 ;  /* 0x000000040000795c */ /* 0x000fe20000300000 */
.L_x_155:
[----:B-1----:R-:W1:Y:S02]  /*99b0*/  LDC R3, c[0x0][0x828] ;  /* 0x00020a00ff037b82 */ /* 0x002e640000000800 */
[----:B-1----:R3:W-:Y:S02]  /*99c0*/  SYNCS.ARRIVE.TRANS64.RED.A0TR RZ, [UR31+0x384c0], R3 ;  /* 0x0384c003ffff79a7 */ /* 0x0027e4000830041f */
.L_x_154:
[----:B------:R-:W-:Y:S05]  /*99d0*/  BSYNC B0 ;  /* 0x0000000000007941 */ /* 0x000fea0003800000 */
.L_x_153:
[----:B------:R-:W-:Y:S05]  /*99e0*/  @!P2 BRA `(.L_x_156) ;  /* 0x000000000004a947 */ /* 0x000fea0003800000 */
[----:B------:R-:W-:Y:S01]  /*99f0*/  BPT.TRAP 0x1 ;  /* 0x000000040000795c */ /* 0x000fe20000300000 */
.L_x_156:
[----:B------:R-:W-:Y:S01]  /*9a00*/  SYNCS.ARRIVE.TRANS64.RED.A1T0 RZ, [UR16], RZ ;  /* 0x000000ffffff79a7 */ /* 0x000fe20008100410 */
[----:B------:R-:W-:Y:S05]  /*9a10*/  @!P2 BRA `(.L_x_157) ;  /* 0x000000000004a947 */ /* 0x000fea0003800000 */
[----:B------:R-:W-:Y:S01]  /*9a20*/  BPT.TRAP 0x1 ;  /* 0x000000040000795c */ /* 0x000fe20000300000 */
.L_x_157:
[----:B------:R-:W4:Y:S02]  /*9a30*/  SYNCS.PHASECHK.TRANS64.TRYWAIT P1, [UR31+0x384e8], R2 ;  /* 0x0384e802ff0075a7 */ /* 0x000f24000802015f */
[----:B----4-:R-:W-:Y:S05]  /*9a40*/  @!P1 BRA `(.L_x_158) ;  /* 0x00000050001c9947 */ /* 0x010fea0003800000 */
.L_x_282:
        /* <DEDUP_REMOVED lines=12> */
[----:B----4-:R-:W-:Y:S05]  /*9b10*/  @!P2 BRA `(.L_x_161) ;  /* 0x000000000004a947 */ /* 0x010fea0003800000 */
[----:B------:R-:W-:Y:S01]  /*9b20*/  BPT.TRAP 0x1 ;  /* 0x000000040000795c */ /* 0x000fe20000300000 */
.L_x_161:
[----:B-1-3--:R-:W1:Y:S02]  /*9b30*/  LDC R3, c[0x0][0x828] ;  /* 0x00020a00ff037b82 */ /* 0x00ae640000000800 */
[----:B-1----:R4:W-:Y:S02]  /*9b40*/  SYNCS.ARRIVE.TRANS64.RED.A0TR RZ, [UR31+0x384c8], R3 ;  /* 0x0384c803ffff79a7 */ /* 0x0029e4000830041f */
.L_x_160:
[----:B------:R-:W-:Y:S05]  /*9b50*/  BSYNC B0 ;  /* 0x0000000000007941 */ /* 0x000fea0003800000 */
.L_x_159:
[----:B------:R-:W-:Y:S05]  /*9b60*/  @!P2 BRA `(.L_x_162) ;  /* 0x000000000004a947 */ /* 0x000fea0003800000 */
[----:B------:R-:W-:Y:S01]  /*9b70*/  BPT.TRAP 0x1 ;  /* 0x000000040000795c */ /* 0x000fe20000300000 */
.L_x_162:
[----:B------:R-:W-:Y:S01]  /*9b80*/  SYNCS.ARRIVE.TRANS64.RED.A1T0 RZ, [UR36], RZ ;  /* 0x000000ffffff79a7 */ /* 0x000fe20008100424 */
[----:B------:R-:W-:Y:S01]  /*9b90*/  UIADD3 UR19, UR19, 0x60, URZ ;  /* 0x0000006013137890 */ /* 0x000fe2000fffe03f */
[----:B------:R-:W-:Y:S11]  /*9ba0*/  @!P2 BRA `(.L_x_163) ;  /* 0x000000000004a947 */ /* 0x000ff60003800000 */
[----:B------:R-:W-:Y:S01]  /*9bb0*/  BPT.TRAP 0x1 ;  /* 0x000000040000795c */ /* 0x000fe20000300000 */
.L_x_163:
[----:B------:R-:W5:Y:S02]  /*9bc0*/  SYNCS.PHASECHK.TRANS64.TRYWAIT P1, [UR31+0x384f0], R2 ;  /* 0x0384f002ff0075a7 */ /* 0x000f64000802015f */
[----:B-----5:R-:W-:Y:S05]  /*9bd0*/  @!P1 BRA `(.L_x_164) ;  /* 0x0000004c00d09947 */ /* 0x020fea0003800000 */
.L_x_283:
        /* <DEDUP_REMOVED lines=13> */
.L_x_167:
[----:B---34-:R-:W1:Y:S02]  /*9cb0*/  LDC R3, c[0x0][0x828] ;  /* 0x00020a00ff037b82 */ /* 0x018e640000000800 */
[----:B-1----:R1:W-:Y:S02]  /*9cc0*/  SYNCS.ARRIVE.TRANS64.RED.A0TR RZ, [UR31+0x384d0], R3 ;  /* 0x0384d003ffff79a7 */ /* 0x0023e4000830041f */
.L_x_166:
[----:B------:R-:W-:Y:S05]  /*9cd0*/  BSYNC B0 ;  /* 0x0000000000007941 */ /* 0x000fea0003800000 */
.L_x_165:
[----:B------:R-:W-:Y:S05]  /*9ce0*/  @!P2 BRA `(.L_x_168) ;  /* 0x000000000004a947 */ /* 0x000fea0003800000 */
[----:B------:R-:W-:Y:S01]  /*9cf0*/  BPT.TRAP 0x1 ;  /* 0x000000040000795c */ /* 0x000fe20000300000 */
.L_x_168:
[----:B------:R-:W-:Y:S01]  /*9d00*/  SYNCS.ARRIVE.TRANS64.RED.A1T0 RZ, [UR35], RZ ;  /* 0x000000ffffff79a7 */ /* 0x000fe20008100423 */
[----:B------:R-:W-:Y:S05]  /*9d10*/  @!P2 BRA `(.L_x_169) ;  /* 0x000000000004a947 */ /* 0x000fea0003800000 */
[----:B------:R-:W-:Y:S01]  /*9d20*/  BPT.TRAP 0x1 ;  /* 0x000000040000795c */ /* 0x000fe20000300000 */
.L_x_169:
[----:B------:R-:W5:Y:S02]  /*9d30*/  SYNCS.PHASECHK.TRANS64.TRYWAIT P1, [UR31+0x384f8], R2 ;  /* 0x0384f802ff0075a7 */ /* 0x000f64000802015f */
[----:B-----5:R-:W-:Y:S05]  /*9d40*/  @!P1 BRA `(.L_x_170) ;  /* 0x0000004c008c9947 */ /* 0x020fea0003800000 */
.L_x_284:
        /* <DEDUP_REMOVED lines=15> */
.L_x_173:
[----:B------:R-:W1:Y:S02]  /*9e40*/  LDC R2, c[0x0][0x828] ;  /* 0x00020a00ff027b82 */ /* 0x000e640000000800 */
[----:B-1----:R1:W-:Y:S02]  /*9e50*/  SYNCS.ARRIVE.TRANS64.RED.A0TR RZ, [UR31+0x384d8], R2 ;  /* 0x0384d802ffff79a7 */ /* 0x0023e4000830041f */
.L_x_172:
[----:B------:R-:W-:Y:S05]  /*9e60*/  BSYNC B0 ;  /* 0x0000000000007941 */ /* 0x000fea0003800000 */
.L_x_171:
[----:B------:R-:W-:Y:S05]  /*9e70*/  @!P2 BRA `(.L_x_174) ;  /* 0x000000000004a947 */ /* 0x000fea0003800000 */
[----:B------:R-:W-:Y:S01]  /*9e80*/  BPT.TRAP 0x1 ;  /* 0x000000040000795c */ /* 0x000fe20000300000 */
.L_x_174:
[----:B--2---:R-:W-:Y:S01]  /*9e90*/  ISETP.NE.AND P0, PT, R7, RZ, PT ;  /* 0x000000ff0700720c */ /* 0x004fe20003f05270 */
[----:B------:R-:W-:Y:S01]  /*9ea0*/  SYNCS.ARRIVE.TRANS64.RED.A1T0 RZ, [UR37], RZ ;  /* 0x000000ffffff79a7 */ /* 0x000fe20008100425 */
[CC--:B------:R-:W-:Y:S02]  /*9eb0*/  ISETP.NE.AND P3, PT, R18.reuse, R6.reuse, PT ;  /* 0x000000061200720c */ /* 0x0c0fe40003f65270 */
[----:B------:R-:W-:-:S13]  /*9ec0*/  ISETP.EQ.OR P0, PT, R18, R6, !P0 ;  /* 0x000000061200720c */ /* 0x000fda0004702670 */
[----:B------:R-:W-:Y:S05]  /*9ed0*/  @P0 BRA `(.L_x_175) ;  /* 0x0000000400040947 */ /* 0x000fea0003800000 */
[----:B------:R-:W-:Y:S01]  /*9ee0*/  ELECT P0, URZ, PT ;  /* 0x00000000003f782f */ /* 0x000fe20003800000 */
[----:B------:R-:W-:-:S12]  /*9ef0*/  BSSY B0, `(.L_x_176) ;  /* 0x0000032000007945 */ /* 0x000fd80003800000 */
[----:B------:R-:W-:Y:S05]  /*9f00*/  @!P0 BRA `(.L_x_177) ;  /* 0x0000000000c08947 */ /* 0x000fea0003800000 */
[----:B-1-34-:R-:W1:Y:S08]  /*9f10*/  LDC.64 R2, c[0x0][0x290] ;  /* 0x0000a400ff027b82 */ /* 0x01ae700000000a00 */
[----:B------:R-:W2:Y:S08]  /*9f20*/  LDC.64 R14, c[0x0][0x808] ;  /* 0x00020200ff0e7b82 */ /* 0x000eb00000000a00 */
[----:B------:R-:W3:Y:S01]  /*9f30*/  LDC.64 R16, c[0x0][0x810] ;  /* 0x00020400ff107b82 */ /* 0x000ee20000000a00 */
[----:B-1----:R-:W-:-:S05]  /*9f40*/  IMAD.WIDE R2, R6, 0xc, R2 ;  /* 0x0000000c06027825 */ /* 0x002fca00078e0202 */
[----:B------:R1:W5:Y:S04]  /*9f50*/  LDG.E R10, desc[UR58][R2.64] ;  /* 0x0000003a020a7981 */ /* 0x000368000c1e1900 */
[----:B------:R1:W5:Y:S01]  /*9f60*/  LDG.E R13, desc[UR58][R2.64+0x4] ;  /* 0x0000043a020d7981 */ /* 0x000362000c1e1900 */
[----:B--2---:R-:W-:Y:S02]  /*9f70*/  ISETP.NE.U32.AND P0, PT, R14, RZ, PT ;  /* 0x000000ff0e00720c */ /* 0x004fe40003f05070 */
[----:B------:R-:W-:Y:S02]  /*9f80*/  SHF.R.S32.HI R8, RZ, 0x1f, R6 ;  /* 0x0000001fff087819 */ /* 0x000fe40000011406 */
[----:B------:R-:W-:Y:S02]  /*9f90*/  ISETP.NE.AND.EX P0, PT, R15, RZ, PT, P0 ;  /* 0x000000ff0f00720c */ /* 0x000fe40003f05300 */
[----:B---3--:R-:W-:-:S04]  /*9fa0*/  ISETP.NE.U32.AND P1, PT, R16, RZ, PT ;  /* 0x000000ff1000720c */ /* 0x008fc80003f25070 */
[----:B------:R-:W-:-:S07]  /*9fb0*/  ISETP.NE.AND.EX P1, PT, R17, RZ, PT, P1 ;  /* 0x000000ff1100720c */ /* 0x000fce0003f25310 */
[----:B-1----:R-:W-:Y:S06]  /*9fc0*/  @!P0 BRA `(.L_x_178) ;  /* 0x0000000000108947 */ /* 0x002fec0003800000 */
[----:B------:R-:W-:-:S04]  /*9fd0*/  LEA R2, P0, R6, R14, 0x3 ;  /* 0x0000000e06027211 */ /* 0x000fc800078018ff */
[----:B------:R-:W-:-:S06]  /*9fe0*/  LEA.HI.X R3, R6, R15, R8, 0x3, P0 ;  /* 0x0000000f06037211 */ /* 0x000fcc00000f1c08 */
[----:B------:R-:W2:Y:S04]  /*9ff0*/  LDG.E.64 R2, desc[UR58][R2.64] ;  /* 0x0000003a02027981 */ /* 0x000ea8000c1e1b00 */
[----:B--2---:R1:W-:Y:S02]  /*a000*/  STS.64 [UR30], R2 ;  /* 0x00000002ff007988 */ /* 0x0043e40008000a1e */
.L_x_178:
[----:B------:R-:W-:Y:S05]  /*a010*/  @!P1 BRA `(.L_x_177) ;  /* 0x00000000007c9947 */ /* 0x000fea0003800000 */
[----:B-1----:R-:W-:-:S04]  /*a020*/  LEA R2, P0, R6, R16, 0x3 ;  /* 0x0000001006027211 */ /* 0x002fc800078018ff */
[----:B------:R-:W-:Y:S02]  /*a030*/  LEA.HI.X R3, R6, R17, R8, 0x3, P0 ;  /* 0x0000001106037211 */ /* 0x000fe400000f1c08 */
[----:B------:R-:W1:Y:S04]  /*a040*/  LDS R8, [UR30+0x1c] ;  /* 0x00001c1eff087984 */ /* 0x000e680008000800 */
[----:B------:R-:W2:Y:S01]  /*a050*/  LDG.E.64 R2, desc[UR58][R2.64] ;  /* 0x0000003a02027981 */ /* 0x000ea2000c1e1b00 */
[----:B------:R-:W-:-:S03]  /*a060*/  MOV R16, UR30 ;  /* 0x0000001e00107c02 */ /* 0x000fc60008000f00 */
[----:B------:R-:W-:Y:S01]  /*a070*/  STS [UR30+0x30], RZ ;  /* 0x000030ffff007988 */ /* 0x000fe2000800081e */
        /* <DEDUP_REMOVED lines=11> */
[----:B------:R1:W-:Y:S04]  /*a130*/  STS [UR30+0x1c], R8 ;  /* 0x00001c08ff007988 */ /* 0x0003e8000800081e */
[----:B------:R-:W2:Y:S01]  /*a140*/  LDS R11, [UR30+0x1c] ;  /* 0x00001c1eff0b7984 */ /* 0x000ea20008000800 */
[----:B-1---5:R-:W-:Y:S01]  /*a150*/  VIADD R8, R10, 0xffffffff ;  /* 0xffffffff0a087836 */ /* 0x022fe20000000000 */
[----:B--2---:R-:W-:-:S05]  /*a160*/  LOP3.LUT R11, R11, 0xf0, RZ, 0xb8, !PT ;  /* 0x000000f00b0b7812 */ /* 0x004fca00078eb8ff */
[----:B------:R1:W-:Y:S04]  /*a170*/  STS [UR30+0x1c], R11 ;  /* 0x00001c0bff007988 */ /* 0x0003e8000800081e */
[----:B------:R-:W2:Y:S01]  /*a180*/  LDS R9, [UR30+0x1c] ;  /* 0x00001c1eff097984 */ /* 0x000ea20008000800 */
[----:B-1----:R-:W-:Y:S02]  /*a190*/  CS2R R10, SRZ ;  /* 0x00000000000a7805 */ /* 0x002fe4000001ff00 */
[----:B--2---:R-:W-:Y:S01]  /*a1a0*/  LOP3.LUT R17, R9, 0xf00, RZ, 0xb8, !PT ;  /* 0x00000f0009117812 */ /* 0x004fe200078eb8ff */
[----:B------:R-:W-:-:S04]  /*a1b0*/  VIADD R9, R13, 0xffffffff ;  /* 0xffffffff0d097836 */ /* 0x000fc80000000000 */
[----:B------:R-:W-:Y:S04]  /*a1c0*/  STS.64 [UR30+0x18], R16 ;  /* 0x00001810ff007988 */ /* 0x000fe80008000a1e */
[----:B------:R-:W1:Y:S04]  /*a1d0*/  LDS R15, [UR30+0x1c] ;  /* 0x00001c1eff0f7984 */ /* 0x000e680008000800 */
[----:B------:R2:W-:Y:S01]  /*a1e0*/  STS.128 [UR30+0x20], R8 ;  /* 0x00002008ff007988 */ /* 0x0005e20008000c1e */
[----:B-1----:R-:W-:-:S05]  /*a1f0*/  LOP3.LUT R2, R15, 0xf000, RZ, 0xb8, !PT ;  /* 0x0000f0000f027812 */ /* 0x002fca00078eb8ff */
[----:B------:R2:W-:Y:S02]  /*a200*/  STS [UR30+0x1c], R2 ;  /* 0x00001c02ff007988 */ /* 0x0005e4000800081e */
.L_x_177:
[----:B------:R-:W-:Y:S05]  /*a210*/  BSYNC B0 ;  /* 0x0000000000007941 */ /* 0x000fea0003800000 */
.L_x_176:
[----:B-12---:R-:W1:Y:S01]  /*a220*/  S2R R2, SR_LANEID ;  /* 0x0000000000027919 */ /* 0x006e620000000000 */
[----:B------:R-:W-:Y:S01]  /*a230*/  NOP ;  /* 0x0000000000007918 */ /* 0x000fe20000000000 */
[----:B------:R-:W-:Y:S01]  /*a240*/  ELECT P0, URZ, PT ;  /* 0x00000000003f782f */ /* 0x000fe20003800000 */
[----:B------:R-:W-:Y:S01]  /*a250*/  BSSY B0, `(.L_x_179) ;  /* 0x0000008000007945 */ /* 0x000fe20003800000 */
[----:B-1----:R-:W-:-:S05]  /*a260*/  IMAD.SHL.U32 R8, R2, 0x4, RZ ;  /* 0x0000000402087824 */ /* 0x002fca00078e00ff */
[----:B------:R1:W2:Y:S01]  /*a270*/  LDS R9, [R8+UR30] ;  /* 0x0000001e08097984 */ /* 0x0002a20008000800 */
[----:B------:R-:W-:-:S05]  /*a280*/  IADD3 R2, P1, R8, UR38, RZ ;  /* 0x0000002608027c10 */ /* 0x000fca000ff3e0ff */
[----:B---34-:R-:W-:Y:S01]  /*a290*/  IMAD.X R3, RZ, RZ, UR39, P1 ;  /* 0x00000027ff037e24 */ /* 0x018fe200088e06ff */
[----:B------:R-:W-:Y:S07]  /*a2a0*/  @!P0 BRA `(.L_x_180) ;  /* 0x0000000000088947 */ /* 0x000fee0003800000 */
[----:B------:R0:W-:Y:S01]  /*a2b0*/  UTMACMDFLUSH ;  /* 0x00000000000079b7 */ /* 0x0001e20000000000 */
[----:B------:R-:W-:-:S04]  /*a2c0*/  DEPBAR.LE SB0, 0x0 ;  /* 0x000080000000791a */ /* 0x000fc80000000000 */
.L_x_180:
[----:B------:R-:W-:Y:S05]  /*a2d0*/  BSYNC B0 ;  /* 0x0000000000007941 */ /* 0x000fea0003800000 */
.L_x_179:
[----:B--2---:R2:W5:Y:S02]  /*a2e0*/  ATOMG.E.EXCH.STRONG.GPU PT, RZ, [R2], R9 ;  /* 0x0000000902ff73a8 */ /* 0x00456400041ee100 */
.L_x_175:
[----:B------:R-:W-:Y:S01]  /*a2f0*/  UIADD3 UR34, UR34, 0x1, URZ ;  /* 0x0000000122227890 */ /* 0x000fe2000fffe03f */
[----:B------:R-:W-:Y:S01]  /*a300*/  ISETP.NE.AND P0, PT, R7, RZ, PT ;  /* 0x000000ff0700720c */ /* 0x000fe20003f05270 */
[----:B------:R-:W-:Y:S01]  /*a310*/  IMAD.MOV.U32 R16, RZ, RZ, R4 ;  /* 0x000000ffff107224 */ /* 0x000fe200078e0004 */
[----:B-12---:R-:W-:Y:S01]  /*a320*/  SEL R2, RZ, 0x1, !P3 ;  /* 0x00000001ff027807 */ /* 0x006fe20005800000 */
[----:B------:R-:W-:Y:S01]  /*a330*/  UISETP.NE.AND UP0, UPT, UR34, 0x8, UPT ;  /* 0x000000082200788c */ /* 0x000fe2000bf05270 */
[----:B------:R-:W-:Y:S02]  /*a340*/  IMAD.MOV.U32 R17, RZ, RZ, R5 ;  /* 0x000000ffff117224 */ /* 0x000fe400078e0005 */
[----:B------:R-:W-:Y:S01]  /*a350*/  IMAD.MOV.U32 R18, RZ, RZ, R6 ;  /* 0x000000ffff127224 */ /* 0x000fe200078e0006 */
[----:B------:R-:W-:Y:S02]  /*a360*/  USEL UR8, URZ, 0x1, UP0 ;  /* 0x000000013f087887 */ /* 0x000fe40008000000 */
[----:B------:R-:W-:-:S04]  /*a370*/  USEL UR34, UR34, URZ, UP0 ;  /* 0x0000003f22227287 */ /* 0x000fc80008000000 */
[----:B------:R-:W-:Y:S01]  /*a380*/  LOP3.LUT R12, R12, UR8, RZ, 0x3c, !PT ;  /* 0x000000080c0c7c12 */ /* 0x000fe2000f8e3cff */
[----:B------:R-:W-:Y:S07]  /*a390*/  @P0 BRA `(.L_x_181) ;  /* 0xffffffe800a80947 */ /* 0x000fee000383ffff */
[----:B-----5:R-:W-:Y:S01]  /*a3a0*/  ELECT P0, URZ, PT ;  /* 0x00000000003f782f */ /* 0x020fe20003800000 */
[----:B------:R-:W-:-:S12]  /*a3b0*/  BSSY B0, `(.L_x_182) ;  /* 0x0000017000007945 */ /* 0x000fd80003800000 */
[----:B------:R-:W-:Y:S05]  /*a3c0*/  @!P0 BRA `(.L_x_183) ;  /* 0x0000000000548947 */ /* 0x000fea0003800000 */
[----:B------:R-:W-:Y:S05]  /*a3d0*/  @!P2 BRA `(.L_x_184) ;  /* 0x000000000004a947 */ /* 0x000fea0003800000 */
[----:B------:R-:W-:Y:S01]  /*a3e0*/  BPT.TRAP 0x1 ;  /* 0x000000040000795c */ /* 0x000fe20000300000 */
.L_x_184:
[----:B------:R-:W1:Y:S02]  /*a3f0*/  SYNCS.PHASECHK.TRANS64.TRYWAIT P0, [UR31+0x384e0], R0 ;  /* 0x0384e000ff0075a7 */ /* 0x000e64000800015f */
[----:B-1----:R-:W-:Y:S05]  /*a400*/  @!P0 BRA `(.L_x_185) ;  /* 0x0000004400f48947 */ /* 0x002fea0003800000 */
.L_x_285:
[----:B------:R-:W-:Y:S05]  /*a410*/  @!P2 BRA `(.L_x_186) ;  /* 0x000000000004a947 */ /* 0x000fea0003800000 */
[----:B------:R-:W-:Y:S01]  /*a420*/  BPT.TRAP 0x1 ;  /* 0x000000040000795c */ /* 0x000fe20000300000 */
.L_x_186:
[----:B------:R-:W2:Y:S02]  /*a430*/  SYNCS.PHASECHK.TRANS64.TRYWAIT P0, [UR31+0x384e8], R0 ;  /* 0x0384e800ff0075a7 */ /* 0x000ea4000800015f */
[----:B--2---:R-:W-:Y:S05]  /*a440*/  @!P0 BRA `(.L_x_187) ;  /* 0x0000004400fc8947 */ /* 0x004fea0003800000 */
.L_x_286:
[----:B------:R-:W-:Y:S05]  /*a450*/  @!P2 BRA `(.L_x_188) ;  /* 0x000000000004a947 */ /* 0x000fea0003800000 */
[----:B------:R-:W-:Y:S01]  /*a460*/  BPT.TRAP 0x1 ;  /* 0x000000040000795c */ /* 0x000fe20000300000 */
.L_x_188:
[----:B------:R-:W2:Y:S02]  /*a470*/  SYNCS.PHASECHK.TRANS64.TRYWAIT P0, [UR31+0x384f0], R0 ;  /* 0x0384f000ff0075a7 */ /* 0x000ea4000800015f */
[----:B--2---:R-:W-:Y:S05]  /*a480*/  @!P0 BRA `(.L_x_189) ;  /* 0x0000004800048947 */ /* 0x004fea0003800000 */
.L_x_287:
[----:B------:R-:W-:Y:S05]  /*a490*/  @!P2 BRA `(.L_x_190) ;  /* 0x000000000004a947 */ /* 0x000fea0003800000 */
[----:B------:R-:W-:Y:S01]  /*a4a0*/  BPT.TRAP 0x1 ;  /* 0x000000040000795c */ /* 0x000fe20000300000 */
.L_x_190:
[----:B-1----:R-:W-:-:S05]  /*a4b0*/  IMAD.MOV.U32 R0, RZ, RZ, 0x1 ;  /* 0x00000001ff007424 */ /* 0x002fca00078e00ff */
[----:B------:R-:W-:-:S07]  /*a4c0*/  SHF.L.U32 R0, R0, 0x1f, RZ ;  /* 0x0000001f00007819 */ /* 0x000fce00000006ff */
.L_x_191:
[----:B-1-34-:R-:W-:-:S04]  /*a4d0*/  MOV R3, UR31 ;  /* 0x0000001f00037c02 */ /* 0x01afc80008000f00 */
[----:B------:R1:W2:Y:S03]  /*a4e0*/  SYNCS.PHASECHK.TRANS64.TRYWAIT P0, [R3+URZ+0x384f8], R0 ;  /* 0x0384f800030075a7 */ /* 0x0002a6000800017f */
[----:B--2---:R-:W-:Y:S05]  /*a4f0*/  @!P0 NANOSLEEP.SYNCS 0x989680 ;  /* 0x009896800000895d */ /* 0x004fea0003900000 */
[----:B------:R-:W2:Y:S02]  /*a500*/  @!P0 SYNCS.PHASECHK.TRANS64 P0, [R3+URZ+0x384f8], R0 ;  /* 0x0384f800030085a7 */ /* 0x000ea4000800007f */
[----:B--2---:R-:W-:Y:S05]  /*a510*/  @!P0 BRA `(.L_x_191) ;  /* 0xfffffffc00ec8947 */ /* 0x004fea000383ffff */
.L_x_183:
[----:B------:R-:W-:Y:S05]  /*a520*/  BSYNC B0 ;  /* 0x0000000000007941 */ /* 0x000fea0003800000 */
.L_x_182:
[----:B------:R-:W-:Y:S05]  /*a530*/  EXIT ;  /* 0x000000000000794d */ /* 0x000fea0003800000 */
.L_x_112:
[----:B------:R-:W1:Y:S01]  /*a540*/  S2UR UR4, SR_CTAID.Y ;  /* 0x00000000000479c3 */ /* 0x000e620000002600 */
[----:B------:R-:W3:Y:S01]  /*a550*/  S2R R32, SR_LANEID ;  /* 0x0000000000207919 */ /* 0x000ee20000000000 */
[----:B------:R-:W-:Y:S01]  /*a560*/  ELECT P0, URZ, PT ;  /* 0x00000000003f782f */ /* 0x000fe20003800000 */
[----:B------:R-:W-:Y:S01]  /*a570*/  BSSY B0, `(.L_x_192) ;  /* 0x0000037000007945 */ /* 0x000fe20003800000 */
[----:B------:R-:W-:Y:S01]  /*a580*/  ULDC.64 UR12, c[0x0][0x508] ;  /* 0x00014200000c7ab9 */ /* 0x000fe20000000a00 */
[----:B-1----:R-:W-:-:S04]  /*a590*/  UIMAD UR4, UR4, UR41, UR40 ;  /* 0x00000029040472a4 */ /* 0x002fc8000f8e0228 */
[----:B------:R-:W-:-:S06]  /*a5a0*/  UIMAD.WIDE UR12, UR4, 0x80, UR12 ;  /* 0x00000080040c78a5 */ /* 0x000fcc000f8e020c */
[----:B------:R-:W-:Y:S06]  /*a5b0*/  @!P0 BRA `(.L_x_193) ;  /* 0x0000000000c88947 */ /* 0x000fec0003800000 */
[----:B------:R-:W1:Y:S01]  /*a5c0*/  LDC.64 R20, c[0x0][0x300] ;  /* 0x0000c000ff147b82 */ /* 0x000e620000000a00 */
[----:B------:R-:W-:Y:S02]  /*a5d0*/  UMOV UR4, 0x400 ;  /* 0x0000040000047882 */ /* 0x000fe40000000000 */
[----:B--2---:R-:W-:-:S05]  /*a5e0*/  ULEA UR4, UR42, UR4, 0x18 ;  /* 0x000000042a047291 */ /* 0x004fca000f8ec03f */
[----:B------:R-:W1:Y:S08]  /*a5f0*/  LDC.64 R22, c[0x0][0x308] ;  /* 0x0000c200ff167b82 */ /* 0x000e700000000a00 */
[----:B------:R-:W2:Y:S08]  /*a600*/  LDC.64 R12, c[0x0][0x310] ;  /* 0x0000c400ff0c7b82 */ /* 0x000eb00000000a00 */
[----:B------:R-:W2:Y:S08]  /*a610*/  LDC.64 R14, c[0x0][0x318] ;  /* 0x0000c600ff0e7b82 */ /* 0x000eb00000000a00 */
[----:B------:R-:W4:Y:S01]  /*a620*/  LDC.64 R8, c[0x0][0x320] ;  /* 0x0000c800ff087b82 */ /* 0x000f220000000a00 */
[----:B-1----:R1:W-:Y:S07]  /*a630*/  STS.128 [UR4+0x38600], R20 ;  /* 0x03860014ff007988 */ /* 0x0023ee0008000c04 */
[----:B------:R-:W4:Y:S08]  /*a640*/  LDC.64 R10, c[0x0][0x328] ;  /* 0x0000ca00ff0a7b82 */ /* 0x000f300000000a00 */
[----:B------:R-:W5:Y:S01]  /*a650*/  LDC.64 R4, c[0x0][0x330] ;  /* 0x0000cc00ff047b82 */ /* 0x000f620000000a00 */
[----:B--2---:R2:W-:Y:S07]  /*a660*/  STS.128 [UR4+0x38610], R12 ;  /* 0x0386100cff007988 */ /* 0x0045ee0008000c04 */
[----:B------:R-:W5:Y:S01]  /*a670*/  LDC.64 R6, c[0x0][0x338] ;  /* 0x0000ce00ff067b82 */ /* 0x000f620000000a00 */
[----:B----4-:R4:W-:Y:S07]  /*a680*/  STS.128 [UR4+0x38620], R8 ;  /* 0x03862008ff007988 */ /* 0x0109ee0008000c04 */
[----:B------:R-:W3:Y:S08]  /*a690*/  LDC.64 R28, c[0x0][0x340] ;  /* 0x0000d000ff1c7b82 */ /* 0x000ef00000000a00 */
[----:B------:R-:W3:Y:S01]  /*a6a0*/  LDC.64 R30, c[0x0][0x348] ;  /* 0x0000d200ff1e7b82 */ /* 0x000ee20000000a00 */
[----:B-----5:R5:W-:Y:S07]  /*a6b0*/  STS.128 [UR4+0x38630], R4 ;  /* 0x03863004ff007988 */ /* 0x020bee0008000c04 */
[----:B------:R-:W4:Y:S08]  /*a6c0*/  LDC.64 R24, c[0x0][0x350] ;  /* 0x0000d400ff187b82 */ /* 0x000f300000000a00 */
[----:B------:R-:W4:Y:S08]  /*a6d0*/  LDC.64 R26, c[0x0][0x358] ;  /* 0x0000d600ff1a7b82 */ /* 0x000f300000000a00 */
[----:B-1----:R-:W1:Y:S01]  /*a6e0*/  LDC.64 R20, c[0x0][0x360] ;  /* 0x0000d800ff147b82 */ /* 0x002e620000000a00 */
[----:B---3--:R3:W-:Y:S07]  /*a6f0*/  STS.128 [UR4+0x38640], R28 ;  /* 0x0386401cff007988 */ /* 0x0087ee0008000c04 */
[----:B------:R-:W1:Y:S08]  /*a700*/  LDC.64 R22, c[0x0][0x368] ;  /* 0x0000da00ff167b82 */ /* 0x000e700000000a00 */
[----:B--2---:R-:W2:Y:S01]  /*a710*/  LDC.64 R12, c[0x0][0x370] ;  /* 0x0000dc00ff0c7b82 */ /* 0x004ea20000000a00 */
[----:B----4-:R4:W-:Y:S07]  /*a720*/  STS.128 [UR4+0x38650], R24 ;  /* 0x03865018ff007988 */ /* 0x0109ee0008000c04 */
[----:B------:R-:W2:Y:S08]  /*a730*/  LDC.64 R14, c[0x0][0x378] ;  /* 0x0000de00ff0e7b82 */ /* 0x000eb00000000a00 */
[----:B------:R-:W3:Y:S01]  /*a740*/  LDC.64 R8, c[0x0][0x400] ;  /* 0x00010000ff087b82 */ /* 0x000ee20000000a00 */
[----:B-1----:R1:W-:Y:S07]  /*a750*/  STS.128 [UR4+0x38660], R20 ;  /* 0x03866014ff007988 */ /* 0x0023ee0008000c04 */
[----:B------:R-:W3:Y:S08]  /*a760*/  LDC.64 R10, c[0x0][0x408] ;  /* 0x00010200ff0a7b82 */ /* 0x000ef00000000a00 */
[----:B-----5:R-:W5:Y:S01]  /*a770*/  LDC.64 R4, c[0x0][0x410] ;  /* 0x00010400ff047b82 */ /* 0x020f620000000a00 */
[----:B--2---:R2:W-:Y:S07]  /*a780*/  STS.128 [UR4+0x38670], R12 ;  /* 0x0386700cff007988 */ /* 0x0045ee0008000c04 */
[----:B------:R-:W5:Y:S01]  /*a790*/  LDC.64 R6, c[0x0][0x418] ;  /* 0x00010600ff067b82 */ /* 0x000f620000000a00 */
[----:B---3--:R3:W-:Y:S07]  /*a7a0*/  STS.128 [UR4+0x38680], R8 ;  /* 0x03868008ff007988 */ /* 0x0087ee0008000c04 */
[----:B------:R-:W2:Y:S08]  /*a7b0*/  LDC.64 R28, c[0x0][0x420] ;  /* 0x00010800ff1c7b82 */ /* 0x000eb00000000a00 */
[----:B------:R-:W2:Y:S01]  /*a7c0*/  LDC.64 R30, c[0x0][0x428] ;  /* 0x00010a00ff1e7b82 */ /* 0x000ea20000000a00 */
[----:B-----5:R5:W-:Y:S07]  /*a7d0*/  STS.128 [UR4+0x38690], R4 ;  /* 0x03869004ff007988 */ /* 0x020bee0008000c04 */
[----:B----4-:R-:W4:Y:S08]  /*a7e0*/  LDC.64 R24, c[0x0][0x430] ;  /* 0x00010c00ff187b82 */ /* 0x010f300000000a00 */
[----:B------:R-:W4:Y:S08]  /*a7f0*/  LDC.64 R26, c[0x0][0x438] ;  /* 0x00010e00ff1a7b82 */ /* 0x000f300000000a00 */
[----:B-1----:R-:W1:Y:S01]  /*a800*/  LDC.64 R20, c[0x0][0x440] ;  /* 0x00011000ff147b82 */ /* 0x002e620000000a00 */
[----:B--2---:R2:W-:Y:S07]  /*a810*/  STS.128 [UR4+0x386a0], R28 ;  /* 0x0386a01cff007988 */ /* 0x0045ee0008000c04 */
[----:B------:R-:W1:Y:S08]  /*a820*/  LDC.64 R22, c[0x0][0x448] ;  /* 0x00011200ff167b82 */ /* 0x000e700000000a00 */
[----:B------:R-:W2:Y:S01]  /*a830*/  LDC.64 R12, c[0x0][0x450] ;  /* 0x00011400ff0c7b82 */ /* 0x000ea20000000a00 */
[----:B----4-:R4:W-:Y:S07]  /*a840*/  STS.128 [UR4+0x386b0], R24 ;  /* 0x0386b018ff007988 */ /* 0x0109ee0008000c04 */
[----:B------:R-:W2:Y:S08]  /*a850*/  LDC.64 R14, c[0x0][0x458] ;  /* 0x00011600ff0e7b82 */ /* 0x000eb00000000a00 */
[----:B---3--:R-:W3:Y:S01]  /*a860*/  LDC.64 R8, c[0x0][0x460] ;  /* 0x00011800ff087b82 */ /* 0x008ee20000000a00 */
[----:B-1----:R4:W-:Y:S07]  /*a870*/  STS.128 [UR4+0x386c0], R20 ;  /* 0x0386c014ff007988 */ /* 0x0029ee0008000c04 */
[----:B------:R-:W3:Y:S08]  /*a880*/  LDC.64 R10, c[0x0][0x468] ;  /* 0x00011a00ff0a7b82 */ /* 0x000ef00000000a00 */
[----:B-----5:R-:W1:Y:S01]  /*a890*/  LDC.64 R4, c[0x0][0x470] ;  /* 0x00011c00ff047b82 */ /* 0x020e620000000a00 */
[----:B--2---:R4:W-:Y:S07]  /*a8a0*/  STS.128 [UR4+0x386d0], R12 ;  /* 0x0386d00cff007988 */ /* 0x0049ee0008000c04 */
[----:B------:R-:W1:Y:S01]  /*a8b0*/  LDC.64 R6, c[0x0][0x478] ;  /* 0x00011e00ff067b82 */ /* 0x000e620000000a00 */
[----:B---3--:R4:W-:Y:S04]  /*a8c0*/  STS.128 [UR4+0x386e0], R8 ;  /* 0x0386e008ff007988 */ /* 0x0089e80008000c04 */
[----:B-1----:R4:W-:Y:S02]  /*a8d0*/  STS.128 [UR4+0x386f0], R4 ;  /* 0x0386f004ff007988 */ /* 0x0029e40008000c04 */
.L_x_193:
[----:B--2---:R-:W-:Y:S05]  /*a8e0*/  BSYNC B0 ;  /* 0x0000000000007941 */ /* 0x004fea0003800000 */
.L_x_192:
[----:B------:R-:W-:Y:S01]  /*a8f0*/  ELECT P0, URZ, PT ;  /* 0x00000000003f782f */ /* 0x000fe20003800000 */
[----:B------:R-:W-:Y:S01]  /*a900*/  NOP ;  /* 0x0000000000007918 */ /* 0x000fe20000000000 */
[----:B------:R-:W-:Y:S11]  /*a910*/  BSSY B0, `(.L_x_194) ;  /* 0x000004a000007945 */ /* 0x000ff60003800000 */
[----:B------:R-:W-:Y:S05]  /*a920*/  @!P0 BRA `(.L_x_195) ;  /* 0x0000000400208947 */ /* 0x000fea0003800000 */
[C---:B----4-:R-:W-:Y:S01]  /*a930*/  IMAD.SHL.U32 R12, R18.reuse, 0x8, RZ ;  /* 0x00000008120c7824 */ /* 0x050fe200078e00ff */
[----:B------:R-:W-:Y:S01]  /*a940*/  ULDC.64 UR4, c[0x0][0x518] ;  /* 0x0001460000047ab9 */ /* 0x000fe20000000a00 */
[----:B------:R-:W-:Y:S01]  /*a950*/  SHF.L.U64.HI R3, R18, 0x3, R3 ;  /* 0x0000000312037819 */ /* 0x000fe20000010203 */
[----:B------:R-:W-:Y:S02]  /*a960*/  ULDC.64 UR6, c[0x0][0x520] ;  /* 0x0001480000067ab9 */ /* 0x000fe40000000a00 */
[----:B------:R-:W-:-:S04]  /*a970*/  IADD3 R10, P0, R12, UR4, RZ ;  /* 0x000000040c0a7c10 */ /* 0x000fc8000ff1e0ff */
[----:B------:R-:W-:Y:S01]  /*a980*/  IADD3.X R11, R3, UR5, RZ, P0, !PT ;  /* 0x00000005030b7c10 */ /* 0x000fe200087fe4ff */
[----:B------:R-:W-:Y:S02]  /*a990*/  ULDC.64 UR4, c[0x0][0x528] ;  /* 0x00014a0000047ab9 */ /* 0x000fe40000000a00 */
[----:B------:R-:W-:-:S03]  /*a9a0*/  IADD3 R8, P0, R12, UR4, RZ ;  /* 0x000000040c087c10 */ /* 0x000fc6000ff1e0ff */
[----:B------:R-:W2:Y:S01]  /*a9b0*/  LDG.E.64 R10, desc[UR58][R10.64] ;  /* 0x0000003a0a0a7981 */ /* 0x000ea2000c1e1b00 */
[----:B------:R-:W-:Y:S01]  /*a9c0*/  IADD3.X R9, R3, UR5, RZ, P0, !PT ;  /* 0x0000000503097c10 */ /* 0x000fe200087fe4ff */
[----:B------:R-:W-:-:S05]  /*a9d0*/  ULDC.64 UR4, c[0x0][0x510] ;  /* 0x0001440000047ab9 */ /* 0x000fca0000000a00 */
[----:B------:R-:W4:Y:S01]  /*a9e0*/  LDG.E.64 R8, desc[UR58][R8.64] ;  /* 0x0000003a08087981 */ /* 0x000f22000c1e1b00 */
[C---:B------:R-:W-:Y:S02]  /*a9f0*/  IADD3 R14, P0, R12.reuse, UR4, RZ ;  /* 0x000000040c0e7c10 */ /* 0x040fe4000ff1e0ff */
[----:B------:R-:W-:Y:S02]  /*aa00*/  IADD3 R12, P1, R12, UR6, RZ ;  /* 0x000000060c0c7c10 */ /* 0x000fe4000ff3e0ff */
[C---:B------:R-:W-:Y:S02]  /*aa10*/  IADD3.X R15, R3.reuse, UR5, RZ, P0, !PT ;  /* 0x00000005030f7c10 */ /* 0x040fe400087fe4ff */
[----:B------:R-:W-:-:S04]  /*aa20*/  IADD3.X R13, R3, UR7, RZ, P1, !PT ;  /* 0x00000007030d7c10 */ /* 0x000fc80008ffe4ff */
[----:B------:R-:W5:Y:S04]  /*aa30*/  LDG.E.64 R14, desc[UR58][R14.64] ;  /* 0x0000003a0e0e7981 */ /* 0x000f68000c1e1b00 */
[----:B------:R-:W3:Y:S01]  /*aa40*/  LDG.E.64 R12, desc[UR58][R12.64] ;  /* 0x0000003a0c0c7981 */ /* 0x000ee2000c1e1b00 */
[----:B------:R-:W-:Y:S02]  /*aa50*/  UMOV UR4, 0x400 ;  /* 0x0000040000047882 */ /* 0x000fe40000000000 */
[----:B------:R-:W-:-:S04]  /*aa60*/  ULEA UR4, UR42, UR4, 0x18 ;  /* 0x000000042a047291 */ /* 0x000fc8000f8ec03f */
[----:B------:R-:W-:Y:S02]  /*aa70*/  UIADD3 UR5, UR4, 0x38600, URZ ;  /* 0x0003860004057890 */ /* 0x000fe4000fffe03f */
[----:B------:R-:W-:-:S03]  /*aa80*/  UIADD3 UR6, UR4, 0x38680, URZ ;  /* 0x0003868004067890 */ /* 0x000fc6000fffe03f */
[----:B------:R-:W1:Y:S01]  /*aa90*/  LDS R4, [UR4+0x3861c] ;  /* 0x03861c04ff047984 */ /* 0x000e620008000800 */
[----:B------:R-:W-:Y:S02]  /*aaa0*/  IMAD.U32 R20, RZ, RZ, UR5 ;  /* 0x00000005ff147e24 */ /* 0x000fe4000f8e00ff */
[----:B------:R-:W-:Y:S01]  /*aab0*/  IMAD.U32 R22, RZ, RZ, UR6 ;  /* 0x00000006ff167e24 */ /* 0x000fe2000f8e00ff */
[----:B------:R-:W1:Y:S02]  /*aac0*/  LDS R5, [UR4+0x3869c] ;  /* 0x03869c04ff057984 */ /* 0x000e640008000800 */
[----:B------:R-:W-:Y:S02]  /*aad0*/  SHF.R.U64 R20, R20, 0x4, RZ ;  /* 0x0000000414147819 */ /* 0x000fe400000012ff */
[----:B------:R-:W-:Y:S01]  /*aae0*/  SHF.R.U64 R22, R22, 0x4, RZ ;  /* 0x0000000416167819 */ /* 0x000fe200000012ff */
[----:B------:R-:W-:Y:S04]  /*aaf0*/  STS [UR4+0x38630], RZ ;  /* 0x038630ffff007988 */ /* 0x000fe80008000804 */
[----:B------:R-:W-:Y:S04]  /*ab00*/  STS [UR4+0x38610], R20 ;  /* 0x03861014ff007988 */ /* 0x000fe80008000804 */
[----:B------:R-:W-:Y:S04]  /*ab10*/  STS [UR4+0x38614], R20 ;  /* 0x03861414ff007988 */ /* 0x000fe80008000804 */
[----:B------:R-:W-:Y:S04]  /*ab20*/  STS [UR4+0x38690], R22 ;  /* 0x03869016ff007988 */ /* 0x000fe80008000804 */
[----:B------:R-:W-:Y:S04]  /*ab30*/  STS [UR4+0x38694], R22 ;  /* 0x03869416ff007988 */ /* 0x000fe80008000804 */
[----:B------:R-:W-:Y:S01]  /*ab40*/  STS [UR4+0x386b0], RZ ;  /* 0x0386b0ffff007988 */ /* 0x000fe20008000804 */
[----:B--2---:R-:W-:-:S04]  /*ab50*/  LOP3.LUT R3, R11, 0x1fffffff, RZ, 0xc0, !PT ;  /* 0x1fffffff0b037812 */ /* 0x004fc800078ec0ff */
[--C-:B------:R-:W-:Y:S02]  /*ab60*/  SHF.R.U32.HI R7, RZ, 0x4, R3.reuse ;  /* 0x00000004ff077819 */ /* 0x100fe40000011603 */
[----:B------:R-:W-:Y:S02]  /*ab70*/  SHF.R.U64 R3, R10, 0x4, R3 ;  /* 0x000000040a037819 */ /* 0x000fe40000001203 */
[----:B----4-:R-:W-:Y:S02]  /*ab80*/  LOP3.LUT R9, R9, 0x1fffffff, RZ, 0xc0, !PT ;  /* 0x1fffffff09097812 */ /* 0x010fe400078ec0ff */
[----:B-1----:R-:W-:Y:S01]  /*ab90*/  LOP3.LUT R4, R4, 0xf, R7, 0xb8, !PT ;  /* 0x0000000f04047812 */ /* 0x002fe200078eb807 */
[----:B------:R-:W-:Y:S01]  /*aba0*/  STS [UR4+0x3860c], R3 ;  /* 0x03860c03ff007988 */ /* 0x000fe20008000804 */
[--C-:B------:R-:W-:Y:S02]  /*abb0*/  SHF.R.U32.HI R6, RZ, 0x4, R9.reuse ;  /* 0x00000004ff067819 */ /* 0x100fe40000011609 */
[----:B------:R-:W-:Y:S01]  /*abc0*/  SHF.R.U64 R9, R8, 0x4, R9 ;  /* 0x0000000408097819 */ /* 0x000fe20000001209 */
[----:B------:R1:W-:Y:S01]  /*abd0*/  STS [UR4+0x3861c], R4 ;  /* 0x03861c04ff007988 */ /* 0x0003e20008000804 */
[----:B------:R-:W-:-:S03]  /*abe0*/  LOP3.LUT R6, R5, 0xf, R6, 0xb8, !PT ;  /* 0x0000000f05067812 */ /* 0x000fc600078eb806 */
[----:B------:R-:W2:Y:S04]  /*abf0*/  LDS R5, [UR4+0x3861c] ;  /* 0x03861c04ff057984 */ /* 0x000ea80008000800 */
[----:B------:R-:W-:Y:S01]  /*ac00*/  STS [UR4+0x3869c], R6 ;  /* 0x03869c06ff007988 */ /* 0x000fe20008000804 */
[----:B-1----:R-:W-:-:S03]  /*ac10*/  VIADD R4, R19, 0xffffffff ;  /* 0xffffffff13047836 */ /* 0x002fc60000000000 */
[----:B------:R-:W1:Y:S04]  /*ac20*/  LDS R7, [UR4+0x3869c] ;  /* 0x03869c04ff077984 */ /* 0x000e680008000800 */
[----:B-----5:R-:W-:Y:S04]  /*ac30*/  STS.64 [UR4+0x38600], R14 ;  /* 0x0386000eff007988 */ /* 0x020fe80008000a04 */
[----:B---3--:R-:W-:Y:S04]  /*ac40*/  STS.64 [UR4+0x38680], R12 ;  /* 0x0386800cff007988 */ /* 0x008fe80008000a04 */
[----:B------:R-:W-:Y:S01]  /*ac50*/  STS [UR4+0x3868c], R9 ;  /* 0x03868c09ff007988 */ /* 0x000fe20008000804 */
[----:B--2---:R-:W-:-:S05]  /*ac60*/  LOP3.LUT R5, R5, 0xf0, RZ, 0xb8, !PT ;  /* 0x000000f005057812 */ /* 0x004fca00078eb8ff */
[----:B------:R2:W-:Y:S01]  /*ac70*/  STS [UR4+0x3861c], R5 ;  /* 0x03861c05ff007988 */ /* 0x0005e20008000804 */
[----:B-1----:R-:W-:-:S03]  /*ac80*/  LOP3.LUT R7, R7, 0xf0, RZ, 0xb8, !PT ;  /* 0x000000f007077812 */ /* 0x002fc600078eb8ff */
[----:B------:R-:W1:Y:S04]  /*ac90*/  LDS R21, [UR4+0x3861c] ;  /* 0x03861c04ff157984 */ /* 0x000e680008000800 */
[----:B------:R3:W-:Y:S01]  /*aca0*/  STS [UR4+0x3869c], R7 ;  /* 0x03869c07ff007988 */ /* 0x0007e20008000804 */
[----:B--2---:R-:W-:-:S03]  /*acb0*/  VIADD R5, R2, 0xffffffff ;  /* 0xffffffff02057836 */ /* 0x004fc60000000000 */
[----:B------:R-:W2:Y:S01]  /*acc0*/  LDS R23, [UR4+0x3869c] ;  /* 0x03869c04ff177984 */ /* 0x000ea20008000800 */
[----:B---3--:R-:W-:-:S05]  /*acd0*/  CS2R R6, SRZ ;  /* 0x0000000000067805 */ /* 0x008fca000001ff00 */
[----:B------:R3:W-:Y:S02]  /*ace0*/  STS.128 [UR4+0x38620], R4 ;  /* 0x03862004ff007988 */ /* 0x0007e40008000c04 */
[----:B---3--:R-:W-:-:S05]  /*acf0*/  VIADD R5, R0, 0xffffffff ;  /* 0xffffffff00057836 */ /* 0x008fca0000000000 */
[----:B------:R-:W-:Y:S01]  /*ad00*/  STS.128 [UR4+0x386a0], R4 ;  /* 0x0386a004ff007988 */ /* 0x000fe20008000c04 */
[----:B-1----:R-:W-:-:S05]  /*ad10*/  LOP3.LUT R21, R21, 0xf00, RZ, 0xb8, !PT ;  /* 0x00000f0015157812 */ /* 0x002fca00078eb8ff */
[----:B------:R-:W-:Y:S01]  /*ad20*/  STS.64 [UR4+0x38618], R20 ;  /* 0x03861814ff007988 */ /* 0x000fe20008000a04 */
[----:B--2---:R-:W-:-:S03]  /*ad30*/  LOP3.LUT R23, R23, 0xf00, RZ, 0xb8, !PT ;  /* 0x00000f0017177812 */ /* 0x004fc600078eb8ff */
[----:B------:R-:W1:Y:S04]  /*ad40*/  LDS R11, [UR4+0x3861c] ;  /* 0x03861c04ff0b7984 */ /* 0x000e680008000800 */
[----:B------:R-:W-:Y:S04]  /*ad50*/  STS.64 [UR4+0x38698], R22 ;  /* 0x03869816ff007988 */ /* 0x000fe80008000a04 */
[----:B------:R-:W2:Y:S01]  /*ad60*/  LDS R24, [UR4+0x3869c] ;  /* 0x03869c04ff187984 */ /* 0x000ea20008000800 */
[----:B-1----:R-:W-:-:S05]  /*ad70*/  LOP3.LUT R0, R11, 0xf000, RZ, 0xb8, !PT ;  /* 0x0000f0000b007812 */ /* 0x002fca00078eb8ff */
[----:B------:R1:W-:Y:S01]  /*ad80*/  STS [UR4+0x3861c], R0 ;  /* 0x03861c00ff007988 */ /* 0x0003e20008000804 */
[----:B--2---:R-:W-:-:S05]  /*ad90*/  LOP3.LUT R2, R24, 0xf000, RZ, 0xb8, !PT ;  /* 0x0000f00018027812 */ /* 0x004fca00078eb8ff */
[----:B------:R1:W-:Y:S02]  /*ada0*/  STS [UR4+0x3869c], R2 ;  /* 0x03869c02ff007988 */ /* 0x0003e40008000804 */
.L_x_195:
[----:B------:R-:W-:Y:S05]  /*adb0*/  BSYNC B0 ;  /* 0x0000000000007941 */ /* 0x000fea0003800000 */
.L_x_194:
[----:B------:R-:W-:Y:S01]  /*adc0*/  ELECT P0, URZ, PT ;  /* 0x00000000003f782f */ /* 0x000fe20003800000 */
[----:B------:R-:W-:Y:S01]  /*add0*/  NOP ;  /* 0x0000000000007918 */ /* 0x000fe20000000000 */
[----:B------:R-:W-:Y:S11]  /*ade0*/  BSSY B0, `(.L_x_196) ;  /* 0x0000004000007945 */ /* 0x000ff60003800000 */
[----:B------:R-:W-:Y:S05]  /*adf0*/  @!P0 BRA `(.L_x_197) ;  /* 0x0000000000088947 */ /* 0x000fea0003800000 */
[----:B------:R0:W-:Y:S01]  /*ae00*/  UTMACMDFLUSH ;  /* 0x00000000000079b7 */ /* 0x0001e20000000000 */
[----:B------:R-:W-:-:S04]  /*ae10*/  DEPBAR.LE SB0, 0x0 ;  /* 0x000080000000791a */ /* 0x000fc80000000000 */
.L_x_197:
[----:B------:R-:W-:Y:S05]  /*ae20*/  BSYNC B0 ;  /* 0x0000000000007941 */ /* 0x000fea0003800000 */
.L_x_196:
[----:B------:R-:W-:Y:S01]  /*ae30*/  UMOV UR4, 0x400 ;  /* 0x0000040000047882 */ /* 0x000fe20000000000 */
[----:B---3--:R-:W-:Y:S01]  /*ae40*/  IMAD.SHL.U32 R32, R32, 0x4, RZ ;  /* 0x0000000420207824 */ /* 0x008fe200078e00ff */
[----:B------:R-:W-:Y:S01]  /*ae50*/  ULEA UR16, UR42, UR4, 0x18 ;  /* 0x000000042a107291 */ /* 0x000fe2000f8ec03f */
[----:B------:R-:W-:-:S03]  /*ae60*/  ULDC UR14, c[0x0][0x884] ;  /* 0x00022100000e7ab9 */ /* 0x000fc60000000800 */
[----:B------:R-:W-:Y:S01]  /*ae70*/  UIADD3 UR18, UR16, 0x38600, URZ ;  /* 0x0003860010127890 */ /* 0x000fe2000fffe03f */
[----:B----4-:R-:W-:Y:S01]  /*ae80*/  IADD3 R4, P0, R32, UR12, RZ ;  /* 0x0000000c20047c10 */ /* 0x010fe2000ff1e0ff */
[----:B------:R-:W-:Y:S01]  /*ae90*/  UIMAD.WIDE UR14, UR14, 0x80, UR12 ;  /* 0x000000800e0e78a5 */ /* 0x000fe2000f8e020c */
[----:B------:R-:W-:-:S03]  /*aea0*/  IMAD.MOV.U32 R6, RZ, RZ, 0x1 ;  /* 0x00000001ff067424 */ /* 0x000fc600078e00ff */
[----:B------:R-:W-:Y:S02]  /*aeb0*/  IMAD.X R5, RZ, RZ, UR13, P0 ;  /* 0x0000000dff057e24 */ /* 0x000fe400080e06ff */
[----:B-1----:R-:W-:Y:S01]  /*aec0*/  IADD3 R2, P1, R32, UR14, RZ ;  /* 0x0000000e20027c10 */ /* 0x002fe2000ff3e0ff */
[----:B------:R-:W1:Y:S04]  /*aed0*/  LDS R7, [R32+UR18] ;  /* 0x0000001220077984 */ /* 0x000e680008000800 */
[----:B------:R-:W2:Y:S01]  /*aee0*/  LDS R9, [R32+UR18+0x80] ;  /* 0x0000801220097984 */ /* 0x000ea20008000800 */
[----:B------:R-:W-:Y:S01]  /*aef0*/  IMAD.X R3, RZ, RZ, UR15, P1 ;  /* 0x0000000fff037e24 */ /* 0x000fe200088e06ff */
[----:B------:R-:W-:Y:S01]  /*af00*/  LOP3.LUT P1, RZ, R33, 0x7f, RZ, 0xc0, !PT ;  /* 0x0000007f21ff7812 */ /* 0x000fe2000782c0ff */
[----:B------:R-:W-:Y:S01]  /*af10*/  IMAD.MOV.U32 R8, RZ, RZ, 0x1 ;  /* 0x00000001ff087424 */ /* 0x000fe200078e00ff */
[----:B------:R-:W-:Y:S01]  /*af20*/  BSSY B0, `(.L_x_198) ;  /* 0x00000e5000007945 */ /* 0x000fe20003800000 */
[----:B------:R-:W-:Y:S01]  /*af30*/  MOV R0, RZ ;  /* 0x000000ff00007202 */ /* 0x000fe20000000f00 */
[----:B------:R-:W-:Y:S01]  /*af40*/  IMAD.MOV.U32 R20, RZ, RZ, 0x1 ;  /* 0x00000001ff147424 */ /* 0x000fe200078e00ff */
[----:B------:R-:W-:Y:S01]  /*af50*/  ISETP.EQ.OR P2, PT, R34, RZ, P1 ;  /* 0x000000ff2200720c */ /* 0x000fe20000f42670 */
[----:B------:R-:W-:-:S02]  /*af60*/  IMAD.MOV.U32 R21, RZ, RZ, RZ ;  /* 0x000000ffff157224 */ /* 0x000fc400078e00ff */
[----:B------:R-:W-:Y:S01]  /*af70*/  IMAD.MOV.U32 R22, RZ, RZ, RZ ;  /* 0x000000ffff167224 */ /* 0x000fe200078e00ff */
[----:B------:R-:W-:Y:S02]  /*af80*/  ULOP3.LUT UR20, UR54, 0x1, URZ, 0xfc, !UPT ;  /* 0x0000000136147892 */ /* 0x000fe4000f8efc3f */
[----:B------:R-:W-:Y:S02]  /*af90*/  ULOP3.LUT UR17, UR53, 0x2, URZ, 0xfc, !UPT ;  /* 0x0000000235117892 */ /* 0x000fe4000f8efc3f */
[----:B------:R-:W-:Y:S01]  /*afa0*/  UIADD3 UR19, UR16, 0x38680, URZ ;  /* 0x0003868010137890 */ /* 0x000fe2000fffe03f */
[----:B-1----:R-:W5:Y:S04]  /*afb0*/  ATOMG.E.EXCH.STRONG.GPU PT, RZ, [R4], R7 ;  /* 0x0000000704ff73a8 */ /* 0x002f6800041ee100 */
[----:B--2---:R1:W5:Y:S02]  /*afc0*/  ATOMG.E.EXCH.STRONG.GPU PT, RZ, [R2], R9 ;  /* 0x0000000902ff73a8 */ /* 0x00436400041ee100 */
[----:B-1----:R-:W-:-:S02]  /*afd0*/  PRMT R2, R6, 0x7610, R2 ;  /* 0x0000761006027816 */ /* 0x002fc40000000002 */
[----:B------:R-:W-:-:S07]  /*afe0*/  PRMT R3, R8, 0x7610, R3 ;  /* 0x0000761008037816 */ /* 0x000fce0000000003 */
.L_x_218:
[----:B------:R-:W-:Y:S01]  /*aff0*/  LOP3.LUT P0, RZ, R3, 0xff, RZ, 0xc0, !PT ;  /* 0x000000ff03ff7812 */ /* 0x000fe2000780c0ff */
[----:B-----5:R-:W-:Y:S01]  /*b000*/  VIADD R4, R19, 0x7f ;  /* 0x0000007f13047836 */ /* 0x020fe20000000000 */
[----:B------:R-:W-:Y:S05]  /*b010*/  YIELD ;  /* 0x0000000000007946 */ /* 0x000fea0003800000 */
[----:B------:R-:W-:Y:S01]  /*b020*/  SHF.R.S32.HI R5, RZ, 0x1f, R4 ;  /* 0x0000001fff057819 */ /* 0x000fe20000011404 */
[----:B------:R-:W-:Y:S03]  /*b030*/  BSSY B1, `(.L_x_199) ;  /* 0x0000008000017945 */ /* 0x000fe60003800000 */
[----:B------:R-:W-:-:S02]  /*b040*/  LEA.HI R5, R5, R4, RZ, 0x7 ;  /* 0x0000000405057211 */ /* 0x000fc400078f38ff */
[----:B------:R-:W-:Y:S05]  /*b050*/  @!P0 BRA `(.L_x_200) ;  /* 0x0000000000148947 */ /* 0x000fea0003800000 */
[----:B------:R-:W-:-:S04]  /*b060*/  DEPBAR {5,4,3,2,1,0} ;  /* 0x0000003f0000791a */ /* 0x000fc80000000000 */
[----:B------:R1:W-:Y:S01]  /*b070*/  UTMACCTL.IV [UR12] ;  /* 0x000000000c0079b9 */ /* 0x0003e20008000000 */
[----:B------:R-:W-:-:S04]  /*b080*/  DEPBAR {5,4,3,2,1,0} ;  /* 0x0000003f0000791a */ /* 0x000fc80000000000 */
[----:B------:R1:W-:Y:S02]  /*b090*/  UTMACCTL.IV [UR14] ;  /* 0x000000000e0079b9 */ /* 0x0003e40008000000 */
[----:B-1----:R-:W-:Y:S01]  /*b0a0*/  NOP ;  /* 0x0000000000007918 */ /* 0x002fe20000000000 */
.L_x_200:
[----:B------:R-:W-:Y:S05]  /*b0b0*/  BSYNC B1 ;  /* 0x0000000000017941 */ /* 0x000fea0003800000 */
.L_x_199:
[----:B------:R-:W-:Y:S01]  /*b0c0*/  UMOV UR4, 0xffffffff ;  /* 0xffffffff00047882 */ /* 0x000fe20000000000 */
[----:B------:R-:W-:Y:S02]  /*b0d0*/  SHF.R.S32.HI R7, RZ, 0x7, R5 ;  /* 0x00000007ff077819 */ /* 0x000fe40000011405 */
[----:B------:R-:W-:Y:S05]  /*b0e0*/  BRA.DIV UR4, `(.L_x_201) ;  /* 0x0000003e04047947 */ /* 0x000fea000b800000 */
[----:B-----5:R-:W-:-:S13]  /*b0f0*/  ELECT P6, URZ, PT ;  /* 0x00000000003f782f */ /* 0x020fda00038c0000 */
.L_x_290:
[----:B------:R-:W-:Y:S01]  /*b100*/  ISETP.LT.OR P6, PT, R19, 0x1, !P6 ;  /* 0x000000011300780c */ /* 0x000fe200077c1670 */
[----:B------:R-:W-:-:S12]  /*b110*/  BSSY B1, `(.L_x_202) ;  /* 0x000002e000017945 */ /* 0x000fd80003800000 */
[----:B------:R-:W-:Y:S05]  /*b120*/  @P6 BRA `(.L_x_203) ;  /* 0x0000000000b06947 */ /* 0x000fea0003800000 */
[----:B------:R-:W-:Y:S01]  /*b130*/  IMAD.SHL.U32 R17, R17, 0x80, RZ ;  /* 0x0000008011117824 */ /* 0x000fe200078e00ff */
[----:B------:R-:W-:Y:S01]  /*b140*/  MOV R10, RZ ;  /* 0x000000ff000a7202 */ /* 0x000fe20000000f00 */
[----:B------:R-:W-:Y:S02]  /*b150*/  IMAD.SHL.U32 R16, R16, 0x100, RZ ;  /* 0x0000010010107824 */ /* 0x000fe400078e00ff */
[----:B------:R-:W-:Y:S02]  /*b160*/  VIADD R9, R7, 0x1 ;  /* 0x0000000107097836 */ /* 0x000fe40000000000 */
[----:B------:R-:W-:Y:S02]  /*b170*/  IMAD.MOV.U32 R3, RZ, RZ, R20 ;  /* 0x000000ffff037224 */ /* 0x000fe400078e0014 */
[----:B------:R-:W-:-:S07]  /*b180*/  IMAD.MOV.U32 R4, RZ, RZ, R0 ;  /* 0x000000ffff047224 */ /* 0x000fce00078e0000 */
.L_x_207:
[----:B--2---:R-:W-:Y:S01]  /*b190*/  LEA R8, R4, UR16, 0x3 ;  /* 0x0000001004087c11 */ /* 0x004fe2000f8e18ff */
[----:B------:R-:W-:Y:S05]  /*b1a0*/  YIELD ;  /* 0x0000000000007946 */ /* 0x000fea0003800000 */
[----:B------:R-:W-:Y:S01]  /*b1b0*/  SHF.L.U32 R5, R3, 0x1f, RZ ;  /* 0x0000001f03057819 */ /* 0x000fe200000006ff */
[----:B------:R-:W1:Y:S03]  /*b1c0*/  @!P1 LDC R6, c[0x0][0x500] ;  /* 0x00014000ff069b82 */ /* 0x000e660000000800 */
[----:B------:R-:W2:Y:S02]  /*b1d0*/  SYNCS.PHASECHK.TRANS64.TRYWAIT P0, [R8+URZ+0x384a0], R5 ;  /* 0x0384a005080075a7 */ /* 0x000ea4000800017f */
[----:B--2---:R-:W-:Y:S05]  /*b1e0*/  @!P0 BRA `(.L_x_204) ;  /* 0x0000003800e48947 */ /* 0x004fea0003800000 */
.L_x_291:
[----:B------:R-:W-:Y:S01]  /*b1f0*/  UPRMT UR4, UR17, 0x9910, URZ ;  /* 0x0000991011047896 */ /* 0x000fe2000800003f */
[----:B-1----:R1:W-:Y:S03]  /*b200*/  @!P1 SYNCS.ARRIVE.TRANS64 RZ, [R8+URZ+0x38480], R6 ;  /* 0x0384800608ff99a7 */ /* 0x0023e6000800003f */
[----:B------:R-:W-:-:S06]  /*b210*/  UISETP.NE.AND UP0, UPT, UR4, 0x2, UPT ;  /* 0x000000020400788c */ /* 0x000fcc000bf05270 */
[----:B------:R-:W-:-:S13]  /*b220*/  PLOP3.LUT P0, PT, PT, PT, UP0, 0x80, 0x0 ;  /* 0x000000000000781c */ /* 0x000fda0003f0f008 */
[----:B-1----:R-:W-:Y:S05]  /*b230*/  @P0 BRA `(.L_x_205) ;  /* 0x0000000000040947 */ /* 0x002fea0003800000 */
[----:B------:R-:W-:Y:S01]  /*b240*/  BPT.TRAP 0x1 ;  /* 0x000000040000795c */ /* 0x000fe20000300000 */
.L_x_205:
[----:B------:R-:W-:Y:S05]  /*b250*/  @P2 BRA `(.L_x_206) ;  /* 0x0000000000042947 */ /* 0x000fea0003800000 */
[----:B------:R-:W-:Y:S01]  /*b260*/  BPT.TRAP 0x1 ;  /* 0x000000040000795c */ /* 0x000fe20000300000 */
.L_x_206:
[----:B------:R-:W-:Y:S01]  /*b270*/  R2UR UR8, R4 ;  /* 0x00000000040872ca */ /* 0x000fe200000e0000 */
[----:B------:R-:W-:Y:S01]  /*b280*/  VIADD R9, R9, 0xffffffff ;  /* 0xffffffff09097836 */ /* 0x000fe20000000000 */
[----:B------:R-:W-:Y:S01]  /*b290*/  R2UR UR9, R8 ;  /* 0x00000000080972ca */ /* 0x000fe200000e0000 */
[----:B------:R-:W-:Y:S01]  /*b2a0*/  VIADD R4, R4, 0x1 ;  /* 0x0000000104047836 */ /* 0x000fe20000000000 */
[----:B------:R-:W-:Y:S01]  /*b2b0*/  R2UR UR10, R10 ;  /* 0x000000000a0a72ca */ /* 0x000fe200000e0000 */
[----:B------:R-:W-:Y:S01]  /*b2c0*/  UMOV UR22, 0x0 ;  /* 0x0000000000167882 */ /* 0x000fe20000000000 */
[----:B------:R-:W-:Y:S01]  /*b2d0*/  R2UR UR11, R16 ;  /* 0x00000000100b72ca */ /* 0x000fe200000e0000 */
[----:B------:R-:W-:Y:S01]  /*b2e0*/  UMOV UR23, 0x10000000 ;  /* 0x1000000000177882 */ /* 0x000fe20000000000 */
[----:B------:R-:W-:Y:S01]  /*b2f0*/  R2UR UR7, R17 ;  /* 0x00000000110772ca */ /* 0x000fe200000e0000 */
[----:B------:R-:W-:Y:S01]  /*b300*/  VIADD R10, R10, 0x80 ;  /* 0x000000800a0a7836 */ /* 0x000fe20000000000 */
[----:B------:R-:W-:-:S02]  /*b310*/  ISETP.GT.AND P3, PT, R9, 0x1, PT ;  /* 0x000000010900780c */ /* 0x000fc40003f64270 */
[C---:B------:R-:W-:Y:S01]  /*b320*/  ISETP.NE.AND P0, PT, R4.reuse, 0x4, PT ;  /* 0x000000040400780c */ /* 0x040fe20003f05270 */
[----:B------:R-:W-:Y:S02]  /*b330*/  ULEA UR4, UR8, UR16, 0xe ;  /* 0x0000001008047291 */ /* 0x000fe4000f8e703f */
[----:B------:R-:W-:Y:S01]  /*b340*/  ULEA UR8, UR8, UR16, 0xf ;  /* 0x0000001008087291 */ /* 0x000fe2000f8e783f */
[----:B------:R-:W-:Y:S01]  /*b350*/  SEL R6, RZ, 0x1, P0 ;  /* 0x00000001ff067807 */ /* 0x000fe20000000000 */
[----:B------:R-:W-:Y:S01]  /*b360*/  UIADD3 UR9, UR9, 0x38480, URZ ;  /* 0x0003848009097890 */ /* 0x000fe2000fffe03f */
[----:B------:R-:W-:Y:S01]  /*b370*/  SEL R4, R4, RZ, P0 ;  /* 0x000000ff04047207 */ /* 0x000fe20000000000 */
[----:B------:R-:W-:Y:S01]  /*b380*/  UIADD3 UR4, UR4, 0x20000, URZ ;  /* 0x0002000004047890 */ /* 0x000fe2000fffe03f */
[----:B------:R-:W-:Y:S01]  /*b390*/  LOP3.LUT R3, R3, R6, RZ, 0x3c, !PT ;  /* 0x0000000603037212 */ /* 0x000fe200078e3cff */
[----:B------:R-:W-:-:S03]  /*b3a0*/  UMOV UR6, UR10 ;  /* 0x0000000a00067c82 */ /* 0x000fc60008000000 */
[----:B------:R-:W-:Y:S02]  /*b3b0*/  UMOV UR5, UR9 ;  /* 0x0000000900057c82 */ /* 0x000fe40008000000 */
[----:B------:R1:W-:Y:S02]  /*b3c0*/  UTMALDG.2D [UR8], [UR12], desc[UR22] ;  /* 0x000016080c0075b4 */ /* 0x0003e40008009000 */
[----:B------:R1:W-:Y:S02]  /*b3d0*/  UTMALDG.2D [UR4], [UR14], desc[UR22] ;  /* 0x000016040e0075b4 */ /* 0x0003e40008009000 */
[----:B-1----:R-:W-:Y:S05]  /*b3e0*/  @P3 BRA `(.L_x_207) ;  /* 0xfffffffc00683947 */ /* 0x002fea000383ffff */
.L_x_203:
[----:B------:R-:W-:Y:S05]  /*b3f0*/  BSYNC B1 ;  /* 0x0000000000017941 */ /* 0x000fea0003800000 */
.L_x_202:
[----:B------:R-:W-:Y:S01]  /*b400*/  IMAD.IADD R0, R7, 0x1, R0 ;  /* 0x0000000107007824 */ /* 0x000fe200078e0200 */
[----:B------:R-:W-:-:S04]  /*b410*/  LOP3.LUT P0, RZ, R2, 0xff, RZ, 0xc0, !PT ;  /* 0x000000ff02ff7812 */ /* 0x000fc8000780c0ff */
[----:B------:R-:W-:-:S04]  /*b420*/  SHF.R.U32.HI R2, RZ, 0x2, R0 ;  /* 0x00000002ff027819 */ /* 0x000fc80000011600 */
[----:B------:R-:W-:-:S04]  /*b430*/  LOP3.LUT R2, R2, 0x1, RZ, 0xc0, !PT ;  /* 0x0000000102027812 */ /* 0x000fc800078ec0ff */
[----:B------:R-:W-:Y:S01]  /*b440*/  ISETP.NE.U32.AND P3, PT, R2, 0x1, PT ;  /* 0x000000010200780c */ /* 0x000fe20003f65070 */
[----:B------:R-:W-:Y:S01]  /*b450*/  IMAD.U32 R2, RZ, RZ, UR20 ;  /* 0x00000014ff027e24 */ /* 0x000fe2000f8e00ff */
[----:B------:R-:W-:Y:S01]  /*b460*/  @P0 SYNCS.ARRIVE.TRANS64.A1T0 RZ, [UR16+0x38508], RZ ;  /* 0x038508ffffff09a7 */ /* 0x000fe20008100010 */
[----:B------:R-:W-:Y:S02]  /*b470*/  ISETP.GT.U32.AND P0, PT, R0, 0x3, PT ;  /* 0x000000030000780c */ /* 0x000fe40003f04070 */
[C---:B------:R-:W-:Y:S02]  /*b480*/  ISETP.GT.U32.AND P3, PT, R7.reuse, 0x3, !P3 ;  /* 0x000000030700780c */ /* 0x040fe40005f64070 */
[----:B------:R-:W-:Y:S02]  /*b490*/  ISETP.NE.AND P4, PT, R2, 0x3, PT ;  /* 0x000000030200780c */ /* 0x000fe40003f85270 */
[----:B------:R-:W-:Y:S02]  /*b4a0*/  ISETP.LT.U32.AND P0, PT, R7, 0x4, P0 ;  /* 0x000000040700780c */ /* 0x000fe40000701070 */
[----:B------:R-:W-:-:S02]  /*b4b0*/  SEL R2, RZ, 0x1, !P3 ;  /* 0x00000001ff027807 */ /* 0x000fc40005800000 */
[----:B------:R-:W-:Y:S02]  /*b4c0*/  SEL R3, RZ, 0x1, !P0 ;  /* 0x00000001ff037807 */ /* 0x000fe40004000000 */
[----:B------:R-:W-:Y:S02]  /*b4d0*/  LOP3.LUT R0, R0, 0x3, RZ, 0xc0, !PT ;  /* 0x0000000300007812 */ /* 0x000fe400078ec0ff */
[----:B------:R-:W-:-:S03]  /*b4e0*/  LOP3.LUT R20, R2, R20, R3, 0x96, !PT ;  /* 0x0000001402147212 */ /* 0x000fc600078e9603 */
[----:B------:R-:W-:Y:S05]  /*b4f0*/  @!P4 BRA `(.L_x_208) ;  /* 0x000000000004c947 */ /* 0x000fea0003800000 */
[----:B------:R-:W-:Y:S01]  /*b500*/  BPT.TRAP 0x1 ;  /* 0x000000040000795c */ /* 0x000fe20000300000 */
.L_x_208:
[C---:B------:R-:W-:Y:S01]  /*b510*/  LEA R3, R21.reuse, UR16, 0x3 ;  /* 0x0000001015037c11 */ /* 0x040fe2000f8e18ff */
[----:B------:R-:W-:Y:S01]  /*b520*/  BSSY B1, `(.L_x_209) ;  /* 0x0000005000017945 */ /* 0x000fe20003800000 */
[----:B------:R-:W-:Y:S02]  /*b530*/  SHF.L.U32 R2, R22, 0x1f, RZ ;  /* 0x0000001f16027819 */ /* 0x000fe400000006ff */
[----:B--2---:R-:W-:Y:S02]  /*b540*/  LEA R8, R21, UR16, 0x4 ;  /* 0x0000001015087c11 */ /* 0x004fe4000f8e20ff */
[----:B------:R-:W1:Y:S02]  /*b550*/  SYNCS.PHASECHK.TRANS64.TRYWAIT P0, [R3+URZ+0x38400], R2 ;  /* 0x03840002030075a7 */ /* 0x000e64000800017f */
[----:B-1----:R-:W-:Y:S05]  /*b560*/  @!P0 BRA `(.L_x_210) ;  /* 0x0000003800188947 */ /* 0x002fea0003800000 */
.L_x_292:
[----:B------:R-:W-:Y:S05]  /*b570*/  BSYNC B1 ;  /* 0x0000000000017941 */ /* 0x000fea0003800000 */
.L_x_209:
[----:B------:R-:W2:Y:S01]  /*b580*/  LDS.128 R8, [R8+0x38510] ;  /* 0x0385100008087984 */ /* 0x000ea20000000c00 */
[----:B------:R-:W-:Y:S01]  /*b590*/  @!PT LDS RZ, [RZ] ;  /* 0x00000000fffff984 */ /* 0x000fe20000000800 */
[----:B------:R-:W-:Y:S01]  /*b5a0*/  @!PT LDS RZ, [RZ] ;  /* 0x00000000fffff984 */ /* 0x000fe20000000800 */
[----:B------:R-:W-:Y:S01]  /*b5b0*/  @!PT LDS RZ, [RZ] ;  /* 0x00000000fffff984 */ /* 0x000fe20000000800 */
[----:B------:R-:W-:Y:S01]  /*b5c0*/  @!PT LDS RZ, [RZ] ;  /* 0x00000000fffff984 */ /* 0x000fe20000000800 */
[----:B------:R3:W-:Y:S06]  /*b5d0*/  MEMBAR.ALL.CTA ;  /* 0x0000000000007992 */ /* 0x0007ec0000008000 */
[----:B---3--:R-:W3:Y:S01]  /*b5e0*/  FENCE.VIEW.ASYNC.S ;  /* 0x00000000000073c6 */ /* 0x008ee20000000000 */
[----:B--2---:R-:W-:Y:S02]  /*b5f0*/  IMAD.MOV.U32 R17, RZ, RZ, R9 ;  /* 0x000000ffff117224 */ /* 0x004fe400078e0009 */
[----:B------:R-:W-:Y:S01]  /*b600*/  IMAD.MOV.U32 R16, RZ, RZ, R8 ;  /* 0x000000ffff107224 */ /* 0x000fe200078e0008 */
[----:B---3--:R-:W-:Y:S06]  /*b610*/  @!P4 BRA `(.L_x_211) ;  /* 0x000000000004c947 */ /* 0x008fec0003800000 */
[----:B------:R-:W-:Y:S01]  /*b620*/  BPT.TRAP 0x1 ;  /* 0x000000040000795c */ /* 0x000fe20000300000 */
.L_x_211:
[----:B------:R-:W2:Y:S01]  /*b630*/  S2R R5, SR_CgaCtaId ;  /* 0x0000000000057919 */ /* 0x000ea20000008800 */
[----:B------:R-:W-:Y:S02]  /*b640*/  ISETP.NE.AND P0, PT, R11, RZ, PT ;  /* 0x000000ff0b00720c */ /* 0x000fe40003f05270 */
[----:B-1----:R-:W-:Y:S02]  /*b650*/  IADD3 R2, R3, 0x38440, RZ ;  /* 0x0003844003027810 */ /* 0x002fe40007ffe0ff */
[CC--:B------:R-:W-:Y:S02]  /*b660*/  ISETP.EQ.OR P0, PT, R10.reuse, R18.reuse, !P0 ;  /* 0x000000120a00720c */ /* 0x0c0fe40004702670 */
[----:B------:R-:W-:Y:S02]  /*b670*/  ISETP.NE.AND P3, PT, R10, R18, PT ;  /* 0x000000120a00720c */ /* 0x000fe40003f65270 */
[----:B--2---:R-:W-:-:S04]  /*b680*/  PRMT R2, R5, 0x654, R2 ;  /* 0x0000065405027816 */ /* 0x004fc80000000002 */
[----:B------:R1:W-:Y:S05]  /*b690*/  SYNCS.ARRIVE.TRANS64.RED.A1T0 RZ, [R2+URZ], RZ ;  /* 0x000000ff02ff79a7 */ /* 0x0003ea000810043f */
[----:B------:R-:W-:Y:S05]  /*b6a0*/  @P0 BRA `(.L_x_212) ;  /* 0x00000004008c0947 */ /* 0x000fea0003800000 */
[----:B-1----:R-:W1:Y:S02]  /*b6b0*/  LDC.64 R2, c[0x0][0x290] ;  /* 0x0000a400ff027b82 */ /* 0x002e640000000a00 */
[----:B-1----:R-:W-:-:S05]  /*b6c0*/  IMAD.WIDE R2, R10, 0xc, R2 ;  /* 0x0000000c0a027825 */ /* 0x002fca00078e0202 */
[----:B------:R1:W5:Y:S01]  /*b6d0*/  LDG.E R19, desc[UR58][R2.64+0x8] ;  /* 0x0000083a02137981 */ /* 0x000362000c1e1900 */
[----:B------:R-:W-:-:S03]  /*b6e0*/  UMOV UR4, 0xffffffff ;  /* 0xffffffff00047882 */ /* 0x000fc60000000000 */
[----:B------:R-:W-:Y:S05]  /*b6f0*/  BRA.DIV UR4, `(.L_x_213) ;  /* 0x0000003604c87947 */ /* 0x000fea000b800000 */
[----:B------:R-:W-:-:S13]  /*b700*/  ELECT P6, URZ, PT ;  /* 0x00000000003f782f */ /* 0x000fda00038c0000 */
.L_x_295:
[----:B------:R-:W-:Y:S04]  /*b710*/  BSSY B1, `(.L_x_214) ;  /* 0x0000049000017945 */ /* 0x000fe80003800000 */
[----:B------:R-:W-:Y:S05]  /*b720*/  @!P6 BRA `(.L_x_215) ;  /* 0x00000004001ce947 */ /* 0x000fea0003800000 */
[C---:B------:R-:W-:Y:S01]  /*b730*/  IMAD.SHL.U32 R4, R10.reuse, 0x8, RZ ;  /* 0x000000080a047824 */ /* 0x040fe200078e00ff */
[----:B------:R-:W-:Y:S01]  /*b740*/  SHF.R.S32.HI R5, RZ, 0x1f, R10 ;  /* 0x0000001fff057819 */ /* 0x000fe2000001140a */
[----:B------:R-:W-:Y:S01]  /*b750*/  ULDC.64 UR4, c[0x0][0x510] ;  /* 0x0001440000047ab9 */ /* 0x000fe20000000a00 */
[----:B------:R-:W-:Y:S01]  /*b760*/  ULDC.64 UR6, c[0x0][0x520] ;  /* 0x0001480000067ab9 */ /* 0x000fe20000000a00 */
[----:B------:R-:W2:Y:S01]  /*b770*/  LDG.E R18, desc[UR58][R2.64] ;  /* 0x0000003a02127981 */ /* 0x000ea2000c1e1900 */
[----:B------:R-:W-:Y:S02]  /*b780*/  SHF.L.U64.HI R5, R10, 0x3, R5 ;  /* 0x000000030a057819 */ /* 0x000fe40000010205 */
[C---:B------:R-:W-:Y:S02]  /*b790*/  IADD3 R12, P0, R4.reuse, UR4, RZ ;  /* 0x00000004040c7c10 */ /* 0x040fe4000ff1e0ff */
[C---:B------:R-:W-:Y:S02]  /*b7a0*/  IADD3 R8, P4, R4.reuse, UR6, RZ ;  /* 0x0000000604087c10 */ /* 0x040fe4000ff9e0ff */
[C---:B------:R-:W-:Y:S01]  /*b7b0*/  IADD3.X R13, R5.reuse, UR5, RZ, P0, !PT ;  /* 0x00000005050d7c10 */ /* 0x040fe200087fe4ff */
[----:B------:R-:W-:Y:S01]  /*b7c0*/  ULDC.64 UR4, c[0x0][0x518] ;  /* 0x0001460000047ab9 */ /* 0x000fe20000000a00 */
[----:B------:R-:W-:Y:S01]  /*b7d0*/  IADD3.X R9, R5, UR7, RZ, P4, !PT ;  /* 0x0000000705097c10 */ /* 0x000fe2000a7fe4ff */
[----:B-1----:R1:W3:Y:S04]  /*b7e0*/  LDG.E R2, desc[UR58][R2.64+0x4] ;  /* 0x0000043a02027981 */ /* 0x0022e8000c1e1900 */
[----:B------:R-:W4:Y:S04]  /*b7f0*/  LDG.E.64 R12, desc[UR58][R12.64] ;  /* 0x0000003a0c0c7981 */ /* 0x000f28000c1e1b00 */
[----:B------:R-:W2:Y:S01]  /*b800*/  LDG.E.64 R8, desc[UR58][R8.64] ;  /* 0x0000003a08087981 */ /* 0x000ea2000c1e1b00 */
[----:B------:R-:W-:-:S04]  /*b810*/  IADD3 R6, P0, R4, UR4, RZ ;  /* 0x0000000404067c10 */ /* 0x000fc8000ff1e0ff */
[----:B------:R-:W-:Y:S01]  /*b820*/  IADD3.X R7, R5, UR5, RZ, P0, !PT ;  /* 0x0000000505077c10 */ /* 0x000fe200087fe4ff */
[----:B------:R-:W-:-:S05]  /*b830*/  ULDC.64 UR4, c[0x0][0x528] ;  /* 0x00014a0000047ab9 */ /* 0x000fca0000000a00 */
[----:B------:R-:W3:Y:S01]  /*b840*/  LDG.E.64 R6, desc[UR58][R6.64] ;  /* 0x0000003a06067981 */ /* 0x000ee2000c1e1b00 */
[----:B------:R-:W-:-:S04]  /*b850*/  IADD3 R4, P0, R4, UR4, RZ ;  /* 0x0000000404047c10 */ /* 0x000fc8000ff1e0ff */
[----:B------:R-:W-:-:S06]  /*b860*/  IADD3.X R5, R5, UR5, RZ, P0, !PT ;  /* 0x0000000505057c10 */ /* 0x000fcc00087fe4ff */
[----:B------:R-:W3:Y:S04]  /*b870*/  LDG.E.64 R4, desc[UR58][R4.64] ;  /* 0x0000003a04047981 */ /* 0x000ee8000c1e1b00 */
[----:B----4-:R-:W-:Y:S04]  /*b880*/  STS.64 [UR18], R12 ;  /* 0x0000000cff007988 */ /* 0x010fe80008000a12 */
[----:B--2---:R-:W-:Y:S04]  /*b890*/  STS.64 [UR19], R8 ;  /* 0x00000008ff007988 */ /* 0x004fe80008000a13 */
[----:B------:R-:W2:Y:S01]  /*b8a0*/  LDS R14, [UR18+0x1c] ;  /* 0x00001c12ff0e7984 */ /* 0x000ea20008000800 */
[----:B---3--:R-:W-:-:S04]  /*b8b0*/  LOP3.LUT R23, R7, 0x1fffffff, RZ, 0xc0, !PT ;  /* 0x1fffffff07177812 */ /* 0x008fc800078ec0ff */
[----:B------:R-:W-:-:S04]  /*b8c0*/  SHF.R.U32.HI R15, RZ, 0x4, R23 ;  /* 0x00000004ff0f7819 */ /* 0x000fc80000011617 */
[----:B--2---:R-:W-:-:S05]  /*b8d0*/  LOP3.LUT R14, R14, 0xf, R15, 0xb8, !PT ;  /* 0x0000000f0e0e7812 */ /* 0x004fca00078eb80f */
[----:B------:R-:W-:Y:S04]  /*b8e0*/  STS [UR18+0x1c], R14 ;  /* 0x00001c0eff007988 */ /* 0x000fe80008000812 */
[----:B------:R-:W2:Y:S02]  /*b8f0*/  LDS R7, [UR18+0x1c] ;  /* 0x00001c12ff077984 */ /* 0x000ea40008000800 */
[----:B--2---:R-:W-:-:S05]  /*b900*/  LOP3.LUT R7, R7, 0xf0, RZ, 0xb8, !PT ;  /* 0x000000f007077812 */ /* 0x004fca00078eb8ff */
[----:B------:R-:W-:Y:S04]  /*b910*/  STS [UR18+0x1c], R7 ;  /* 0x00001c07ff007988 */ /* 0x000fe80008000812 */
[----:B------:R-:W2:Y:S01]  /*b920*/  LDS R12, [UR18+0x1c] ;  /* 0x00001c12ff0c7984 */ /* 0x000ea20008000800 */
[----:B------:R-:W-:-:S05]  /*b930*/  IMAD.U32 R8, RZ, RZ, UR18 ;  /* 0x00000012ff087e24 */ /* 0x000fca000f8e00ff */
[----:B------:R-:W-:Y:S02]  /*b940*/  SHF.R.U64 R8, R8, 0x4, RZ ;  /* 0x0000000408087819 */ /* 0x000fe400000012ff */
[----:B--2---:R-:W-:-:S05]  /*b950*/  LOP3.LUT R9, R12, 0xf00, RZ, 0xb8, !PT ;  /* 0x00000f000c097812 */ /* 0x004fca00078eb8ff */
[----:B------:R-:W-:Y:S04]  /*b960*/  STS.64 [UR18+0x18], R8 ;  /* 0x00001808ff007988 */ /* 0x000fe80008000a12 */
[----:B------:R-:W1:Y:S01]  /*b970*/  LDS R24, [UR18+0x1c] ;  /* 0x00001c12ff187984 */ /* 0x000e620008000800 */
[----:B------:R-:W-:Y:S01]  /*b980*/  SHF.R.U64 R23, R6, 0x4, R23 ;  /* 0x0000000406177819 */ /* 0x000fe20000001217 */
[----:B-----5:R-:W-:Y:S01]  /*b990*/  VIADD R12, R19, 0xffffffff ;  /* 0xffffffff130c7836 */ /* 0x020fe20000000000 */
[----:B------:R-:W-:Y:S01]  /*b9a0*/  CS2R R14, SRZ ;  /* 0x00000000000e7805 */ /* 0x000fe2000001ff00 */
[----:B------:R-:W-:Y:S01]  /*b9b0*/  VIADD R13, R18, 0xffffffff ;  /* 0xffffffff120d7836 */ /* 0x000fe20000000000 */
[----:B------:R-:W-:Y:S04]  /*b9c0*/  STS [UR18+0x10], R8 ;  /* 0x00001008ff007988 */ /* 0x000fe80008000812 */
[----:B------:R-:W-:Y:S04]  /*b9d0*/  STS [UR18+0x14], R8 ;  /* 0x00001408ff007988 */ /* 0x000fe80008000812 */
[----:B------:R-:W-:Y:S04]  /*b9e0*/  STS.128 [UR18+0x20], R12 ;  /* 0x0000200cff007988 */ /* 0x000fe80008000c12 */
[----:B------:R-:W-:Y:S04]  /*b9f0*/  STS [UR18+0xc], R23 ;  /* 0x00000c17ff007988 */ /* 0x000fe80008000812 */
[----:B------:R-:W-:Y:S01]  /*ba00*/  STS [UR18+0x30], RZ ;  /* 0x000030ffff007988 */ /* 0x000fe20008000812 */
[----:B-1----:R-:W-:-:S05]  /*ba10*/  LOP3.LUT R3, R24, 0xf000, RZ, 0xb8, !PT ;  /* 0x0000f00018037812 */ /* 0x002fca00078eb8ff */
[----:B------:R-:W-:Y:S04]  /*ba20*/  STS [UR18+0x1c], R3 ;  /* 0x00001c03ff007988 */ /* 0x000fe80008000812 */
[----:B------:R-:W1:Y:S01]  /*ba30*/  LDS R6, [UR19+0x1c] ;  /* 0x00001c13ff067984 */ /* 0x000e620008000800 */
[----:B------:R-:W-:-:S04]  /*ba40*/  LOP3.LUT R7, R5, 0x1fffffff, RZ, 0xc0, !PT ;  /* 0x1fffffff05077812 */ /* 0x000fc800078ec0ff */
[----:B------:R-:W-:-:S04]  /*ba50*/  SHF.R.U32.HI R5, RZ, 0x4, R7 ;  /* 0x00000004ff057819 */ /* 0x000fc80000011607 */
[----:B-1----:R-:W-:-:S05]  /*ba60*/  LOP3.LUT R6, R6, 0xf, R5, 0xb8, !PT ;  /* 0x0000000f06067812 */ /* 0x002fca00078eb805 */
[----:B------:R-:W-:Y:S04]  /*ba70*/  STS [UR19+0x1c], R6 ;  /* 0x00001c06ff007988 */ /* 0x000fe80008000813 */
[----:B------:R-:W1:Y:S02]  /*ba80*/  LDS R5, [UR19+0x1c] ;  /* 0x00001c13ff057984 */ /* 0x000e640008000800 */
[----:B-1----:R-:W-:-:S05]  /*ba90*/  LOP3.LUT R5, R5, 0xf0, RZ, 0xb8, !PT ;  /* 0x000000f005057812 */ /* 0x002fca00078eb8ff */
[----:B------:R-:W-:Y:S04]  /*baa0*/  STS [UR19+0x1c], R5 ;  /* 0x00001c05ff007988 */ /* 0x000fe80008000813 */
[----:B------:R-:W1:Y:S01]  /*bab0*/  LDS R8, [UR19+0x1c] ;  /* 0x00001c13ff087984 */ /* 0x000e620008000800 */
[----:B------:R-:W-:-:S05]  /*bac0*/  IMAD.U32 R24, RZ, RZ, UR19 ;  /* 0x00000013ff187e24 */ /* 0x000fca000f8e00ff */
[----:B------:R-:W-:Y:S02]  /*bad0*/  SHF.R.U64 R24, R24, 0x4, RZ ;  /* 0x0000000418187819 */ /* 0x000fe400000012ff */
[----:B-1----:R-:W-:-:S05]  /*bae0*/  LOP3.LUT R25, R8, 0xf00, RZ, 0xb8, !PT ;  /* 0x00000f0008197812 */ /* 0x002fca00078eb8ff */
[----:B------:R-:W-:Y:S04]  /*baf0*/  STS.64 [UR19+0x18], R24 ;  /* 0x00001818ff007988 */ /* 0x000fe80008000a13 */
[----:B------:R-:W1:Y:S01]  /*bb00*/  LDS R3, [UR19+0x1c] ;  /* 0x00001c13ff037984 */ /* 0x000e620008000800 */
[----:B------:R-:W-:Y:S01]  /*bb10*/  VIADD R13, R2, 0xffffffff ;  /* 0xffffffff020d7836 */ /* 0x000fe20000000000 */
[----:B------:R-:W-:Y:S02]  /*bb20*/  SHF.R.U64 R4, R4, 0x4, R7 ;  /* 0x0000000404047819 */ /* 0x000fe40000001207 */
[----:B------:R2:W-:Y:S04]  /*bb30*/  STS [UR19+0x10], R24 ;  /* 0x00001018ff007988 */ /* 0x0005e80008000813 */
[----:B------:R2:W-:Y:S04]  /*bb40*/  STS.128 [UR19+0x20], R12 ;  /* 0x0000200cff007988 */ /* 0x0005e80008000c13 */
[----:B------:R2:W-:Y:S04]  /*bb50*/  STS [UR19+0xc], R4 ;  /* 0x00000c04ff007988 */ /* 0x0005e80008000813 */
[----:B------:R2:W-:Y:S04]  /*bb60*/  STS [UR19+0x14], R24 ;  /* 0x00001418ff007988 */ /* 0x0005e80008000813 */
[----:B------:R-:W-:Y:S01]  /*bb70*/  STS [UR19+0x30], RZ ;  /* 0x000030ffff007988 */ /* 0x000fe20008000813 */
[----:B-1----:R-:W-:-:S05]  /*bb80*/  LOP3.LUT R2, R3, 0xf000, RZ, 0xb8, !PT ;  /* 0x0000f00003027812 */ /* 0x002fca00078eb8ff */
[----:B------:R2:W-:Y:S02]  /*bb90*/  STS [UR19+0x1c], R2 ;  /* 0x00001c02ff007988 */ /* 0x0005e40008000813 */
.L_x_215:
[----:B------:R-:W-:Y:S05]  /*bba0*/  BSYNC B1 ;  /* 0x0000000000017941 */ /* 0x000fea0003800000 */
.L_x_214:
[----:B------:R-:W-:-:S03]  /*bbb0*/  UMOV UR4, 0xffffffff ;  /* 0xffffffff00047882 */ /* 0x000fc60000000000 */
[----:B------:R-:W-:Y:S05]  /*bbc0*/  BRA.DIV UR4, `(.L_x_216) ;  /* 0x0000003204b47947 */ /* 0x000fea000b800000 */
[----:B------:R-:W-:Y:S01]  /*bbd0*/  ELECT P6, URZ, PT ;  /* 0x00000000003f782f */ /* 0x000fe200038c0000 */
[----:B------:R-:W-:-:S12]  /*bbe0*/  NOP ;  /* 0x0000000000007918 */ /* 0x000fd80000000000 */
.L_x_299:
[----:B-12---:R-:W1:Y:S02]  /*bbf0*/  S2R R2, SR_LANEID ;  /* 0x0000000000027919 */ /* 0x006e640000000000 */
[----:B-1----:R-:W-:-:S05]  /*bc00*/  IMAD.SHL.U32 R6, R2, 0x4, RZ ;  /* 0x0000000402067824 */ /* 0x002fca00078e00ff */
[----:B------:R1:W2:Y:S01]  /*bc10*/  LDS R7, [R6+UR18] ;  /* 0x0000001206077984 */ /* 0x0002a20008000800 */
[C---:B------:R-:W-:Y:S02]  /*bc20*/  IADD3 R4, P0, R6.reuse, UR12, RZ ;  /* 0x0000000c06047c10 */ /* 0x040fe4000ff1e0ff */
[----:B------:R-:W-:Y:S01]  /*bc30*/  IADD3 R2, P4, R6, UR14, RZ ;  /* 0x0000000e06027c10 */ /* 0x000fe2000ff9e0ff */
[----:B------:R1:W3:Y:S01]  /*bc40*/  LDS R9, [R6+UR18+0x80] ;  /* 0x0000801206097984 */ /* 0x0002e20008000800 */
[----:B------:R-:W-:Y:S11]  /*bc50*/  @!P6 BRA `(.L_x_217) ;  /* 0x000000000008e947 */ /* 0x000ff60003800000 */
[----:B------:R0:W-:Y:S01]  /*bc60*/  UTMACMDFLUSH ;  /* 0x00000000000079b7 */ /* 0x0001e20000000000 */
[----:B------:R-:W-:-:S04]  /*bc70*/  DEPBAR.LE SB0, 0x0 ;  /* 0x000080000000791a */ /* 0x000fc80000000000 */
.L_x_217:
[----:B------:R-:W-:Y:S01]  /*bc80*/  IMAD.X R5, RZ, RZ, UR13, P0 ;  /* 0x0000000dff057e24 */ /* 0x000fe200080e06ff */
[----:B------:R-:W-:Y:S05]  /*bc90*/  WARPSYNC.ALL ;  /* 0x0000000000007948 */ /* 0x000fea0003800000 */
[----:B------:R-:W-:Y:S01]  /*bca0*/  IMAD.X R3, RZ, RZ, UR15, P4 ;  /* 0x0000000fff037e24 */ /* 0x000fe2000a0e06ff */
[----:B--2---:R2:W5:Y:S04]  /*bcb0*/  ATOMG.E.EXCH.STRONG.GPU PT, RZ, [R4], R7 ;  /* 0x0000000704ff73a8 */ /* 0x00456800041ee100 */
[----:B---3--:R2:W5:Y:S01]  /*bcc0*/  ATOMG.E.EXCH.STRONG.GPU PT, RZ, [R2], R9 ;  /* 0x0000000902ff73a8 */ /* 0x00856200041ee100 */
[----:B------:R-:W-:-:S07]  /*bcd0*/  MOV R18, R10 ;  /* 0x0000000a00127202 */ /* 0x000fce0000000f00 */
.L_x_212:
[----:B------:R-:W-:Y:S01]  /*bce0*/  ISETP.NE.AND P4, PT, R11, RZ, PT ;  /* 0x000000ff0b00720c */ /* 0x000fe20003f85270 */
[----:B------:R-:W-:Y:S01]  /*bcf0*/  VIADD R21, R21, 0x1 ;  /* 0x0000000115157836 */ /* 0x000fe20000000000 */
[----:B--2---:R-:W-:Y:S02]  /*bd00*/  SEL R3, RZ, 0x1, !P3 ;  /* 0x00000001ff037807 */ /* 0x004fe40005800000 */
[----:B-1----:R-:W-:Y:S02]  /*bd10*/  PRMT R2, RZ, 0x7610, R2 ;  /* 0x00007610ff027816 */ /* 0x002fe40000000002 */
[----:B------:R-:W-:-:S04]  /*bd20*/  ISETP.NE.AND P0, PT, R21, 0x8, PT ;  /* 0x000000081500780c */ /* 0x000fc80003f05270 */
[----:B------:R-:W-:Y:S02]  /*bd30*/  SEL R5, RZ, 0x1, P0 ;  /* 0x00000001ff057807 */ /* 0x000fe40000000000 */
[----:B------:R-:W-:Y:S02]  /*bd40*/  SEL R21, R21, RZ, P0 ;  /* 0x000000ff15157207 */ /* 0x000fe40000000000 */
[----:B------:R-:W-:Y:S01]  /*bd50*/  LOP3.LUT R22, R22, R5, RZ, 0x3c, !PT ;  /* 0x0000000516167212 */ /* 0x000fe200078e3cff */
[----:B------:R-:W-:Y:S06]  /*bd60*/  @P4 BRA `(.L_x_218) ;  /* 0xfffffff000a04947 */ /* 0x000fec000383ffff */
[----:B------:R-:W-:Y:S05]  /*bd70*/  BSYNC B0 ;  /* 0x0000000000007941 */ /* 0x000fea0003800000 */
.L_x_198:
[----:B------:R-:W-:-:S03]  /*bd80*/  UMOV UR4, 0xffffffff ;  /* 0xffffffff00047882 */ /* 0x000fc60000000000 */
[----:B------:R-:W-:Y:S05]  /*bd90*/  BRA.DIV UR4, `(.L_x_219) ;  /* 0x0000003204707947 */ /* 0x000fea000b800000 */
[----:B-----5:R-:W-:-:S13]  /*bda0*/  ELECT P6, URZ, PT ;  /* 0x00000000003f782f */ /* 0x020fda00038c0000 */
.L_x_302:
[----:B------:R-:W-:Y:S04]  /*bdb0*/  BSSY B0, `(.L_x_220) ;  /* 0x000002a000007945 */ /* 0x000fe80003800000 */
[----:B------:R-:W-:Y:S05]  /*bdc0*/  @!P6 BRA `(.L_x_221) ;  /* 0x0000000000a0e947 */ /* 0x000fea0003800000 */
[----:B------:R-:W-:-:S04]  /*bdd0*/  ULOP3.LUT UR4, UR53, 0x2, URZ, 0xfc, !UPT ;  /* 0x0000000235047892 */ /* 0x000fc8000f8efc3f */
[----:B------:R-:W-:-:S06]  /*bde0*/  UISETP.NE.AND UP0, UPT, UR4, 0x3, UPT ;  /* 0x000000030400788c */ /* 0x000fcc000bf05270 */
[----:B------:R-:W-:-:S13]  /*bdf0*/  PLOP3.LUT P0, PT, PT, PT, UP0, 0x80, 0x0 ;  /* 0x000000000000781c */ /* 0x000fda0003f0f008 */
[----:B------:R-:W-:Y:S05]  /*be00*/  @!P0 BRA `(.L_x_222) ;  /* 0x0000000000048947 */ /* 0x000fea0003800000 */
[----:B------:R-:W-:Y:S01]  /*be10*/  BPT.TRAP 0x1 ;  /* 0x000000040000795c */ /* 0x000fe20000300000 */
.L_x_222:
[----:B------:R-:W-:Y:S01]  /*be20*/  IMAD.U32 R3, RZ, RZ, UR16 ;  /* 0x00000010ff037e24 */ /* 0x000fe2000f8e00ff */
[----:B------:R-:W-:-:S03]  /*be30*/  SHF.L.U32 R2, R20, 0x1f, RZ ;  /* 0x0000001f14027819 */ /* 0x000fc600000006ff */
[----:B------:R-:W-:-:S04]  /*be40*/  VIADD R3, R3, 0x384a0 ;  /* 0x000384a003037836 */ /* 0x000fc80000000000 */
[C---:B------:R-:W-:Y:S02]  /*be50*/  IMAD R7, R0.reuse, 0x8, R3 ;  /* 0x0000000800077824 */ /* 0x040fe400078e0203 */
[----:B------:R-:W-:Y:S02]  /*be60*/  VIADD R0, R0, 0x1 ;  /* 0x0000000100007836 */ /* 0x000fe40000000000 */
[----:B------:R-:W1:Y:S03]  /*be70*/  SYNCS.PHASECHK.TRANS64.TRYWAIT P0, [R7+URZ], R2 ;  /* 0x00000002070075a7 */ /* 0x000e66000800017f */
[----:B------:R-:W-:-:S04]  /*be80*/  ISETP.NE.AND P1, PT, R0, 0x4, PT ;  /* 0x000000040000780c */ /* 0x000fc80003f25270 */
[----:B------:R-:W-:Y:S02]  /*be90*/  SEL R5, RZ, 0x1, P1 ;  /* 0x00000001ff057807 */ /* 0x000fe40000800000 */
[----:B------:R-:W-:Y:S02]  /*bea0*/  SEL R0, R0, RZ, P1 ;  /* 0x000000ff00007207 */ /* 0x000fe40000800000 */
[----:B------:R-:W-:-:S03]  /*beb0*/  LOP3.LUT R5, R20, R5, RZ, 0x3c, !PT ;  /* 0x0000000514057212 */ /* 0x000fc600078e3cff */
[----:B------:R-:W-:Y:S01]  /*bec0*/  IMAD R9, R0, 0x8, R3 ;  /* 0x0000000800097824 */ /* 0x000fe200078e0203 */
[----:B------:R-:W-:Y:S01]  /*bed0*/  SHF.L.U32 R4, R5, 0x1f, RZ ;  /* 0x0000001f05047819 */ /* 0x000fe200000006ff */
[----:B-1----:R-:W-:Y:S06]  /*bee0*/  @!P0 BRA `(.L_x_223) ;  /* 0x00000030003c8947 */ /* 0x002fec0003800000 */
.L_x_303:
[----:B------:R-:W2:Y:S01]  /*bef0*/  SYNCS.PHASECHK.TRANS64.TRYWAIT P0, [R9+URZ], R4 ;  /* 0x00000004090075a7 */ /* 0x000ea2000800017f */
[----:B------:R-:W-:-:S05]  /*bf00*/  VIADD R0, R0, 0x1 ;  /* 0x0000000100007836 */ /* 0x000fca0000000000 */
[----:B------:R-:W-:-:S04]  /*bf10*/  ISETP.NE.AND P1, PT, R0, 0x4, PT ;  /* 0x000000040000780c */ /* 0x000fc80003f25270 */
[----:B-1----:R-:W-:Y:S02]  /*bf20*/  SEL R2, RZ, 0x1, P1 ;  /* 0x00000001ff027807 */ /* 0x002fe40000800000 */
[----:B------:R-:W-:Y:S02]  /*bf30*/  SEL R0, R0, RZ, P1 ;  /* 0x000000ff00007207 */ /* 0x000fe40000800000 */
[----:B------:R-:W-:-:S03]  /*bf40*/  LOP3.LUT R7, R5, R2, RZ, 0x3c, !PT ;  /* 0x0000000205077212 */ /* 0x000fc600078e3cff */
[----:B------:R-:W-:Y:S01]  /*bf50*/  IMAD R6, R0, 0x8, R3 ;  /* 0x0000000800067824 */ /* 0x000fe200078e0203 */
[----:B------:R-:W-:Y:S01]  /*bf60*/  SHF.L.U32 R5, R7, 0x1f, RZ ;  /* 0x0000001f07057819 */ /* 0x000fe200000006ff */
[----:B--2---:R-:W-:Y:S06]  /*bf70*/  @!P0 BRA `(.L_x_224) ;  /* 0x00000030002c8947 */ /* 0x004fec0003800000 */
.L_x_304:
[----:B------:R-:W2:Y:S01]  /*bf80*/  SYNCS.PHASECHK.TRANS64.TRYWAIT P0, [R6+URZ], R5 ;  /* 0x00000005060075a7 */ /* 0x000ea2000800017f */
[----:B------:R-:W-:-:S05]  /*bf90*/  VIADD R0, R0, 0x1 ;  /* 0x0000000100007836 */ /* 0x000fca0000000000 */
[----:B------:R-:W-:-:S04]  /*bfa0*/  ISETP.NE.AND P1, PT, R0, 0x4, PT ;  /* 0x000000040000780c */ /* 0x000fc80003f25270 */
[----:B------:R-:W-:Y:S02]  /*bfb0*/  SEL R2, RZ, 0x1, P1 ;  /* 0x00000001ff027807 */ /* 0x000fe40000800000 */
[----:B------:R-:W-:Y:S02]  /*bfc0*/  SEL R0, R0, RZ, P1 ;  /* 0x000000ff00007207 */ /* 0x000fe40000800000 */
[----:B------:R-:W-:Y:S01]  /*bfd0*/  LOP3.LUT R2, R7, R2, RZ, 0x3c, !PT ;  /* 0x0000000207027212 */ /* 0x000fe200078e3cff */
[----:B--2---:R-:W-:Y:S06]  /*bfe0*/  @!P0 BRA `(.L_x_225) ;  /* 0x0000003000248947 */ /* 0x004fec0003800000 */
.L_x_305:
[----:B------:R-:W-:Y:S02]  /*bff0*/  LEA R3, R0, R3, 0x3 ;  /* 0x0000000300037211 */ /* 0x000fe400078e18ff */
[----:B------:R-:W-:-:S07]  /*c000*/  SHF.L.U32 R0, R2, 0x1f, RZ ;  /* 0x0000001f02007819 */ /* 0x000fce00000006ff */
.L_x_226:
[----:B---3--:R3:W4:Y:S02]  /*c010*/  SYNCS.PHASECHK.TRANS64.TRYWAIT P0, [R3+URZ], R0 ;  /* 0x00000000030075a7 */ /* 0x008724000800017f */
[----:B----4-:R-:W-:Y:S05]  /*c020*/  @!P0 NANOSLEEP.SYNCS 0x989680 ;  /* 0x009896800000895d */ /* 0x010fea0003900000 */
[----:B------:R-:W4:Y:S02]  /*c030*/  @!P0 SYNCS.PHASECHK.TRANS64 P0, [R3+URZ], R0 ;  /* 0x00000000030085a7 */ /* 0x000f24000800007f */
[----:B----4-:R-:W-:Y:S05]  /*c040*/  @!P0 BRA `(.L_x_226) ;  /* 0xfffffffc00f08947 */ /* 0x010fea000383ffff */
.L_x_221:
[----:B------:R-:W-:Y:S05]  /*c050*/  BSYNC B0 ;  /* 0x0000000000007941 */ /* 0x000fea0003800000 */
.L_x_220:
[----:B------:R-:W-:Y:S05]  /*c060*/  EXIT ;  /* 0x000000000000794d */ /* 0x000fea0003800000 */
.L_x_111:
[----:B------:R-:W-:Y:S01]  /*c070*/  PLOP3.LUT P1, PT, PT, PT, UP3, 0x80, 0x0 ;  /* 0x000000000000781c */ /* 0x000fe20003f2f038 */
[----:B------:R-:W-:Y:S01]  /*c080*/  ULDC UR20, c[0x0][0x10] ;  /* 0x0000040000147ab9 */ /* 0x000fe20000000800 */
[----:B------:R-:W-:Y:S01]  /*c090*/  ULDC UR24, c[0x0][0x904] ;  /* 0x0002410000187ab9 */ /* 0x000fe20000000800 */
[----:B------:R-:W-:Y:S01]  /*c0a0*/  UMOV UR19, 0xffffffff ;  /* 0xffffffff00137882 */ /* 0x000fe20000000000 */
[----:B------:R-:W-:Y:S01]  /*c0b0*/  P2R R0, PR, RZ, 0x2 ;  /* 0x00000002ff007803 */ /* 0x000fe20000000000 */
[----:B------:R-:W-:Y:S01]  /*c0c0*/  ULDC.64 UR12, c[0x0][0x8c8] ;  /* 0x00023200000c7ab9 */ /* 0x000fe20000000a00 */
[----:B------:R-:W-:Y:S01]  /*c0d0*/  UIMAD.WIDE.U32 UR20, UR41, UR20, URZ ;  /* 0x00000014291472a5 */ /* 0x000fe2000f8e003f */
[----:B------:R-:W-:Y:S01]  /*c0e0*/  IMAD.MOV.U32 R16, RZ, RZ, RZ ;  /* 0x000000ffff107224 */ /* 0x000fe200078e00ff */
[----:B------:R-:W-:Y:S01]  /*c0f0*/  ULDC.64 UR14, c[0x0][0x8e0] ;  /* 0x00023800000e7ab9 */ /* 0x000fe20000000a00 */
[----:B------:R-:W-:Y:S02]  /*c100*/  USHF.L.U32 UR25, UR19, UR24, URZ ;  /* 0x0000001813197299 */ /* 0x000fe4000800063f */
[----:B------:R-:W-:-:S02]  /*c110*/  UIADD3 UR11, UP1, UR12, -0x1, URZ ;  /* 0xffffffff0c0b7890 */ /* 0x000fc4000ff3e03f */
[----:B------:R-:W1:Y:S01]  /*c120*/  @P1 S2R R0, SR_CTAID.Y ;  /* 0x0000000000001919 */ /* 0x000e620000002600 */
[----:B------:R-:W-:Y:S01]  /*c130*/  ULDC UR19, c[0x0][0x14] ;  /* 0x0000050000137ab9 */ /* 0x000fe20000000800 */
[----:B------:R-:W-:Y:S02]  /*c140*/  UIADD3 UR12, UP2, UR14, -0x1, URZ ;  /* 0xffffffff0e0c7890 */ /* 0x000fe4000ff5e03f */
[----:B------:R-:W-:Y:S02]  /*c150*/  UIMAD.WIDE.U32 UR22, UR20, UR19, URZ ;  /* 0x00000013141672a5 */ /* 0x000fe4000f8e003f */
[----:B------:R-:W-:Y:S01]  /*c160*/  UIMAD UR21, UR21, UR19, URZ ;  /* 0x00000013151572a4 */ /* 0x000fe2000f8e023f */
[----:B------:R-:W-:Y:S01]  /*c170*/  ULDC UR18, c[0x0][0x8a8] ;  /* 0x00022a0000127ab9 */ /* 0x000fe20000000800 */
[----:B------:R-:W-:Y:S01]  /*c180*/  UMOV UR26, 0x1 ;  /* 0x00000001001a7882 */ /* 0x000fe20000000000 */
[----:B------:R-:W-:Y:S02]  /*c190*/  UIADD3.X UR14, UR15, -0x1, URZ, UP2, !UPT ;  /* 0xffffffff0f0e7890 */ /* 0x000fe400097fe43f */
[----:B------:R-:W-:-:S02]  /*c1a0*/  UIADD3.X UR13, UR13, -0x1, URZ, UP1, !UPT ;  /* 0xffffffff0d0d7890 */ /* 0x000fc40008ffe43f */
[----:B------:R-:W-:Y:S02]  /*c1b0*/  ULOP3.LUT UR15, UR54, 0x2, URZ, 0xfc, !UPT ;  /* 0x00000002360f7892 */ /* 0x000fe4000f8efc3f */
[----:B------:R-:W-:Y:S02]  /*c1c0*/  UIADD3 UR16, UR8, -0x1, URZ ;  /* 0xffffffff08107890 */ /* 0x000fe4000fffe03f */
[----:B------:R-:W-:Y:S02]  /*c1d0*/  UIADD3 UR17, UR7, -0x1, URZ ;  /* 0xffffffff07117890 */ /* 0x000fe4000fffe03f */
[----:B------:R-:W-:Y:S02]  /*c1e0*/  UIADD3 UR18, UR18, -0x1, URZ ;  /* 0xffffffff12127890 */ /* 0x000fe4000fffe03f */
[----:B------:R-:W-:Y:S02]  /*c1f0*/  USHF.L.U32 UR19, UR26, UR24, URZ ;  /* 0x000000181a137299 */ /* 0x000fe4000800063f */
[----:B------:R-:W-:-:S02]  /*c200*/  ULOP3.LUT UR20, URZ, UR25, URZ, 0x33, !UPT ;  /* 0x000000193f147292 */ /* 0x000fc4000f8e333f */
[----:B------:R-:W-:Y:S01]  /*c210*/  UIADD3 UR21, UR23, UR21, URZ ;  /* 0x0000001517157290 */ /* 0x000fe2000fffe03f */
[----:B-1----:R-:W-:Y:S01]  /*c220*/  @P1 R2UR UR40, R0 ;  /* 0x00000000002812ca */ /* 0x002fe200000e0000 */
[----:B------:R-:W-:-:S14]  /*c230*/  IMAD.MOV.U32 R0, RZ, RZ, 0x1 ;  /* 0x00000001ff007424 */ /* 0x000fdc00078e00ff */
.L_x_247:
[----:B------:R-:W1:Y:S01]  /*c240*/  LDC.64 R2, c[0x0][0x8f8] ;  /* 0x00023e00ff027b82 */ /* 0x000e620000000a00 */
[----:B------:R-:W-:Y:S01]  /*c250*/  UIADD3 UR10, UP1, UR10, UR22, URZ ;  /* 0x000000160a0a7290 */ /* 0x000fe2000ff3e03f */
[----:B------:R-:W-:Y:S01]  /*c260*/  ISETP.NE.AND P2, PT, R20, RZ, PT ;  /* 0x000000ff1400720c */ /* 0x000fe20003f45270 */
[----:B------:R-:W-:Y:S01]  /*c270*/  UMOV UR24, 0xffffffff ;  /* 0xffffffff00187882 */ /* 0x000fe20000000000 */
[----:B------:R-:W-:Y:S01]  /*c280*/  UMOV UR25, 0xffffffff ;  /* 0xffffffff00197882 */ /* 0x000fe20000000000 */
[----:B------:R-:W-:Y:S01]  /*c290*/  UIADD3.X UR9, UR9, UR21, URZ, UP1, !UPT ;  /* 0x0000001509097290 */ /* 0x000fe20008ffe43f */
[----:B------:R-:W-:Y:S01]  /*c2a0*/  IMAD.MOV.U32 R15, RZ, RZ, RZ ;  /* 0x000000ffff0f7224 */ /* 0x000fe200078e00ff */
[----:B------:R-:W-:Y:S01]  /*c2b0*/  UMOV UR26, 0xffffffff ;  /* 0xffffffff001a7882 */ /* 0x000fe20000000000 */
[----:B-1----:R-:W-:-:S03]  /*c2c0*/  ISETP.LE.U32.AND P1, PT, R2, UR10, PT ;  /* 0x0000000a02007c0c */ /* 0x002fc6000bf23070 */
[----:B------:R-:W-:-:S05]  /*c2d0*/  IMAD.U32 R2, RZ, RZ, UR9 ;  /* 0x00000009ff027e24 */ /* 0x000fca000f8e00ff */
[----:B------:R-:W-:-:S13]  /*c2e0*/  ISETP.GE.U32.AND.EX P1, PT, R2, R3, PT, P1 ;  /* 0x000000030200720c */ /* 0x000fda0003f26110 */
[----:B---345:R-:W-:Y:S05]  /*c2f0*/  @P2 BRA P1, `(.L_x_227) ;  /* 0x0000001800402947 */ /* 0x038fea0000800000 */
[----:B------:R-:W-:-:S04]  /*c300*/  IADD3 R2, P2, R6, UR5, RZ ;  /* 0x0000000506027c10 */ /* 0x000fc8000ff5e0ff */
[----:B------:R-:W-:Y:S02]  /*c310*/  ISETP.GT.U32.AND P1, PT, R2, UR10, PT ;  /* 0x0000000a02007c0c */ /* 0x000fe4000bf24070 */
[----:B------:R-:W-:-:S04]  /*c320*/  IADD3.X R2, R7, UR4, RZ, P2, !PT ;  /* 0x0000000407027c10 */ /* 0x000fc800097fe4ff */
[----:B------:R-:W-:-:S13]  /*c330*/  ISETP.GT.U32.AND.EX P1, PT, R2, UR9, PT, P1 ;  /* 0x0000000902007c0c */ /* 0x000fda000bf24110 */
[----:B------:R-:W-:Y:S05]  /*c340*/  @P1 BRA `(.L_x_228) ;  /* 0x0000001400201947 */ /* 0x000fea0003800000 */
[----:B------:R-:W-:Y:S01]  /*c350*/  VIADD R12, R34, UR6 ;  /* 0x00000006220c7c36 */ /* 0x000fe20008000000 */
[----:B------:R-:W-:Y:S01]  /*c360*/  ULDC UR24, c[0x0][0x910] ;  /* 0x0002440000187ab9 */ /* 0x000fe20000000800 */
[----:B------:R-:W-:Y:S02]  /*c370*/  IMAD.MOV.U32 R22, RZ, RZ, R8 ;  /* 0x000000ffff167224 */ /* 0x000fe400078e0008 */
[----:B------:R-:W-:Y:S02]  /*c380*/  VIADD R13, R12, 0x20 ;  /* 0x000000200c0d7836 */ /* 0x000fe40000000000 */
[----:B------:R-:W-:-:S03]  /*c390*/  IMAD.MOV.U32 R14, RZ, RZ, R9 ;  /* 0x000000ffff0e7224 */ /* 0x000fc600078e0009 */
[----:B------:R-:W-:-:S13]  /*c3a0*/  ISETP.GE.AND P1, PT, R13, UR24, PT ;  /* 0x000000180d007c0c */ /* 0x000fda000bf26270 */
[----:B------:R-:W1:Y:S01]  /*c3b0*/  @!P1 LDC.64 R2, c[0x0][0x918] ;  /* 0x00024600ff029b82 */ /* 0x000e620000000a00 */
[----:B------:R-:W-:Y:S01]  /*c3c0*/  @!P1 VIADD R7, R12, 0x20 ;  /* 0x000000200c079836 */ /* 0x000fe20000000000 */
[----:B------:R-:W-:Y:S01]  /*c3d0*/  BSSY B0, `(.L_x_229) ;  /* 0x0000064000007945 */ /* 0x000fe20003800000 */
[----:B------:R-:W-:Y:S02]  /*c3e0*/  MOV R6, 0x7fffffff ;  /* 0x7fffffff00067802 */ /* 0x000fe40000000f00 */
[----:B-1----:R-:W-:-:S05]  /*c3f0*/  @!P1 IMAD.WIDE R2, R7, 0xc, R2 ;  /* 0x0000000c07029825 */ /* 0x002fca00078e0202 */
[----:B------:R1:W5:Y:S04]  /*c400*/  @!P1 LDG.E R8, desc[UR58][R2.64] ;  /* 0x0000003a02089981 */ /* 0x000368000c1e1900 */
[----:B------:R1:W5:Y:S01]  /*c410*/  @!P1 LDG.E R9, desc[UR58][R2.64+0x4] ;  /* 0x0000043a02099981 */ /* 0x000362000c1e1900 */
[----:B------:R-:W-:Y:S01]  /*c420*/  ISETP.GE.AND P1, PT, R12, UR24, PT ;  /* 0x000000180c007c0c */ /* 0x000fe2000bf26270 */
[----:B------:R-:W-:-:S12]  /*c430*/  IMAD.MOV.U32 R7, RZ, RZ, RZ ;  /* 0x000000ffff077224 */ /* 0x000fd800078e00ff */
[----:B-1----:R-:W-:Y:S05]  /*c440*/  @P1 BRA `(.L_x_230) ;  /* 0x0000000400701947 */ /* 0x002fea0003800000 */
[----:B------:R-:W-:Y:S01]  /*c450*/  IABS R7, R11 ;  /* 0x0000000b00077213 */ /* 0x000fe20000000000 */
[----:B------:R-:W-:Y:S01]  /*c460*/  ULDC UR25, c[0x0][0x8f0] ;  /* 0x00023c0000197ab9 */ /* 0x000fe20000000800 */
[----:B------:R-:W-:Y:S02]  /*c470*/  IABS R6, R10 ;  /* 0x0000000a00067213 */ /* 0x000fe40000000000 */
[----:B------:R-:W1:Y:S01]  /*c480*/  I2F.RP R3, R7 ;  /* 0x0000000700037306 */ /* 0x000e620000209400 */
[----:B------:R-:W-:Y:S02]  /*c490*/  PLOP3.LUT P3, PT, PT, PT, UP0, 0x80, 0x0 ;  /* 0x000000000000781c */ /* 0x000fe40003f6f008 */
[----:B------:R-:W-:Y:S02]  /*c4a0*/  IADD3 R21, P2, R14, UR12, RZ ;  /* 0x0000000c0e157c10 */ /* 0x000fe4000ff5e0ff */
[----:B------:R-:W-:Y:S02]  /*c4b0*/  IADD3 R19, P1, R22, UR11, RZ ;  /* 0x0000000b16137c10 */ /* 0x000fe4000ff3e0ff */
[----:B------:R-:W-:Y:S01]  /*c4c0*/  LEA.HI.X.SX32 R24, R14, UR14, 0x1, P2 ;  /* 0x0000000e0e187c11 */ /* 0x000fe200090f0eff */
[----:B------:R-:W3:Y:S01]  /*c4d0*/  I2F.RP R2, R6 ;  /* 0x0000000600027306 */ /* 0x000ee20000209400 */
[----:B------:R-:W-:-:S07]  /*c4e0*/  LEA.HI.X.SX32 R22, R22, UR13, 0x1, P1 ;  /* 0x0000000d16167c11 */ /* 0x000fce00088f0eff */
[----:B-1----:R-:W1:Y:S08]  /*c4f0*/  MUFU.RCP R3, R3 ;  /* 0x0000000300037308 */ /* 0x002e700000001000 */
[----:B---3--:R-:W3:Y:S01]  /*c500*/  MUFU.RCP R2, R2 ;  /* 0x0000000200027308 */ /* 0x008ee20000001000 */
[----:B-1----:R-:W-:-:S07]  /*c510*/  VIADD R17, R3, 0xffffffe ;  /* 0x0ffffffe03117836 */ /* 0x002fce0000000000 */
[----:B------:R-:W1:Y:S01]  /*c520*/  F2I.FTZ.U32.TRUNC.NTZ R17, R17 ;  /* 0x0000001100117305 */ /* 0x000e62000021f000 */
[----:B---3--:R-:W-:-:S07]  /*c530*/  VIADD R15, R2, 0xffffffe ;  /* 0x0ffffffe020f7836 */ /* 0x008fce0000000000 */
[----:B------:R-:W3:Y:S01]  /*c540*/  F2I.FTZ.U32.TRUNC.NTZ R15, R15 ;  /* 0x0000000f000f7305 */ /* 0x000ee2000021f000 */
[----:B-1----:R-:W-:Y:S02]  /*c550*/  IMAD.MOV R18, RZ, RZ, -R17 ;  /* 0x000000ffff127224 */ /* 0x002fe400078e0a11 */
[----:B---3--:R-:W-:Y:S01]  /*c560*/  IMAD.MOV R14, RZ, RZ, -R15 ;  /* 0x000000ffff0e7224 */ /* 0x008fe200078e0a0f */
[----:B------:R-:W-:Y:S06]  /*c570*/  @!P3 BRA `(.L_x_231) ;  /* 0x000000000034b947 */ /* 0x000fec0003800000 */
[----:B------:R-:W-:Y:S01]  /*c580*/  ULDC UR6, c[0x0][0x8dc] ;  /* 0x0002370000067ab9 */ /* 0x000fe20000000800 */
[----:B------:R-:W-:Y:S01]  /*c590*/  ULDC.64 UR26, c[0x0][0x8d0] ;  /* 0x00023400001a7ab9 */ /* 0x000fe20000000a00 */
[----:B------:R-:W-:-:S05]  /*c5a0*/  IADD3 R3, P1, R19, UR6, RZ ;  /* 0x0000000613037c10 */ /* 0x000fca000ff3e0ff */
[----:B------:R-:W-:-:S04]  /*c5b0*/  IMAD.X R19, RZ, RZ, R22, P1 ;  /* 0x000000ffff137224 */ /* 0x000fc800008e0616 */
[----:B------:R-:W-:-:S04]  /*c5c0*/  IMAD.WIDE.U32 R4, R19, UR26, RZ ;  /* 0x0000001a13047c25 */ /* 0x000fc8000f8e00ff */
[----:B------:R-:W-:-:S04]  /*c5d0*/  IMAD.WIDE.U32 R4, P1, R3, UR27, R4 ;  /* 0x0000001b03047c25 */ /* 0x000fc8000f820004 */
[----:B------:R-:W-:-:S04]  /*c5e0*/  IMAD.WIDE.U32 R2, R3, UR26, RZ ;  /* 0x0000001a03027c25 */ /* 0x000fc8000f8e00ff */
[----:B------:R-:W-:Y:S01]  /*c5f0*/  IMAD.MOV.U32 R2, RZ, RZ, R5 ;  /* 0x000000ffff027224 */ /* 0x000fe200078e0005 */
[----:B------:R-:W-:Y:S01]  /*c600*/  IADD3 RZ, P2, R3, R4, RZ ;  /* 0x0000000403ff7210 */ /* 0x000fe20007f5e0ff */
[----:B------:R-:W-:-:S04]  /*c610*/  IMAD.X R3, RZ, RZ, RZ, P1 ;  /* 0x000000ffff037224 */ /* 0x000fc800008e06ff */
[----:B------:R-:W-:-:S04]  /*c620*/  IMAD.WIDE.U32.X R2, R19, UR27, R2, P2 ;  /* 0x0000001b13027c25 */ /* 0x000fc800090e0402 */
[----:B------:R-:W-:Y:S01]  /*c630*/  IMAD.MOV.U32 R19, RZ, RZ, R2 ;  /* 0x000000ffff137224 */ /* 0x000fe200078e0002 */
[----:B------:R-:W-:-:S07]  /*c640*/  MOV R22, R3 ;  /* 0x0000000300167202 */ /* 0x000fce0000000f00 */
.L_x_231:
[----:B------:R-:W-:Y:S05]  /*c650*/  @!P0 BRA `(.L_x_232) ;  /* 0x0000000000348947 */ /* 0x000fea0003800000 */
        /* <DEDUP_REMOVED lines=11> */
[----:B------:R-:W-:Y:S02]  /*c710*/  IMAD.MOV.U32 R21, RZ, RZ, R2 ;  /* 0x000000ffff157224 */ /* 0x000fe400078e0002 */
[----:B------:R-:W-:-:S07]  /*c720*/  IMAD.MOV.U32 R24, RZ, RZ, R3 ;  /* 0x000000ffff187224 */ /* 0x000fce00078e0003 */
.L_x_232:
[----:B------:R-:W-:Y:S01]  /*c730*/  IMAD R18, R18, R7, RZ ;  /* 0x0000000712127224 */ /* 0x000fe200078e02ff */
[----:B------:R-:W-:Y:S01]  /*c740*/  SHF.R.U64 R21, R21, UR25, R24 ;  /* 0x0000001915157c19 */ /* 0x000fe20008001218 */
[----:B------:R-:W-:Y:S01]  /*c750*/  IMAD.MOV.U32 R2, RZ, RZ, RZ ;  /* 0x000000ffff027224 */ /* 0x000fe200078e00ff */
[----:B------:R-:W-:Y:S01]  /*c760*/  ULDC UR6, c[0x0][0x8d8] ;  /* 0x0002360000067ab9 */ /* 0x000fe20000000800 */
[----:B------:R-:W-:Y:S01]  /*c770*/  IMAD.MOV.U32 R3, RZ, RZ, R17 ;  /* 0x000000ffff037224 */ /* 0x000fe200078e0011 */
[----:B------:R-:W-:Y:S01]  /*c780*/  SHF.R.U64 R19, R19, UR6, R22 ;  /* 0x0000000613137c19 */ /* 0x000fe20008001216 */
[----:B------:R-:W-:Y:S01]  /*c790*/  IMAD R4, R14, R6, RZ ;  /* 0x000000060e047224 */ /* 0x000fe200078e02ff */
[----:B------:R-:W-:Y:S01]  /*c7a0*/  PLOP3.LUT P5, PT, PT, PT, UP3, 0x80, 0x0 ;  /* 0x000000000000781c */ /* 0x000fe20003faf038 */
[----:B------:R-:W-:Y:S01]  /*c7b0*/  IMAD.HI.U32 R17, R17, R18, R2 ;  /* 0x0000001211117227 */ /* 0x000fe200078e0002 */
[----:B------:R-:W-:-:S03]  /*c7c0*/  IADD3 R14, R19, UR16, RZ ;  /* 0x00000010130e7c10 */ /* 0x000fc6000fffe0ff */
[----:B------:R-:W-:Y:S01]  /*c7d0*/  IMAD.MOV.U32 R3, RZ, RZ, R15 ;  /* 0x000000ffff037224 */ /* 0x000fe200078e000f */
[----:B------:R-:W-:Y:S01]  /*c7e0*/  IABS R5, R14 ;  /* 0x0000000e00057213 */ /* 0x000fe20000000000 */
[----:B------:R-:W-:Y:S02]  /*c7f0*/  VIADD R21, R21, UR17 ;  /* 0x0000001115157c36 */ /* 0x000fe40008000000 */
[----:B------:R-:W-:Y:S01]  /*c800*/  IMAD.HI.U32 R2, R15, R4, R2 ;  /* 0x000000040f027227 */ /* 0x000fe200078e0002 */
[----:B------:R-:W-:Y:S02]  /*c810*/  IABS R15, R11 ;  /* 0x0000000b000f7213 */ /* 0x000fe40000000000 */
[----:B------:R-:W-:Y:S02]  /*c820*/  IABS R3, R10 ;  /* 0x0000000a00037213 */ /* 0x000fe40000000000 */
[----:B------:R-:W-:Y:S01]  /*c830*/  IABS R4, R21 ;  /* 0x0000001500047213 */ /* 0x000fe20000000000 */
[----:B------:R-:W-:-:S02]  /*c840*/  IMAD.MOV R18, RZ, RZ, -R15 ;  /* 0x000000ffff127224 */ /* 0x000fc400078e0a0f */
[----:B------:R-:W-:Y:S02]  /*c850*/  IMAD.MOV R15, RZ, RZ, -R3 ;  /* 0x000000ffff0f7224 */ /* 0x000fe400078e0a03 */
[----:B------:R-:W-:-:S04]  /*c860*/  IMAD.HI.U32 R3, R17, R4, RZ ;  /* 0x0000000411037227 */ /* 0x000fc800078e00ff */
[----:B------:R-:W-:-:S04]  /*c870*/  IMAD.HI.U32 R2, R2, R5, RZ ;  /* 0x0000000502027227 */ /* 0x000fc800078e00ff */
[----:B------:R-:W-:Y:S02]  /*c880*/  IMAD R4, R3, R18, R4 ;  /* 0x0000001203047224 */ /* 0x000fe400078e0204 */
[----:B------:R-:W-:-:S03]  /*c890*/  IMAD R3, R2, R15, R5 ;  /* 0x0000000f02037224 */ /* 0x000fc600078e0205 */
[----:B------:R-:W-:Y:S02]  /*c8a0*/  ISETP.GT.U32.AND P2, PT, R7, R4, PT ;  /* 0x000000040700720c */ /* 0x000fe40003f44070 */
[----:B------:R-:W-:-:S11]  /*c8b0*/  ISETP.GT.U32.AND P1, PT, R6, R3, PT ;  /* 0x000000030600720c */ /* 0x000fd60003f24070 */
[----:B------:R-:W-:Y:S01]  /*c8c0*/  @!P2 IMAD.IADD R4, R4, 0x1, -R7 ;  /* 0x000000010404a824 */ /* 0x000fe200078e0a07 */
[----:B------:R-:W-:Y:S01]  /*c8d0*/  ISETP.GE.AND P2, PT, R21, RZ, PT ;  /* 0x000000ff1500720c */ /* 0x000fe20003f46270 */
[----:B------:R-:W-:Y:S01]  /*c8e0*/  @!P1 IMAD.IADD R3, R3, 0x1, -R6 ;  /* 0x0000000103039824 */ /* 0x000fe200078e0a06 */
[----:B------:R-:W-:Y:S02]  /*c8f0*/  ISETP.GE.AND P1, PT, R14, RZ, PT ;  /* 0x000000ff0e00720c */ /* 0x000fe40003f26270 */
[----:B------:R-:W-:Y:S02]  /*c900*/  ISETP.GT.U32.AND P4, PT, R7, R4, PT ;  /* 0x000000040700720c */ /* 0x000fe40003f84070 */
[----:B------:R-:W-:-:S11]  /*c910*/  ISETP.GT.U32.AND P3, PT, R6, R3, PT ;  /* 0x000000030600720c */ /* 0x000fd60003f64070 */
[----:B------:R-:W-:Y:S01]  /*c920*/  @!P4 IMAD.IADD R4, R4, 0x1, -R7 ;  /* 0x000000010404c824 */ /* 0x000fe200078e0a07 */
[----:B------:R-:W-:Y:S01]  /*c930*/  ISETP.NE.AND P4, PT, RZ, UR7, PT ;  /* 0x00000007ff007c0c */ /* 0x000fe2000bf85270 */
[----:B------:R-:W-:Y:S01]  /*c940*/  @!P3 IMAD.IADD R3, R3, 0x1, -R6 ;  /* 0x000000010303b824 */ /* 0x000fe200078e0a06 */
[----:B------:R-:W-:Y:S01]  /*c950*/  ISETP.NE.AND P3, PT, RZ, UR8, PT ;  /* 0x00000008ff007c0c */ /* 0x000fe2000bf65270 */
[----:B------:R-:W-:Y:S02]  /*c960*/  @!P2 IMAD.MOV R4, RZ, RZ, -R4 ;  /* 0x000000ffff04a224 */ /* 0x000fe400078e0a04 */
[----:B------:R-:W-:-:S08]  /*c970*/  @!P1 IMAD.MOV R3, RZ, RZ, -R3 ;  /* 0x000000ffff039224 */ /* 0x000fd000078e0a03 */
[----:B------:R-:W-:Y:S02]  /*c980*/  @!P4 LOP3.LUT R4, RZ, UR7, RZ, 0x33, !PT ;  /* 0x00000007ff04cc12 */ /* 0x000fe4000f8e33ff */
[----:B------:R-:W-:-:S03]  /*c990*/  @!P3 LOP3.LUT R3, RZ, UR8, RZ, 0x33, !PT ;  /* 0x00000008ff03bc12 */ /* 0x000fc6000f8e33ff */
[----:B------:R-:W-:Y:S01]  /*c9a0*/  IMAD.IADD R4, R21, 0x1, -R4 ;  /* 0x0000000115047824 */ /* 0x000fe200078e0a04 */
[----:B------:R-:W-:-:S04]  /*c9b0*/  IADD3 R3, R14, -R3, RZ ;  /* 0x800000030e037210 */ /* 0x000fc80007ffe0ff */
[----:B------:R-:W-:Y:S01]  /*c9c0*/  SEL R2, R4, R3, !P5 ;  /* 0x0000000304027207 */ /* 0x000fe20006800000 */
[----:B------:R-:W-:-:S03]  /*c9d0*/  IMAD R6, R3, R4, RZ ;  /* 0x0000000403067224 */ /* 0x000fc600078e02ff */
[--C-:B------:R-:W-:Y:S01]  /*c9e0*/  SHF.R.S32.HI R5, RZ, 0x1f, R2.reuse ;  /* 0x0000001fff057819 */ /* 0x100fe20000011402 */
[----:B------:R-:W-:Y:S01]  /*c9f0*/  IMAD.MOV.U32 R4, RZ, RZ, R2 ;  /* 0x000000ffff047224 */ /* 0x000fe200078e0002 */
[----:B------:R-:W-:-:S07]  /*ca00*/  SHF.R.S32.HI R7, RZ, 0x1f, R6 ;  /* 0x0000001fff077819 */ /* 0x000fce0000011406 */
.L_x_230:
[----:B--2---:R-:W-:Y:S05]  /*ca10*/  BSYNC B0 ;  /* 0x0000000000007941 */ /* 0x004fea0003800000 */
.L_x_229:
[----:B------:R-:W1:Y:S01]  /*ca20*/  SHFL.UP PT, R3, R6, 0x1, RZ ;  /* 0x0420000006037989 */ /* 0x000e6200000e00ff */
[----:B------:R-:W-:-:S03]  /*ca30*/  ISETP.NE.AND P1, PT, R34, RZ, PT ;  /* 0x000000ff2200720c */ /* 0x000fc60003f25270 */
[----:B------:R-:W2:Y:S01]  /*ca40*/  SHFL.UP PT, R2, R7, 0x1, RZ ;  /* 0x0420000007027989 */ /* 0x000ea200000e00ff */
[----:B-1----:R-:W-:Y:S02]  /*ca50*/  SEL R3, R3, RZ, P1 ;  /* 0x000000ff03037207 */ /* 0x002fe40000800000 */
[----:B--2---:R-:W-:Y:S02]  /*ca60*/  SEL R2, R2, RZ, P1 ;  /* 0x000000ff02027207 */ /* 0x004fe40000800000 */
[----:B------:R-:W-:-:S05]  /*ca70*/  IADD3 R18, P2, R3, R6, RZ ;  /* 0x0000000603127210 */ /* 0x000fca0007f5e0ff */
[----:B------:R-:W-:Y:S01]  /*ca80*/  IMAD.X R15, R2, 0x1, R7, P2 ;  /* 0x00000001020f7824 */ /* 0x000fe200010e0607 */
[----:B------:R-:W1:Y:S01]  /*ca90*/  SHFL.UP PT, R3, R18, 0x2, RZ ;  /* 0x0440000012037989 */ /* 0x000e6200000e00ff */
[----:B------:R-:W-:-:S03]  /*caa0*/  ISETP.GE.U32.AND P2, PT, R34, 0x2, PT ;  /* 0x000000022200780c */ /* 0x000fc60003f46070 */
[----:B------:R-:W2:Y:S01]  /*cab0*/  SHFL.UP PT, R2, R15, 0x2, RZ ;  /* 0x044000000f027989 */ /* 0x000ea200000e00ff */
[----:B-1----:R-:W-:-:S04]  /*cac0*/  SEL R3, R3, RZ, P2 ;  /* 0x000000ff03037207 */ /* 0x002fc80001000000 */
[----:B------:R-:W-:Y:S02]  /*cad0*/  IADD3 R14, P3, R3, R18, RZ ;  /* 0x00000012030e7210 */ /* 0x000fe40007f7e0ff */
[----:B--2---:R-:W-:-:S03]  /*cae0*/  SEL R2, R2, RZ, P2 ;  /* 0x000000ff02027207 */ /* 0x004fc60001000000 */
[----:B------:R-:W1:Y:S02]  /*caf0*/  SHFL.UP PT, R3, R14, 0x4, RZ ;  /* 0x048000000e037989 */ /* 0x000e6400000e00ff */
[----:B------:R-:W-:Y:S01]  /*cb00*/  IMAD.X R17, R2, 0x1, R15, P3 ;  /* 0x0000000102117824 */ /* 0x000fe200018e060f */
[----:B------:R-:W-:-:S04]  /*cb10*/  ISETP.GE.U32.AND P3, PT, R34, 0x4, PT ;  /* 0x000000042200780c */ /* 0x000fc80003f66070 */
        /* <DEDUP_REMOVED lines=17> */
[----:B--2---:R-:W-:-:S05]  /*cc30*/  SEL R2, R2, RZ, P5 ;  /* 0x000000ff02027207 */ /* 0x004fca0002800000 */
[----:B------:R-:W-:Y:S01]  /*cc40*/  IMAD.X R22, R2, 0x1, R17, P6 ;  /* 0x0000000102167824 */ /* 0x000fe200030e0611 */
[----:B------:R-:W-:-:S04]  /*cc50*/  IADD3 R2, P6, R15, UR5, RZ ;  /* 0x000000050f027c10 */ /* 0x000fc8000ffde0ff */
[----:B------:R-:W-:Y:S02]  /*cc60*/  IADD3.X R3, R22, UR4, RZ, P6, !PT ;  /* 0x0000000416037c10 */ /* 0x000fe4000b7fe4ff */
[----:B------:R-:W-:-:S04]  /*cc70*/  ISETP.GT.U32.AND P6, PT, R2, UR10, PT ;  /* 0x0000000a02007c0c */ /* 0x000fc8000bfc4070 */
[----:B------:R-:W-:-:S13]  /*cc80*/  ISETP.GT.U32.AND.EX P6, PT, R3, UR9, PT, P6 ;  /* 0x0000000903007c0c */ /* 0x000fda000bfc4160 */
[----:B------:R-:W-:-:S04]  /*cc90*/  VOTE.ANY R14, PT, P6 ;  /* 0x00000000000e7806 */ /* 0x000fc800030e0100 */
[----:B------:R-:W-:-:S13]  /*cca0*/  ISETP.NE.AND P6, PT, R14, RZ, PT ;  /* 0x000000ff0e00720c */ /* 0x000fda0003fc5270 */
[----:B------:R-:W-:Y:S05]  /*ccb0*/  @P6 BRA `(.L_x_233) ;  /* 0x0000000800746947 */ /* 0x000fea0003800000 */
[----:B------:R-:W-:Y:S01]  /*ccc0*/  IMAD.MOV.U32 R17, RZ, RZ, R2 ;  /* 0x000000ffff117224 */ /* 0x000fe200078e0002 */
[----:B------:R-:W-:Y:S01]  /*ccd0*/  ULDC UR24, c[0x0][0x910] ;  /* 0x0002440000187ab9 */ /* 0x000fe20000000800 */
[----:B------:R-:W-:Y:S01]  /*cce0*/  IMAD.MOV.U32 R19, RZ, RZ, R3 ;  /* 0x000000ffff137224 */ /* 0x000fe200078e0003 */
[----:B------:R-:W-:Y:S01]  /*ccf0*/  ULDC UR25, c[0x0][0x8f4] ;  /* 0x00023d0000197ab9 */ /* 0x000fe20000000800 */
[----:B------:R-:W-:Y:S01]  /*cd00*/  ULDC UR6, c[0x0][0x8dc] ;  /* 0x0002370000067ab9 */ /* 0x000fe20000000800 */
[----:B------:R-:W-:Y:S01]  /*cd10*/  ULDC UR30, c[0x0][0x8d8] ;  /* 0x00023600001e7ab9 */ /* 0x000fe20000000800 */
[----:B------:R-:W-:Y:S01]  /*cd20*/  ULDC UR31, c[0x0][0x8f0] ;  /* 0x00023c00001f7ab9 */ /* 0x000fe20000000800 */
[----:B------:R-:W-:Y:S01]  /*cd30*/  ULDC.64 UR26, c[0x0][0x8d0] ;  /* 0x00023400001a7ab9 */ /* 0x000fe20000000a00 */
[----:B------:R-:W-:-:S05]  /*cd40*/  ULDC.64 UR28, c[0x0][0x8e8] ;  /* 0x00023a00001c7ab9 */ /* 0x000fca0000000a00 */
.L_x_238:
[----:B------:R-:W-:Y:S01]  /*cd50*/  IMAD.MOV.U32 R12, RZ, RZ, R13 ;  /* 0x000000ffff0c7224 */ /* 0x000fe200078e000d */
[----:B------:R-:W-:Y:S01]  /*cd60*/  IADD3 R13, R13, 0x20, RZ ;  /* 0x000000200d0d7810 */ /* 0x000fe20007ffe0ff */
[----:B-----5:R-:W-:Y:S02]  /*cd70*/  IMAD.MOV.U32 R14, RZ, RZ, R8 ;  /* 0x000000ffff0e7224 */ /* 0x020fe400078e0008 */
[----:B------:R-:W-:Y:S01]  /*cd80*/  IMAD.MOV.U32 R15, RZ, RZ, R9 ;  /* 0x000000ffff0f7224 */ /* 0x000fe200078e0009 */
[----:B------:R-:W-:-:S13]  /*cd90*/  ISETP.GE.AND P6, PT, R13, UR24, PT ;  /* 0x000000180d007c0c */ /* 0x000fda000bfc6270 */
[----:B------:R-:W1:Y:S01]  /*cda0*/  @!P6 LDC.64 R2, c[0x0][0x918] ;  /* 0x00024600ff02eb82 */ /* 0x000e620000000a00 */
[----:B------:R-:W2:Y:S01]  /*cdb0*/  SHFL.IDX PT, R19, R19, 0x1f, 0x1f ;  /* 0x03e01f0013137f89 */ /* 0x000ea200000e0000 */
[----:B------:R-:W-:-:S03]  /*cdc0*/  @!P6 VIADD R7, R12, 0x20 ;  /* 0x000000200c07e836 */ /* 0x000fc60000000000 */
[----:B------:R-:W3:Y:S01]  /*cdd0*/  SHFL.IDX PT, R17, R17, 0x1f, 0x1f ;  /* 0x03e01f0011117f89 */ /* 0x000ee200000e0000 */
[----:B------:R-:W-:Y:S01]  /*cde0*/  BSSY B0, `(.L_x_234) ;  /* 0x0000063000007945 */ /* 0x000fe20003800000 */
[----:B-1----:R-:W-:-:S05]  /*cdf0*/  @!P6 IMAD.WIDE R2, R7, 0xc, R2 ;  /* 0x0000000c0702e825 */ /* 0x002fca00078e0202 */
[----:B------:R1:W5:Y:S04]  /*ce00*/  @!P6 LDG.E R8, desc[UR58][R2.64] ;  /* 0x0000003a0208e981 */ /* 0x000368000c1e1900 */
[----:B------:R1:W5:Y:S01]  /*ce10*/  @!P6 LDG.E R9, desc[UR58][R2.64+0x4] ;  /* 0x0000043a0209e981 */ /* 0x000362000c1e1900 */
[----:B------:R-:W-:Y:S01]  /*ce20*/  ISETP.GE.AND P6, PT, R12, UR24, PT ;  /* 0x000000180c007c0c */ /* 0x000fe2000bfc6270 */
[----:B------:R-:W-:Y:S01]  /*ce30*/  IMAD.MOV.U32 R6, RZ, RZ, 0x7fffffff ;  /* 0x7fffffffff067424 */ /* 0x000fe200078e00ff */
[----:B--2---:R-:W-:Y:S01]  /*ce40*/  R2UR UR4, R19 ;  /* 0x00000000130472ca */ /* 0x004fe200000e0000 */
[----:B------:R-:W-:Y:S01]  /*ce50*/  IMAD.MOV.U32 R7, RZ, RZ, RZ ;  /* 0x000000ffff077224 */ /* 0x000fe200078e00ff */
[----:B---3--:R-:W-:-:S09]  /*ce60*/  R2UR UR5, R17 ;  /* 0x00000000110572ca */ /* 0x008fd200000e0000 */
[----:B-1----:R-:W-:Y:S06]  /*ce70*/  @P6 BRA `(.L_x_235) ;  /* 0x0000000400646947 */ /* 0x002fec0003800000 */
[----:B------:R-:W-:-:S04]  /*ce80*/  IADD3 R17, P6, R14, UR11, RZ ;  /* 0x0000000b0e117c10 */ /* 0x000fc8000ffde0ff */
[----:B------:R-:W-:Y:S02]  /*ce90*/  LEA.HI.X.SX32 R22, R14, UR13, 0x1, P6 ;  /* 0x0000000d0e167c11 */ /* 0x000fe4000b0f0eff */
[----:B------:R-:W-:Y:S02]  /*cea0*/  IABS R14, R11 ;  /* 0x0000000b000e7213 */ /* 0x000fe40000000000 */
[C---:B------:R-:W-:Y:S02]  /*ceb0*/  IADD3 R19, P6, R15.reuse, UR12, RZ ;  /* 0x0000000c0f137c10 */ /* 0x040fe4000ffde0ff */
[----:B------:R-:W1:Y:S02]  /*cec0*/  I2F.RP R2, R14 ;  /* 0x0000000e00027306 */ /* 0x000e640000209400 */
[----:B------:R-:W-:Y:S02]  /*ced0*/  LEA.HI.X.SX32 R24, R15, UR14, 0x1, P6 ;  /* 0x0000000e0f187c11 */ /* 0x000fe4000b0f0eff */
[----:B------:R-:W-:-:S04]  /*cee0*/  PLOP3.LUT P6, PT, PT, PT, UP0, 0x80, 0x0 ;  /* 0x000000000000781c */ /* 0x000fc80003fcf008 */
[----:B-1----:R-:W1:Y:S02]  /*cef0*/  MUFU.RCP R2, R2 ;  /* 0x0000000200027308 */ /* 0x002e640000001000 */
[----:B-1----:R-:W-:-:S06]  /*cf00*/  VIADD R15, R2, 0xffffffe ;  /* 0x0ffffffe020f7836 */ /* 0x002fcc0000000000 */
[----:B------:R-:W1:Y:S02]  /*cf10*/  F2I.FTZ.U32.TRUNC.NTZ R15, R15 ;  /* 0x0000000f000f7305 */ /* 0x000e64000021f000 */
[----:B-1----:R-:W-:Y:S01]  /*cf20*/  IMAD.MOV R18, RZ, RZ, -R15 ;  /* 0x000000ffff127224 */ /* 0x002fe200078e0a0f */
[----:B------:R-:W-:Y:S06]  /*cf30*/  @!P6 BRA `(.L_x_236) ;  /* 0x00000000002ce947 */ /* 0x000fec0003800000 */
[----:B------:R-:W-:-:S05]  /*cf40*/  IADD3 R7, P6, R17, UR6, RZ ;  /* 0x0000000611077c10 */ /* 0x000fca000ffde0ff */
[----:B------:R-:W-:-:S04]  /*cf50*/  IMAD.X R17, RZ, RZ, R22, P6 ;  /* 0x000000ffff117224 */ /* 0x000fc800030e0616 */
[----:B------:R-:W-:-:S04]  /*cf60*/  IMAD.WIDE.U32 R4, R17, UR26, RZ ;  /* 0x0000001a11047c25 */ /* 0x000fc8000f8e00ff */
[----:B------:R-:W-:-:S04]  /*cf70*/  IMAD.WIDE.U32 R4, P6, R7, UR27, R4 ;  /* 0x0000001b07047c25 */ /* 0x000fc8000f8c0004 */
[----:B------:R-:W-:Y:S01]  /*cf80*/  IMAD.WIDE.U32 R6, R7, UR26, RZ ;  /* 0x0000001a07067c25 */ /* 0x000fe2000f8e00ff */
[----:B------:R-:W-:-:S03]  /*cf90*/  MOV R2, R5 ;  /* 0x0000000500027202 */ /* 0x000fc60000000f00 */
[----:B------:R-:W-:Y:S01]  /*cfa0*/  IMAD.X R3, RZ, RZ, RZ, P6 ;  /* 0x000000ffff037224 */ /* 0x000fe200030e06ff */
[----:B------:R-:W-:-:S05]  /*cfb0*/  IADD3 RZ, P6, R7, R4, RZ ;  /* 0x0000000407ff7210 */ /* 0x000fca0007fde0ff */
[----:B------:R-:W-:-:S04]  /*cfc0*/  IMAD.WIDE.U32.X R2, R17, UR27, R2, P6 ;  /* 0x0000001b11027c25 */ /* 0x000fc8000b0e0402 */
[----:B------:R-:W-:Y:S02]  /*cfd0*/  IMAD.MOV.U32 R17, RZ, RZ, R2 ;  /* 0x000000ffff117224 */ /* 0x000fe400078e0002 */
[----:B------:R-:W-:-:S07]  /*cfe0*/  IMAD.MOV.U32 R22, RZ, RZ, R3 ;  /* 0x000000ffff167224 */ /* 0x000fce00078e0003 */
.L_x_236:
[----:B------:R-:W-:Y:S05]  /*cff0*/  @!P0 BRA `(.L_x_237) ;  /* 0x00000000002c8947 */ /* 0x000fea0003800000 */
        /* <DEDUP_REMOVED lines=11> */
.L_x_237:
[----:B------:R-:W-:Y:S01]  /*d0b0*/  IABS R2, R11 ;  /* 0x0000000b00027213 */ /* 0x000fe20000000000 */
[----:B------:R-:W-:Y:S01]  /*d0c0*/  IMAD R5, R18, R14, RZ ;  /* 0x0000000e12057224 */ /* 0x000fe200078e02ff */
[----:B------:R-:W-:Y:S01]  /*d0d0*/  SHF.R.U64 R4, R19, UR31, R24 ;  /* 0x0000001f13047c19 */ /* 0x000fe20008001218 */
[----:B------:R-:W-:Y:S01]  /*d0e0*/  IMAD.MOV.U32 R3, RZ, RZ, R15 ;  /* 0x000000ffff037224 */ /* 0x000fe200078e000f */
[----:B------:R-:W-:Y:S01]  /*d0f0*/  SHF.R.U64 R17, R17, UR30, R22 ;  /* 0x0000001e11117c19 */ /* 0x000fe20008001216 */
[----:B------:R-:W-:Y:S01]  /*d100*/  IMAD.MOV R7, RZ, RZ, -R2 ;  /* 0x000000ffff077224 */ /* 0x000fe200078e0a02 */
[----:B------:R-:W-:Y:S01]  /*d110*/  MOV R2, RZ ;  /* 0x000000ff00027202 */ /* 0x000fe20000000f00 */
[----:B------:R-:W-:Y:S01]  /*d120*/  VIADD R4, R4, UR17 ;  /* 0x0000001104047c36 */ /* 0x000fe20008000000 */
[----:B------:R-:W-:Y:S01]  /*d130*/  IABS R19, R10 ;  /* 0x0000000a00137213 */ /* 0x000fe20000000000 */
[----:B------:R-:W-:Y:S02]  /*d140*/  VIADD R17, R17, UR16 ;  /* 0x0000001011117c36 */ /* 0x000fe40008000000 */
[----:B------:R-:W-:Y:S01]  /*d150*/  IMAD.HI.U32 R2, R15, R5, R2 ;  /* 0x000000050f027227 */ /* 0x000fe200078e0002 */
[----:B------:R-:W-:-:S03]  /*d160*/  IABS R6, R4 ;  /* 0x0000000400067213 */ /* 0x000fc60000000000 */
[----:B------:R-:W-:Y:S01]  /*d170*/  IMAD.MOV.U32 R3, RZ, RZ, R7 ;  /* 0x000000ffff037224 */ /* 0x000fe200078e0007 */
[----:B------:R-:W-:Y:S01]  /*d180*/  IABS R7, R10 ;  /* 0x0000000a00077213 */ /* 0x000fe20000000000 */
[----:B------:R-:W-:-:S03]  /*d190*/  IMAD.MOV.U32 R5, RZ, RZ, R6 ;  /* 0x000000ffff057224 */ /* 0x000fc600078e0006 */
[----:B------:R-:W1:Y:S01]  /*d1a0*/  I2F.RP R6, R7 ;  /* 0x0000000700067306 */ /* 0x000e620000209400 */
[----:B------:R-:W-:-:S04]  /*d1b0*/  IMAD.HI.U32 R2, R2, R5, RZ ;  /* 0x0000000502027227 */ /* 0x000fc800078e00ff */
[----:B------:R-:W-:-:S05]  /*d1c0*/  IMAD R5, R2, R3, R5 ;  /* 0x0000000302057224 */ /* 0x000fca00078e0205 */
[----:B------:R-:W-:Y:S01]  /*d1d0*/  ISETP.GT.U32.AND P6, PT, R14, R5, PT ;  /* 0x000000050e00720c */ /* 0x000fe20003fc4070 */
[----:B-1----:R-:W1:-:S12]  /*d1e0*/  MUFU.RCP R6, R6 ;  /* 0x0000000600067308 */ /* 0x002e580000001000 */
[----:B------:R-:W-:Y:S02]  /*d1f0*/  @!P6 IMAD.IADD R5, R5, 0x1, -R14 ;  /* 0x000000010505e824 */ /* 0x000fe400078e0a0e */
[----:B-1----:R-:W-:-:S04]  /*d200*/  VIADD R2, R6, 0xffffffe ;  /* 0x0ffffffe06027836 */ /* 0x002fc80000000000 */
[----:B------:R1:W2:Y:S02]  /*d210*/  F2I.FTZ.U32.TRUNC.NTZ R3, R2 ;  /* 0x0000000200037305 */ /* 0x0002a4000021f000 */
[----:B-1----:R-:W-:Y:S02]  /*d220*/  IMAD.MOV.U32 R2, RZ, RZ, RZ ;  /* 0x000000ffff027224 */ /* 0x002fe400078e00ff */
[----:B--2---:R-:W-:-:S04]  /*d230*/  IMAD.MOV R18, RZ, RZ, -R3 ;  /* 0x000000ffff127224 */ /* 0x004fc800078e0a03 */
[----:B------:R-:W-:Y:S01]  /*d240*/  IMAD R15, R18, R7, RZ ;  /* 0x00000007120f7224 */ /* 0x000fe200078e02ff */
[----:B------:R-:W-:-:S03]  /*d250*/  IABS R18, R17 ;  /* 0x0000001100127213 */ /* 0x000fc60000000000 */
[----:B------:R-:W-:Y:S01]  /*d260*/  IMAD.HI.U32 R6, R3, R15, R2 ;  /* 0x0000000f03067227 */ /* 0x000fe200078e0002 */
[----:B------:R-:W-:-:S03]  /*d270*/  MOV R3, R18 ;  /* 0x0000001200037202 */ /* 0x000fc60000000f00 */
[----:B------:R-:W-:Y:S02]  /*d280*/  IMAD.MOV R15, RZ, RZ, -R19 ;  /* 0x000000ffff0f7224 */ /* 0x000fe400078e0a13 */
        /* <DEDUP_REMOVED lines=22> */
[----:B------:R-:W-:Y:S02]  /*d3f0*/  SHF.R.S32.HI R5, RZ, 0x1f, R4 ;  /* 0x0000001fff057819 */ /* 0x000fe40000011404 */
[----:B------:R-:W-:-:S07]  /*d400*/  SHF.R.S32.HI R7, RZ, 0x1f, R6 ;  /* 0x0000001fff077819 */ /* 0x000fce0000011406 */
.L_x_235:
[----:B------:R-:W-:Y:S05]  /*d410*/  BSYNC B0 ;  /* 0x0000000000007941 */ /* 0x000fea0003800000 */
.L_x_234:
[----:B------:R-:W1:Y:S04]  /*d420*/  SHFL.UP PT, R3, R6, 0x1, RZ ;  /* 0x0420000006037989 */ /* 0x000e6800000e00ff */
[----:B------:R-:W2:Y:S01]  /*d430*/  SHFL.UP PT, R2, R7, 0x1, RZ ;  /* 0x0420000007027989 */ /* 0x000ea200000e00ff */
[----:B-1----:R-:W-:Y:S02]  /*d440*/  SEL R3, R3, RZ, P1 ;  /* 0x000000ff03037207 */ /* 0x002fe40000800000 */
[----:B--2---:R-:W-:Y:S02]  /*d450*/  SEL R2, R2, RZ, P1 ;  /* 0x000000ff02027207 */ /* 0x004fe40000800000 */
[----:B------:R-:W-:-:S05]  /*d460*/  IADD3 R18, P6, R3, R6, RZ ;  /* 0x0000000603127210 */ /* 0x000fca0007fde0ff */
[----:B------:R-:W-:Y:S01]  /*d470*/  IMAD.X R15, R2, 0x1, R7, P6 ;  /* 0x00000001020f7824 */ /* 0x000fe200030e0607 */
[----:B------:R-:W1:Y:S04]  /*d480*/  SHFL.UP PT, R3, R18, 0x2, RZ ;  /* 0x0440000012037989 */ /* 0x000e6800000e00ff */
[----:B------:R-:W2:Y:S01]  /*d490*/  SHFL.UP PT, R2, R15, 0x2, RZ ;  /* 0x044000000f027989 */ /* 0x000ea200000e00ff */
[----:B-1----:R-:W-:Y:S02]  /*d4a0*/  SEL R3, R3, RZ, P2 ;  /* 0x000000ff03037207 */ /* 0x002fe40001000000 */
[----:B--2---:R-:W-:Y:S02]  /*d4b0*/  SEL R2, R2, RZ, P2 ;  /* 0x000000ff02027207 */ /* 0x004fe40001000000 */
[----:B------:R-:W-:-:S04]  /*d4c0*/  IADD3 R14, P6, R3, R18, RZ ;  /* 0x00000012030e7210 */ /* 0x000fc80007fde0ff */
[----:B------:R-:W-:Y:S01]  /*d4d0*/  IADD3.X R19, R2, R15, RZ, P6, !PT ;  /* 0x0000000f02137210 */ /* 0x000fe200037fe4ff */
        /* <DEDUP_REMOVED lines=18> */
[----:B------:R-:W-:-:S04]  /*d600*/  IADD3 R17, P6, R2, UR5, RZ ;  /* 0x0000000502117c10 */ /* 0x000fc8000ffde0ff */
[----:B------:R-:W-:Y:S02]  /*d610*/  IADD3.X R19, R3, UR4, RZ, P6, !PT ;  /* 0x0000000403137c10 */ /* 0x000fe4000b7fe4ff */
[----:B------:R-:W-:-:S04]  /*d620*/  ISETP.GT.U32.AND P6, PT, R17, UR10, PT ;  /* 0x0000000a11007c0c */ /* 0x000fc8000bfc4070 */
[----:B------:R-:W-:-:S13]  /*d630*/  ISETP.GT.U32.AND.EX P6, PT, R19, UR9, PT, P6 ;  /* 0x0000000913007c0c */ /* 0x000fda000bfc4160 */
[----:B------:R-:W-:-:S04]  /*d640*/  VOTE.ANY R14, PT, P6 ;  /* 0x00000000000e7806 */ /* 0x000fc800030e0100 */
[----:B------:R-:W-:-:S13]  /*d650*/  ISETP.NE.AND P6, PT, R14, RZ, PT ;  /* 0x000000ff0e00720c */ /* 0x000fda0003fc5270 */
[----:B------:R-:W-:Y:S05]  /*d660*/  @!P6 BRA `(.L_x_238) ;  /* 0xfffffff400b8e947 */ /* 0x000fea000383ffff */
[----:B------:R-:W-:Y:S02]  /*d670*/  IMAD.MOV.U32 R15, RZ, RZ, R2 ;  /* 0x000000ffff0f7224 */ /* 0x000fe400078e0002 */
[----:B------:R-:W-:-:S07]  /*d680*/  IMAD.MOV.U32 R22, RZ, RZ, R3 ;  /* 0x000000ffff167224 */ /* 0x000fce00078e0003 */
.L_x_233:
[----:B------:R-:W1:Y:S08]  /*d690*/  BREV R14, R14 ;  /* 0x0000000e000e7301 */ /* 0x000e700000000000 */
[----:B-1----:R-:W1:Y:S02]  /*d6a0*/  FLO.U32.SH R13, R14 ;  /* 0x0000000e000d7300 */ /* 0x002e6400000e0400 */
[----:B-1----:R-:W1:Y:S02]  /*d6b0*/  SHFL.IDX PT, R12, R12, R13, 0x1f ;  /* 0x00001f0d0c0c7589 */ /* 0x002e6400000e0000 */
[----:B-1----:R-:W-:-:S13]  /*d6c0*/  R2UR UR6, R12 ;  /* 0x000000000c0672ca */ /* 0x002fda00000e0000 */
[----:B------:R-:W-:-:S05]  /*d6d0*/  VIADD R17, R34, UR6 ;  /* 0x0000000622117c36 */ /* 0x000fca0008000000 */
[----:B------:R-:W-:-:S13]  /*d6e0*/  ISETP.GE.AND P1, PT, R17, UR24, PT ;  /* 0x0000001811007c0c */ /* 0x000fda000bf26270 */
[----:B------:R-:W1:Y:S02]  /*d6f0*/  @!P1 LDC.64 R2, c[0x0][0x918] ;  /* 0x00024600ff029b82 */ /* 0x000e640000000a00 */
[----:B-1----:R-:W-:-:S05]  /*d700*/  @!P1 IMAD.WIDE R2, R17, 0xc, R2 ;  /* 0x0000000c11029825 */ /* 0x002fca00078e0202 */
[----:B-----5:R1:W5:Y:S04]  /*d710*/  @!P1 LDG.E R8, desc[UR58][R2.64] ;  /* 0x0000003a02089981 */ /* 0x020368000c1e1900 */
[----:B------:R1:W5:Y:S01]  /*d720*/  @!P1 LDG.E R9, desc[UR58][R2.64+0x4] ;  /* 0x0000043a02099981 */ /* 0x000362000c1e1900 */
[----:B------:R-:W-:-:S03]  /*d730*/  IADD3 R18, P1, P2, R15, UR5, -R6 ;  /* 0x000000050f127c10 */ /* 0x000fc6000fa3e806 */
[----:B------:R-:W-:Y:S01]  /*d740*/  SHFL.IDX PT, R6, R6, R13, 0x1f ;  /* 0x00001f0d06067589 */ /* 0x000fe200000e0000 */
[----:B------:R-:W-:-:S03]  /*d750*/  IADD3.X R22, R22, UR4, ~R7, P1, P2 ;  /* 0x0000000416167c10 */ /* 0x000fc60008fe4c07 */
[----:B------:R-:W2:Y:S04]  /*d760*/  SHFL.IDX PT, R18, R18, R13, 0x1f ;  /* 0x00001f0d12127589 */ /* 0x000ea800000e0000 */
[----:B------:R-:W3:Y:S04]  /*d770*/  SHFL.IDX PT, R22, R22, R13, 0x1f ;  /* 0x00001f0d16167589 */ /* 0x000ee800000e0000 */
[----:B------:R1:W4:Y:S04]  /*d780*/  SHFL.IDX PT, R7, R7, R13, 0x1f ;  /* 0x00001f0d07077589 */ /* 0x00032800000e0000 */
[----:B------:R1:W1:Y:S04]  /*d790*/  SHFL.IDX PT, R5, R5, R13, 0x1f ;  /* 0x00001f0d05057589 */ /* 0x00026800000e0000 */
[----:B------:R1:W1:Y:S01]  /*d7a0*/  SHFL.IDX PT, R4, R4, R13, 0x1f ;  /* 0x00001f0d04047589 */ /* 0x00026200000e0000 */
[----:B--2---:R-:W-:-:S02]  /*d7b0*/  R2UR UR5, R18 ;  /* 0x00000000120572ca */ /* 0x004fc400000e0000 */
[----:B---3--:R-:W-:-:S15]  /*d7c0*/  R2UR UR4, R22 ;  /* 0x00000000160472ca */ /* 0x008fde00000e0000 */
.L_x_228:
[----:B-1----:R-:W1:Y:S01]  /*d7d0*/  LDC R2, c[0x0][0x910] ;  /* 0x00024400ff027b82 */ /* 0x002e620000000800 */
[----:B------:R-:W-:Y:S01]  /*d7e0*/  UMOV UR24, 0xffffffff ;  /* 0xffffffff00187882 */ /* 0x000fe20000000000 */
[----:B------:R-:W-:Y:S01]  /*d7f0*/  UMOV UR25, 0xffffffff ;  /* 0xffffffff00197882 */ /* 0x000fe20000000000 */
[----:B------:R-:W-:Y:S01]  /*d800*/  UMOV UR26, 0xffffffff ;  /* 0xffffffff001a7882 */ /* 0x000fe20000000000 */
[----:B------:R-:W-:Y:S01]  /*d810*/  IMAD.MOV.U32 R15, RZ, RZ, RZ ;  /* 0x000000ffff0f7224 */ /* 0x000fe200078e00ff */
[----:B-1----:R-:W-:-:S13]  /*d820*/  ISETP.LE.AND P1, PT, R2, UR6, PT ;  /* 0x0000000602007c0c */ /* 0x002fda000bf23270 */
[----:B------:R-:W-:Y:S05]  /*d830*/  @P1 BRA `(.L_x_227) ;  /* 0x0000000000f01947 */ /* 0x000fea0003800000 */
[C---:B------:R-:W-:Y:S01]  /*d840*/  R2UR UR24, R4.reuse ;  /* 0x00000000041872ca */ /* 0x040fe200000e0000 */
[----:B------:R-:W-:Y:S01]  /*d850*/  UIADD3 UR30, UP1, -UR5, UR10, URZ ;  /* 0x0000000a051e7290 */ /* 0x000fe2000ff3e13f */
[----:B------:R-:W-:Y:S01]  /*d860*/  R2UR UR25, R5 ;  /* 0x00000000051972ca */ /* 0x000fe200000e0000 */
[----:B------:R-:W-:Y:S01]  /*d870*/  ULDC UR26, c[0x0][0x8c0] ;  /* 0x00023000001a7ab9 */ /* 0x000fe20000000800 */
[----:B------:R-:W-:Y:S01]  /*d880*/  ULDC UR27, c[0x0][0x8b0] ;  /* 0x00022c00001b7ab9 */ /* 0x000fe20000000800 */
[----:B------:R-:W-:Y:S01]  /*d890*/  ULDC UR28, c[0x0][0x904] ;  /* 0x00024100001c7ab9 */ /* 0x000fe20000000800 */
[----:B------:R-:W-:-:S03]  /*d8a0*/  SHF.R.U64 R2, R4, UR27, R5 ;  /* 0x0000001b04027c19 */ /* 0x000fc60008001205 */
[----:B------:R-:W-:Y:S01]  /*d8b0*/  UIADD3.X UR24, ~UR4, UR9, URZ, UP1, !UPT ;  /* 0x0000000904187290 */ /* 0x000fe20008ffe53f */
[----:B------:R-:W-:-:S03]  /*d8c0*/  R2UR UR32, R2 ;  /* 0x00000000022072ca */ /* 0x000fc600000e0000 */
[----:B------:R-:W-:Y:S02]  /*d8d0*/  USHF.R.U32.HI UR31, URZ, UR26, UR24 ;  /* 0x0000001a3f1f7299 */ /* 0x000fe40008011618 */
[----:B------:R-:W-:Y:S02]  /*d8e0*/  USHF.R.U32.HI UR35, URZ, UR27, UR25 ;  /* 0x0000001b3f237299 */ /* 0x000fe40008011619 */
[----:B------:R-:W-:Y:S02]  /*d8f0*/  USHF.R.U32.HI UR33, URZ, UR27, UR31 ;  /* 0x0000001b3f217299 */ /* 0x000fe4000801161f */
[----:B------:R-:W-:Y:S02]  /*d900*/  USHF.R.U64 UR30, UR30, UR26, UR24 ;  /* 0x0000001a1e1e7299 */ /* 0x000fe40008001218 */
[----:B------:R-:W-:Y:S02]  /*d910*/  USHF.R.U32.HI UR34, URZ, UR28, UR33 ;  /* 0x0000001c3f227299 */ /* 0x000fe40008011621 */
[----:B------:R-:W-:-:S02]  /*d920*/  USHF.R.U64 UR31, UR30, UR27, UR31 ;  /* 0x0000001b1e1f7299 */ /* 0x000fc4000800121f */
[----:B------:R-:W-:Y:S02]  /*d930*/  ULOP3.LUT UR24, UR34, UR35, URZ, 0xfc, !UPT ;  /* 0x0000002322187292 */ /* 0x000fe4000f8efc3f */
[----:B------:R-:W-:-:S04]  /*d940*/  USHF.R.U64 UR33, UR31, UR28, UR33 ;  /* 0x0000001c1f217299 */ /* 0x000fc80008001221 */
[----:B------:R-:W-:-:S13]  /*d950*/  ISETP.NE.U32.AND P1, PT, RZ, UR24, PT ;  /* 0x00000018ff007c0c */ /* 0x000fda000bf25070 */
[----:B------:R-:W-:Y:S05]  /*d960*/  @!P1 BRA `(.L_x_239) ;  /* 0x0000000000189947 */ /* 0x000fea0003800000 */
[----:B------:R-:W-:-:S07]  /*d970*/  MOV R12, 0xd990 ;  /* 0x0000d990000c7802 */ /* 0x000fce0000000f00 */
[----:B--2-45:R-:W-:Y:S05]  /*d980*/  CALL.REL.NOINC `(.L_x_240) ;  /* 0x0000001c00707944 */ /* 0x034fea0003c00000 */
[----:B------:R-:W-:-:S04]  /*d990*/  UIADD3 UR24, -UR25, URZ, URZ ;  /* 0x0000003f19187290 */ /* 0x000fc8000fffe13f */
[----:B------:R-:W-:-:S03]  /*d9a0*/  UIMAD UR32, UR32, UR24, UR33 ;  /* 0x00000018202072a4 */ /* 0x000fc6000f8e0221 */
[----:B------:R-:W-:Y:S01]  /*d9b0*/  UMOV UR24, UR25 ;  /* 0x0000001900187c82 */ /* 0x000fe20008000000 */
[----:B------:R-:W-:Y:S08]  /*d9c0*/  BRA `(.L_x_241) ;  /* 0x0000000000587947 */ /* 0x000ff00003800000 */
.L_x_239:
[----:B------:R-:W1:Y:S01]  /*d9d0*/  I2F.U32.RP R2, UR32 ;  /* 0x0000002000027d06 */ /* 0x000e620008209000 */
[----:B------:R-:W-:Y:S01]  /*d9e0*/  UMOV UR24, URZ ;  /* 0x0000003f00187c82 */ /* 0x000fe20008000000 */
[----:B------:R-:W-:-:S06]  /*d9f0*/  UISETP.NE.U32.AND UP4, UPT, UR32, URZ, UPT ;  /* 0x0000003f2000728c */ /* 0x000fcc000bf85070 */
[----:B-1----:R-:W1:Y:S02]  /*da00*/  MUFU.RCP R2, R2 ;  /* 0x0000000200027308 */ /* 0x002e640000001000 */
[----:B-1----:R-:W-:-:S06]  /*da10*/  VIADD R3, R2, 0xffffffe ;  /* 0x0ffffffe02037836 */ /* 0x002fcc0000000000 */
[----:B------:R-:W1:Y:S02]  /*da20*/  F2I.FTZ.U32.TRUNC.NTZ R3, R3 ;  /* 0x0000000300037305 */ /* 0x000e64000021f000 */
[----:B-1----:R-:W-:-:S13]  /*da30*/  R2UR UR25, R3 ;  /* 0x00000000031972ca */ /* 0x002fda00000e0000 */
[----:B------:R-:W-:-:S04]  /*da40*/  UIADD3 UR26, URZ, -UR25, URZ ;  /* 0x800000193f1a7290 */ /* 0x000fc8000fffe03f */
[----:B------:R-:W-:-:S04]  /*da50*/  UIMAD UR26, UR26, UR32, URZ ;  /* 0x000000201a1a72a4 */ /* 0x000fc8000f8e023f */
[----:B------:R-:W-:-:S04]  /*da60*/  UIMAD.WIDE.U32 UR24, UR25, UR26, UR24 ;  /* 0x0000001a191872a5 */ /* 0x000fc8000f8e0018 */
[----:B------:R-:W-:-:S04]  /*da70*/  UIMAD.WIDE.U32 UR24, UR25, UR33, URZ ;  /* 0x00000021191872a5 */ /* 0x000fc8000f8e003f */
[----:B------:R-:W-:-:S04]  /*da80*/  UIADD3 UR24, -UR25, URZ, URZ ;  /* 0x0000003f19187290 */ /* 0x000fc8000fffe13f */
[----:B------:R-:W-:-:S04]  /*da90*/  UIMAD UR24, UR32, UR24, UR33 ;  /* 0x00000018201872a4 */ /* 0x000fc8000f8e0221 */
[----:B------:R-:W-:-:S11]  /*daa0*/  UISETP.GE.U32.AND UP1, UPT, UR24, UR32, UPT ;  /* 0x000000201800728c */ /* 0x000fd6000bf26070 */
[----:B------:R-:W-:Y:S02]  /*dab0*/  @UP1 UIADD3 UR24, UR24, -UR32, URZ ;  /* 0x8000002018181290 */ /* 0x000fe4000fffe03f */
[----:B------:R-:W-:Y:S02]  /*dac0*/  @UP1 UIADD3 UR25, UR25, 0x1, URZ ;  /* 0x0000000119191890 */ /* 0x000fe4000fffe03f */
[----:B------:R-:W-:-:S11]  /*dad0*/  UISETP.GE.U32.AND UP2, UPT, UR24, UR32, UPT ;  /* 0x000000201800728c */ /* 0x000fd6000bf46070 */
[----:B------:R-:W-:Y:S02]  /*dae0*/  @UP2 UIADD3 UR25, UR25, 0x1, URZ ;  /* 0x0000000119192890 */ /* 0x000fe4000fffe03f */
[----:B------:R-:W-:-:S04]  /*daf0*/  @!UP4 ULOP3.LUT UR25, URZ, UR32, URZ, 0x33, !UPT ;  /* 0x000000203f19c292 */ /* 0x000fc8000f8e333f */
[----:B------:R-:W-:-:S04]  /*db00*/  UIADD3 UR24, -UR25, URZ, URZ ;  /* 0x0000003f19187290 */ /* 0x000fc8000fffe13f */
[----:B------:R-:W-:-:S03]  /*db10*/  UIMAD UR32, UR32, UR24, UR33 ;  /* 0x00000018202072a4 */ /* 0x000fc6000f8e0221 */
[----:B------:R-:W-:-:S09]  /*db20*/  UMOV UR24, UR25 ;  /* 0x0000001900187c82 */ /* 0x000fd20008000000 */
.L_x_241:
[----:B------:R-:W-:Y:S01]  /*db30*/  ULOP3.LUT UR31, UR31, UR20, URZ, 0xc0, !UPT ;  /* 0x000000141f1f7292 */ /* 0x000fe2000f8ec03f */
[----:B------:R-:W-:Y:S01]  /*db40*/  IMAD.MOV.U32 R15, RZ, RZ, 0x1 ;  /* 0x00000001ff0f7424 */ /* 0x000fe200078e00ff */
[----:B------:R-:W-:Y:S02]  /*db50*/  ULOP3.LUT UR30, UR30, UR18, URZ, 0xc0, !UPT ;  /* 0x000000121e1e7292 */ /* 0x000fe4000f8ec03f */
[----:B------:R-:W-:Y:S01]  /*db60*/  UIMAD UR24, UR19, UR24, UR31 ;  /* 0x00000018131872a4 */ /* 0x000fe2000f8e021f */
[----:B------:R-:W-:Y:S01]  /*db70*/  ULDC UR26, c[0x0][0x8a8] ;  /* 0x00022a00001a7ab9 */ /* 0x000fe20000000800 */
[----:B------:R-:W-:Y:S01]  /*db80*/  ULDC UR25, c[0x0][0x8b8] ;  /* 0x00022e0000197ab9 */ /* 0x000fe20000000800 */
[----:B------:R-:W-:Y:S02]  /*db90*/  UIMAD UR30, UR32, UR26, UR30 ;  /* 0x0000001a201e72a4 */ /* 0x000fe4000f8e021e */
[----:B------:R-:W-:Y:S01]  /*dba0*/  UIMAD UR25, UR24, UR25, UR40 ;  /* 0x00000019181972a4 */ /* 0x000fe2000f8e0228 */
[----:B------:R-:W-:Y:S01]  /*dbb0*/  @UP3 UMOV UR26, UR6 ;  /* 0x00000006001a3c82 */ /* 0x000fe20008000000 */
[----:B------:R-:W-:-:S03]  /*dbc0*/  @!UP3 UMOV UR26, UR6 ;  /* 0x00000006001abc82 */ /* 0x000fc60008000000 */
[----:B------:R-:W-:Y:S02]  /*dbd0*/  @UP3 UMOV UR24, UR30 ;  /* 0x0000001e00183c82 */ /* 0x000fe40008000000 */
[----:B------:R-:W-:Y:S01]  /*dbe0*/  @!UP3 UMOV UR24, UR25 ;  /* 0x000000190018bc82 */ /* 0x000fe20008000000 */
[----:B------:R-:W-:-:S05]  /*dbf0*/  @!UP3 UMOV UR25, UR30 ;  /* 0x0000001e0019bc82 */ /* 0x000fca0008000000 */
.L_x_227:
[----:B------:R-:W-:-:S06]  /*dc00*/  UISETP.NE.AND UP1, UPT, UR15, 0x3, UPT ;  /* 0x000000030f00788c */ /* 0x000fcc000bf25270 */
[----:B------:R-:W-:-:S13]  /*dc10*/  PLOP3.LUT P1, PT, PT, PT, UP1, 0x80, 0x0 ;  /* 0x000000000000781c */ /* 0x000fda0003f2f018 */
[----:B------:R-:W-:Y:S05]  /*dc20*/  @!P1 BRA `(.L_x_242) ;  /* 0x0000000000049947 */ /* 0x000fea0003800000 */
[----:B--2---:R-:W-:Y:S01]  /*dc30*/  BPT.TRAP 0x1 ;  /* 0x000000040000795c */ /* 0x004fe20000300000 */
.L_x_242:
[----:B------:R-:W1:Y:S01]  /*dc40*/  S2R R2, SR_CgaCtaId ;  /* 0x0000000000027919 */ /* 0x000e620000008800 */
[----:B------:R-:W-:-:S04]  /*dc50*/  MOV R3, 0x400 ;  /* 0x0000040000037802 */ /* 0x000fc80000000f00 */
[----:B-1----:R-:W-:Y:S02]  /*dc60*/  LEA R3, R2, R3, 0x18 ;  /* 0x0000000302037211 */ /* 0x002fe400078ec0ff */
[----:B------:R-:W-:Y:S02]  /*dc70*/  SHF.L.U32 R2, R0, 0x1f, RZ ;  /* 0x0000001f00027819 */ /* 0x000fe400000006ff */
[----:B------:R-:W-:-:S04]  /*dc80*/  LEA R17, R16, R3, 0x3 ;  /* 0x0000000310117211 */ /* 0x000fc800078e18ff */
[----:B------:R-:W1:Y:S02]  /*dc90*/  SYNCS.PHASECHK.TRANS64.TRYWAIT P2, [R17+URZ+0x38440], R2 ;  /* 0x03844002110075a7 */ /* 0x000e64000804017f */
[----:B-1----:R-:W-:Y:S05]  /*dca0*/  @!P2 BRA `(.L_x_243) ;  /* 0x000000140008a947 */ /* 0x002fea0003800000 */
.L_x_306:
[----:B------:R-:W-:Y:S01]  /*dcb0*/  ELECT P2, URZ, PT ;  /* 0x00000000003f782f */ /* 0x000fe20003840000 */
[----:B------:R-:W-:-:S12]  /*dcc0*/  BSSY B0, `(.L_x_244) ;  /* 0x0000010000007945 */ /* 0x000fd80003800000 */
[----:B------:R-:W-:Y:S05]  /*dcd0*/  @!P2 BRA `(.L_x_245) ;  /* 0x000000000038a947 */ /* 0x000fea0003800000 */
[----:B-1----:R-:W-:Y:S02]  /*dce0*/  IMAD R2, R16, 0x10, R3 ;  /* 0x0000001010027824 */ /* 0x002fe400078e0203 */
[----:B------:R-:W-:Y:S02]  /*dcf0*/  IMAD.U32 R14, RZ, RZ, UR26 ;  /* 0x0000001aff0e7e24 */ /* 0x000fe4000f8e00ff */
[----:B------:R-:W-:Y:S02]  /*dd00*/  IMAD.U32 R13, RZ, RZ, UR25 ;  /* 0x00000019ff0d7e24 */ /* 0x000fe4000f8e00ff */
[----:B------:R-:W-:-:S05]  /*dd10*/  IMAD.U32 R12, RZ, RZ, UR24 ;  /* 0x00000018ff0c7e24 */ /* 0x000fca000f8e00ff */
[----:B------:R1:W-:Y:S01]  /*dd20*/  STS.128 [R2+0x38510], R12 ;  /* 0x0385100c02007388 */ /* 0x0003e20000000c00 */
[----:B------:R-:W-:Y:S01]  /*dd30*/  @!PT LDS RZ, [RZ] ;  /* 0x00000000fffff984 */ /* 0x000fe20000000800 */
[----:B------:R-:W-:Y:S01]  /*dd40*/  @!PT LDS RZ, [RZ] ;  /* 0x00000000fffff984 */ /* 0x000fe20000000800 */
[----:B------:R-:W-:Y:S01]  /*dd50*/  @!PT LDS RZ, [RZ] ;  /* 0x00000000fffff984 */ /* 0x000fe20000000800 */
[----:B------:R-:W-:Y:S01]  /*dd60*/  @!PT LDS RZ, [RZ] ;  /* 0x00000000fffff984 */ /* 0x000fe20000000800 */
[----:B------:R3:W-:Y:S06]  /*dd70*/  MEMBAR.ALL.CTA ;  /* 0x0000000000007992 */ /* 0x0007ec0000008000 */
[----:B---3--:R-:W3:Y:S01]  /*dd80*/  FENCE.VIEW.ASYNC.S ;  /* 0x00000000000073c6 */ /* 0x008ee20000000000 */
[----:B------:R-:W-:Y:S05]  /*dd90*/  @!P1 BRA `(.L_x_246) ;  /* 0x0000000000049947 */ /* 0x000fea0003800000 */
[----:B--2---:R-:W-:Y:S01]  /*dda0*/  BPT.TRAP 0x1 ;  /* 0x000000040000795c */ /* 0x004fe20000300000 */
.L_x_246:
[----:B---3--:R3:W-:Y:S02]  /*ddb0*/  SYNCS.ARRIVE.TRANS64.A1T0 RZ, [R17+URZ+0x38400], RZ ;  /* 0x038400ff11ff79a7 */ /* 0x0087e4000810003f */
.L_x_245:
[----:B--2---:R-:W-:Y:S05]  /*ddc0*/  BSYNC B0 ;  /* 0x0000000000007941 */ /* 0x004fea0003800000 */
.L_x_244:
[----:B------:R-:W-:Y:S01]  /*ddd0*/  ISETP.NE.AND P3, PT, R15, RZ, PT ;  /* 0x000000ff0f00720c */ /* 0x000fe20003f65270 */
[----:B------:R-:W-:-:S05]  /*dde0*/  VIADD R16, R16, 0x1 ;  /* 0x0000000110107836 */ /* 0x000fca0000000000 */
[----:B------:R-:W-:-:S04]  /*ddf0*/  ISETP.NE.AND P2, PT, R16, 0x8, PT ;  /* 0x000000081000780c */ /* 0x000fc80003f45270 */
[----:B-1----:R-:W-:Y:S02]  /*de00*/  SEL R13, RZ, 0x1, P2 ;  /* 0x00000001ff0d7807 */ /* 0x002fe40001000000 */
[----:B------:R-:W-:Y:S02]  /*de10*/  SEL R16, R16, RZ, P2 ;  /* 0x000000ff10107207 */ /* 0x000fe40001000000 */
[----:B------:R-:W-:Y:S01]  /*de20*/  LOP3.LUT R0, R0, R13, RZ, 0x3c, !PT ;  /* 0x0000000d00007212 */ /* 0x000fe200078e3cff */
[----:B------:R-:W-:Y:S06]  /*de30*/  @P3 BRA `(.L_x_247) ;  /* 0xffffffe400003947 */ /* 0x000fec000383ffff */
[----:B------:R-:W-:Y:S05]  /*de40*/  @!P1 BRA `(.L_x_248) ;  /* 0x0000000000049947 */ /* 0x000fea0003800000 */
[----:B------:R-:W-:Y:S01]  /*de50*/  BPT.TRAP 0x1 ;  /* 0x000000040000795c */ /* 0x000fe20000300000 */
.L_x_248:
[----:B------:R-:W-:Y:S01]  /*de60*/  IMAD R5, R16, 0x8, R3 ;  /* 0x0000000810057824 */ /* 0x000fe200078e0203 */
[----:B------:R-:W-:-:S04]  /*de70*/  SHF.L.U32 R2, R0, 0x1f, RZ ;  /* 0x0000001f00027819 */ /* 0x000fc800000006ff */
[----:B------:R-:W1:Y:S02]  /*de80*/  SYNCS.PHASECHK.TRANS64.TRYWAIT P0, [R5+URZ+0x38440], R2 ;  /* 0x03844002050075a7 */ /* 0x000e64000800017f */
[----:B-1----:R-:W-:Y:S05]  /*de90*/  @!P0 BRA `(.L_x_249) ;  /* 0x0000001000a08947 */ /* 0x002fea0003800000 */
.L_x_307:
[----:B------:R-:W-:Y:S05]  /*dea0*/  @!P1 BRA `(.L_x_250) ;  /* 0x0000000000049947 */ /* 0x000fea0003800000 */
[----:B------:R-:W-:Y:S01]  /*deb0*/  BPT.TRAP 0x1 ;  /* 0x000000040000795c */ /* 0x000fe20000300000 */
.L_x_250:
[----:B------:R-:W-:-:S05]  /*dec0*/  VIADD R16, R16, 0x1 ;  /* 0x0000000110107836 */ /* 0x000fca0000000000 */
[----:B------:R-:W-:-:S04]  /*ded0*/  ISETP.NE.AND P0, PT, R16, 0x8, PT ;  /* 0x000000081000780c */ /* 0x000fc80003f05270 */
[----:B-1----:R-:W-:Y:S02]  /*dee0*/  SEL R5, RZ, 0x1, P0 ;  /* 0x00000001ff057807 */ /* 0x002fe40000000000 */
[----:B------:R-:W-:Y:S02]  /*def0*/  SEL R16, R16, RZ, P0 ;  /* 0x000000ff10107207 */ /* 0x000fe40000000000 */
[----:B------:R-:W-:-:S03]  /*df00*/  LOP3.LUT R5, R0, R5, RZ, 0x3c, !PT ;  /* 0x0000000500057212 */ /* 0x000fc600078e3cff */
[----:B----4-:R-:W-:Y:S01]  /*df10*/  IMAD R7, R16, 0x8, R3 ;  /* 0x0000000810077824 */ /* 0x010fe200078e0203 */
[----:B------:R-:W-:-:S04]  /*df20*/  SHF.L.U32 R0, R5, 0x1f, RZ ;  /* 0x0000001f05007819 */ /* 0x000fc800000006ff */
[----:B------:R-:W1:Y:S02]  /*df30*/  SYNCS.PHASECHK.TRANS64.TRYWAIT P0, [R7+URZ+0x38440], R0 ;  /* 0x03844000070075a7 */ /* 0x000e64000800017f */
[----:B-1----:R-:W-:Y:S05]  /*df40*/  @!P0 BRA `(.L_x_251) ;  /* 0x0000001000888947 */ /* 0x002fea0003800000 */
.L_x_308:
[----:B------:R-:W-:Y:S05]  /*df50*/  @!P1 BRA `(.L_x_252) ;  /* 0x0000000000049947 */ /* 0x000fea0003800000 */
[----:B------:R-:W-:Y:S01]  /*df60*/  BPT.TRAP 0x1 ;  /* 0x000000040000795c */ /* 0x000fe20000300000 */
.L_x_252:
[----:B-1----:R-:W-:-:S05]  /*df70*/  VIADD R0, R16, 0x1 ;  /* 0x0000000110007836 */ /* 0x002fca0000000000 */
[----:B------:R-:W-:-:S04]  /*df80*/  ISETP.NE.AND P0, PT, R0, 0x8, PT ;  /* 0x000000080000780c */ /* 0x000fc80003f05270 */
[----:B------:R-:W-:Y:S02]  /*df90*/  SEL R2, RZ, 0x1, P0 ;  /* 0x00000001ff027807 */ /* 0x000fe40000000000 */
[----:B------:R-:W-:Y:S02]  /*dfa0*/  SEL R4, R0, RZ, P0 ;  /* 0x000000ff00047207 */ /* 0x000fe40000000000 */
[----:B------:R-:W-:Y:S02]  /*dfb0*/  LOP3.LUT R5, R5, R2, RZ, 0x3c, !PT ;  /* 0x0000000205057212 */ /* 0x000fe400078e3cff */
[----:B------:R-:W-:Y:S02]  /*dfc0*/  LEA R7, R4, R3, 0x3 ;  /* 0x0000000304077211 */ /* 0x000fe400078e18ff */
[----:B------:R-:W-:-:S04]  /*dfd0*/  SHF.L.U32 R0, R5, 0x1f, RZ ;  /* 0x0000001f05007819 */ /* 0x000fc800000006ff */
[----:B------:R-:W1:Y:S02]  /*dfe0*/  SYNCS.PHASECHK.TRANS64.TRYWAIT P0, [R7+URZ+0x38440], R0 ;  /* 0x03844000070075a7 */ /* 0x000e64000800017f */
[----:B-1----:R-:W-:Y:S05]  /*dff0*/  @!P0 BRA `(.L_x_253) ;  /* 0x0000001000708947 */ /* 0x002fea0003800000 */
.L_x_309:
[----:B------:R-:W-:Y:S05]  /*e000*/  @!P1 BRA `(.L_x_254) ;  /* 0x0000000000049947 */ /* 0x000fea0003800000 */
[----:B------:R-:W-:Y:S01]  /*e010*/  BPT.TRAP 0x1 ;  /* 0x000000040000795c */ /* 0x000fe20000300000 */
.L_x_254:
[----:B-1----:R-:W-:-:S05]  /*e020*/  VIADD R0, R4, 0x1 ;  /* 0x0000000104007836 */ /* 0x002fca0000000000 */
[----:B------:R-:W-:-:S04]  /*e030*/  ISETP.NE.AND P0, PT, R0, 0x8, PT ;  /* 0x000000080000780c */ /* 0x000fc80003f05270 */
[----:B------:R-:W-:Y:S02]  /*e040*/  SEL R2, RZ, 0x1, P0 ;  /* 0x00000001ff027807 */ /* 0x000fe40000000000 */
[----:B------:R-:W-:Y:S02]  /*e050*/  SEL R4, R0, RZ, P0 ;  /* 0x000000ff00047207 */ /* 0x000fe40000000000 */
[----:B------:R-:W-:-:S03]  /*e060*/  LOP3.LUT R5, R5, R2, RZ, 0x3c, !PT ;  /* 0x0000000205057212 */ /* 0x000fc600078e3cff */
[----:B------:R-:W-:Y:S01]  /*e070*/  IMAD R7, R4, 0x8, R3 ;  /* 0x0000000804077824 */ /* 0x000fe200078e0203 */
[----:B------:R-:W-:-:S04]  /*e080*/  SHF.L.U32 R0, R5, 0x1f, RZ ;  /* 0x0000001f05007819 */ /* 0x000fc800000006ff */
[----:B------:R-:W1:Y:S02]  /*e090*/  SYNCS.PHASECHK.TRANS64.TRYWAIT P0, [R7+URZ+0x38440], R0 ;  /* 0x03844000070075a7 */ /* 0x000e64000800017f */
[----:B-1----:R-:W-:Y:S05]  /*e0a0*/  @!P0 BRA `(.L_x_255) ;  /* 0x0000001000588947 */ /* 0x002fea0003800000 */
.L_x_310:
[----:B------:R-:W-:Y:S05]  /*e0b0*/  @!P1 BRA `(.L_x_256) ;  /* 0x0000000000049947 */ /* 0x000fea0003800000 */
[----:B------:R-:W-:Y:S01]  /*e0c0*/  BPT.TRAP 0x1 ;  /* 0x000000040000795c */ /* 0x000fe20000300000 */
.L_x_256:
        /* <DEDUP_REMOVED lines=9> */
.L_x_311:
[----:B------:R-:W-:Y:S05]  /*e160*/  @!P1 BRA `(.L_x_258) ;  /* 0x0000000000049947 */ /* 0x000fea0003800000 */
[----:B------:R-:W-:Y:S01]  /*e170*/  BPT.TRAP 0x1 ;  /* 0x000000040000795c */ /* 0x000fe20000300000 */
.L_x_258:
        /* <DEDUP_REMOVED lines=9> */
.L_x_312:
[----:B------:R-:W-:Y:S05]  /*e210*/  @!P1 BRA `(.L_x_260) ;  /* 0x0000000000049947 */ /* 0x000fea0003800000 */
[----:B------:R-:W-:Y:S01]  /*e220*/  BPT.TRAP 0x1 ;  /* 0x000000040000795c */ /* 0x000fe20000300000 */
.L_x_260:
        /* <DEDUP_REMOVED lines=9> */
.L_x_313:
[----:B------:R-:W-:Y:S05]  /*e2c0*/  @!P1 BRA `(.L_x_262) ;  /* 0x0000000000049947 */ /* 0x000fea0003800000 */
[----:B------:R-:W-:Y:S01]  /*e2d0*/  BPT.TRAP 0x1 ;  /* 0x000000040000795c */ /* 0x000fe20000300000 */
.L_x_262:
[----:B-1----:R-:W-:-:S05]  /*e2e0*/  VIADD R0, R4, 0x1 ;  /* 0x0000000104007836 */ /* 0x002fca0000000000 */
[----:B------:R-:W-:-:S04]  /*e2f0*/  ISETP.NE.AND P0, PT, R0, 0x8, PT ;  /* 0x000000080000780c */ /* 0x000fc80003f05270 */
[----:B------:R-:W-:Y:S02]  /*e300*/  SEL R2, RZ, 0x1, P0 ;  /* 0x00000001ff027807 */ /* 0x000fe40000000000 */
[----:B------:R-:W-:Y:S02]  /*e310*/  SEL R0, R0, RZ, P0 ;  /* 0x000000ff00007207 */ /* 0x000fe40000000000 */
[----:B------:R-:W-:Y:S02]  /*e320*/  LOP3.LUT R2, R5, R2, RZ, 0x3c, !PT ;  /* 0x0000000205027212 */ /* 0x000fe400078e3cff */
[----:B------:R-:W-:Y:S02]  /*e330*/  LEA R3, R0, R3, 0x3 ;  /* 0x0000000300037211 */ /* 0x000fe400078e18ff */
[----:B------:R-:W-:-:S07]  /*e340*/  SHF.L.U32 R0, R2, 0x1f, RZ ;  /* 0x0000001f02007819 */ /* 0x000fce00000006ff */
.L_x_263:
[----:B-1----:R1:W2:Y:S02]  /*e350*/  SYNCS.PHASECHK.TRANS64.TRYWAIT P0, [R3+URZ+0x38440], R0 ;  /* 0x03844000030075a7 */ /* 0x0022a4000800017f */
[----:B--2---:R-:W-:Y:S05]  /*e360*/  @!P0 NANOSLEEP.SYNCS 0x989680 ;  /* 0x009896800000895d */ /* 0x004fea0003900000 */
[----:B------:R-:W2:Y:S02]  /*e370*/  @!P0 SYNCS.PHASECHK.TRANS64 P0, [R3+URZ+0x38440], R0 ;  /* 0x03844000030085a7 */ /* 0x000ea4000800007f */
[----:B--2---:R-:W-:Y:S05]  /*e380*/  @P0 EXIT ;  /* 0x000000000000094d */ /* 0x004fea0003800000 */
[----:B------:R-:W-:Y:S05]  /*e390*/  BRA `(.L_x_263) ;  /* 0xfffffffc00ec7947 */ /* 0x000fea000383ffff */
.L_x_33:
[----:B--2---:R-:W-:-:S04]  /*e3a0*/  IMAD.U32 R3, RZ, RZ, UR4 ;  /* 0x00000004ff037e24 */ /* 0x004fc8000f8e00ff */
[----:B------:R2:W3:Y:S03]  /*e3b0*/  SYNCS.PHASECHK.TRANS64.TRYWAIT P0, [R3+URZ+0x38480], R0 ;  /* 0x03848000030075a7 */ /* 0x0004e6000800017f */
[----:B---3--:R-:W-:Y:S05]  /*e3c0*/  @!P0 NANOSLEEP.SYNCS 0x989680 ;  /* 0x009896800000895d */ /* 0x008fea0003900000 */
[----:B------:R-:W3:Y:S02]  /*e3d0*/  @!P0 SYNCS.PHASECHK.TRANS64 P0, [R3+URZ+0x38480], R0 ;  /* 0x03848000030085a7 */ /* 0x000ee4000800007f */
[----:B---3--:R-:W-:Y:S05]  /*e3e0*/  @!P0 BRA `(.L_x_33) ;  /* 0xfffffffc00ec8947 */ /* 0x008fea000383ffff */
[----:B------:R-:W-:Y:S05]  /*e3f0*/  BRA `(.L_x_32) ;  /* 0xffffff5800207947 */ /* 0x000fea000383ffff */
.L_x_38:
[----:B--2---:R-:W-:-:S04]  /*e400*/  IMAD.U32 R6, RZ, RZ, UR4 ;  /* 0x00000004ff067e24 */ /* 0x004fc8000f8e00ff */
[----:B------:R2:W3:Y:S03]  /*e410*/  SYNCS.PHASECHK.TRANS64.TRYWAIT P0, [R6+URZ+0x38480], R3 ;  /* 0x03848003060075a7 */ /* 0x0004e6000800017f */
[----:B---3--:R-:W-:Y:S05]  /*e420*/  @!P0 NANOSLEEP.SYNCS 0x989680 ;  /* 0x009896800000895d */ /* 0x008fea0003900000 */
[----:B------:R-:W3:Y:S02]  /*e430*/  @!P0 SYNCS.PHASECHK.TRANS64 P0, [R6+URZ+0x38480], R3 ;  /* 0x03848003060085a7 */ /* 0x000ee4000800007f */
[----:B---3--:R-:W-:Y:S05]  /*e440*/  @!P0 BRA `(.L_x_38) ;  /* 0xfffffffc00ec8947 */ /* 0x008fea000383ffff */
[----:B------:R-:W-:Y:S05]  /*e450*/  BRA `(.L_x_37) ;  /* 0xffffff5c00507947 */ /* 0x000fea000383ffff */
.L_x_55:
[----:B------:R-:W-:-:S07]  /*e460*/  IMAD.MOV.U32 R15, RZ, RZ, -0x1 ;  /* 0xffffffffff0f7424 */ /* 0x000fce00078e00ff */
[----:B-12--5:R-:W-:Y:S05]  /*e470*/  WARPSYNC.COLLECTIVE R15, `(.L_x_264) ;  /* 0x000000000f0c7348 */ /* 0x026fea0003c00000 */
[----:B------:R-:W-:Y:S02]  /*e480*/  ELECT P6, UR62, PT ;  /* 0x00000000003e782f */ /* 0x000fe400038c0000 */
[----:B------:R-:W-:Y:S01]  /*e490*/  MOV R14, UR62 ;  /* 0x0000003e000e7c02 */ /* 0x000fe20008000f00 */
[----:B-12--5:R-:W-:Y:S10]  /*e4a0*/  ENDCOLLECTIVE ;  /* 0x000000000000791b */ /* 0x026ff40003800000 */
.L_x_264:
[----:B------:R-:W-:Y:S05]  /*e4b0*/  BRA `(.L_x_265) ;  /* 0xffffff6800207947 */ /* 0x000fea000383ffff */
.L_x_57:
[----:B-1----:R-:W-:-:S04]  /*e4c0*/  IMAD.U32 R6, RZ, RZ, UR47 ;  /* 0x0000002fff067e24 */ /* 0x002fc8000f8e00ff */
[----:B------:R1:W2:Y:S03]  /*e4d0*/  SYNCS.PHASECHK.TRANS64.TRYWAIT P2, [R6+URZ+0x384c0], R3 ;  /* 0x0384c003060075a7 */ /* 0x0002a6000804017f */
[----:B--2---:R-:W-:Y:S05]  /*e4e0*/  @!P2 NANOSLEEP.SYNCS 0x989680 ;  /* 0x009896800000a95d */ /* 0x004fea0003900000 */
[----:B------:R-:W2:Y:S02]  /*e4f0*/  @!P2 SYNCS.PHASECHK.TRANS64 P2, [R6+URZ+0x384c0], R3 ;  /* 0x0384c0030600a5a7 */ /* 0x000ea4000804007f */
[----:B--2---:R-:W-:Y:S05]  /*e500*/  @!P2 BRA `(.L_x_57) ;  /* 0xfffffffc00eca947 */ /* 0x004fea000383ffff */
[----:B------:R-:W-:Y:S05]  /*e510*/  BRA `(.L_x_266) ;  /* 0xffffff6800387947 */ /* 0x000fea000383ffff */
.L_x_65:
[----:B--2---:R-:W-:-:S04]  /*e520*/  IMAD.U32 R14, RZ, RZ, UR47 ;  /* 0x0000002fff0e7e24 */ /* 0x004fc8000f8e00ff */
[----:B------:R2:W3:Y:S03]  /*e530*/  SYNCS.PHASECHK.TRANS64.TRYWAIT P3, [R14+URZ+0x384c8], R3 ;  /* 0x0384c8030e0075a7 */ /* 0x0004e6000806017f */
[----:B---3--:R-:W-:Y:S05]  /*e540*/  @!P3 NANOSLEEP.SYNCS 0x989680 ;  /* 0x009896800000b95d */ /* 0x008fea0003900000 */
[----:B------:R-:W3:Y:S02]  /*e550*/  @!P3 SYNCS.PHASECHK.TRANS64 P3, [R14+URZ+0x384c8], R3 ;  /* 0x0384c8030e00b5a7 */ /* 0x000ee4000806007f */
[----:B---3--:R-:W-:Y:S05]  /*e560*/  @!P3 BRA `(.L_x_65) ;  /* 0xfffffffc00ecb947 */ /* 0x008fea000383ffff */
[----:B------:R-:W-:Y:S05]  /*e570*/  BRA `(.L_x_267) ;  /* 0xffffff6c00c87947 */ /* 0x000fea000383ffff */
.L_x_70:
[----:B---3--:R-:W-:-:S04]  /*e580*/  IMAD.U32 R14, RZ, RZ, UR47 ;  /* 0x0000002fff0e7e24 */ /* 0x008fc8000f8e00ff */
[----:B------:R3:W4:Y:S03]  /*e590*/  SYNCS.PHASECHK.TRANS64.TRYWAIT P3, [R14+URZ+0x384d0], R3 ;  /* 0x0384d0030e0075a7 */ /* 0x000726000806017f */
[----:B----4-:R-:W-:Y:S05]  /*e5a0*/  @!P3 NANOSLEEP.SYNCS 0x989680 ;  /* 0x009896800000b95d */ /* 0x010fea0003900000 */
[----:B------:R-:W4:Y:S02]  /*e5b0*/  @!P3 SYNCS.PHASECHK.TRANS64 P3, [R14+URZ+0x384d0], R3 ;  /* 0x0384d0030e00b5a7 */ /* 0x000f24000806007f */
[----:B----4-:R-:W-:Y:S05]  /*e5c0*/  @!P3 BRA `(.L_x_70) ;  /* 0xfffffffc00ecb947 */ /* 0x010fea000383ffff */
[----:B------:R-:W-:Y:S05]  /*e5d0*/  BRA `(.L_x_268) ;  /* 0xffffff7400247947 */ /* 0x000fea000383ffff */
.L_x_75:
[----:B---3--:R-:W-:-:S04]  /*e5e0*/  IMAD.U32 R14, RZ, RZ, UR47 ;  /* 0x0000002fff0e7e24 */ /* 0x008fc8000f8e00ff */
[----:B------:R3:W4:Y:S03]  /*e5f0*/  SYNCS.PHASECHK.TRANS64.TRYWAIT P3, [R14+URZ+0x384d8], R3 ;  /* 0x0384d8030e0075a7 */ /* 0x000726000806017f */
[----:B----4-:R-:W-:Y:S05]  /*e600*/  @!P3 NANOSLEEP.SYNCS 0x989680 ;  /* 0x009896800000b95d */ /* 0x010fea0003900000 */
[----:B------:R-:W4:Y:S02]  /*e610*/  @!P3 SYNCS.PHASECHK.TRANS64 P3, [R14+URZ+0x384d8], R3 ;  /* 0x0384d8030e00b5a7 */ /* 0x000f24000806007f */
[----:B----4-:R-:W-:Y:S05]  /*e620*/  @!P3 BRA `(.L_x_75) ;  /* 0xfffffffc00ecb947 */ /* 0x010fea000383ffff */
[----:B------:R-:W-:Y:S05]  /*e630*/  BRA `(.L_x_269) ;  /* 0xffffff78008c7947 */ /* 0x000fea000383ffff */
.L_x_80:
[----:B---3--:R-:W-:-:S04]  /*e640*/  IMAD.U32 R14, RZ, RZ, UR47 ;  /* 0x0000002fff0e7e24 */ /* 0x008fc8000f8e00ff */
[----:B------:R3:W4:Y:S03]  /*e650*/  SYNCS.PHASECHK.TRANS64.TRYWAIT P3, [R14+URZ+0x384c0], R3 ;  /* 0x0384c0030e0075a7 */ /* 0x000726000806017f */
[----:B----4-:R-:W-:Y:S05]  /*e660*/  @!P3 NANOSLEEP.SYNCS 0x989680 ;  /* 0x009896800000b95d */ /* 0x010fea0003900000 */
[----:B------:R-:W4:Y:S02]  /*e670*/  @!P3 SYNCS.PHASECHK.TRANS64 P3, [R14+URZ+0x384c0], R3 ;  /* 0x0384c0030e00b5a7 */ /* 0x000f24000806007f */
[----:B----4-:R-:W-:Y:S05]  /*e680*/  @!P3 BRA `(.L_x_80) ;  /* 0xfffffffc00ecb947 */ /* 0x010fea000383ffff */
[----:B------:R-:W-:Y:S05]  /*e690*/  BRA `(.L_x_270) ;  /* 0xffffff7c00fc7947 */ /* 0x000fea000383ffff */
.L_x_85:
[----:B---3--:R-:W-:-:S04]  /*e6a0*/  IMAD.U32 R14, RZ, RZ, UR47 ;  /* 0x0000002fff0e7e24 */ /* 0x008fc8000f8e00ff */
[----:B------:R3:W4:Y:S03]  /*e6b0*/  SYNCS.PHASECHK.TRANS64.TRYWAIT P3, [R14+URZ+0x384c8], R3 ;  /* 0x0384c8030e0075a7 */ /* 0x000726000806017f */
[----:B----4-:R-:W-:Y:S05]  /*e6c0*/  @!P3 NANOSLEEP.SYNCS 0x989680 ;  /* 0x009896800000b95d */ /* 0x010fea0003900000 */
[----:B------:R-:W4:Y:S02]  /*e6d0*/  @!P3 SYNCS.PHASECHK.TRANS64 P3, [R14+URZ+0x384c8], R3 ;  /* 0x0384c8030e00b5a7 */ /* 0x000f24000806007f */
[----:B----4-:R-:W-:Y:S05]  /*e6e0*/  @!P3 BRA `(.L_x_85) ;  /* 0xfffffffc00ecb947 */ /* 0x010fea000383ffff */
[----:B------:R-:W-:Y:S05]  /*e6f0*/  BRA `(.L_x_271) ;  /* 0xffffff8400647947 */ /* 0x000fea000383ffff */
.L_x_90:
[----:B---3--:R-:W-:-:S04]  /*e700*/  MOV R14, UR47 ;  /* 0x0000002f000e7c02 */ /* 0x008fc80008000f00 */
[----:B------:R3:W4:Y:S03]  /*e710*/  SYNCS.PHASECHK.TRANS64.TRYWAIT P3, [R14+URZ+0x384d0], R3 ;  /* 0x0384d0030e0075a7 */ /* 0x000726000806017f */
[----:B----4-:R-:W-:Y:S05]  /*e720*/  @!P3 NANOSLEEP.SYNCS 0x989680 ;  /* 0x009896800000b95d */ /* 0x010fea0003900000 */
[----:B------:R-:W4:Y:S02]  /*e730*/  @!P3 SYNCS.PHASECHK.TRANS64 P3, [R14+URZ+0x384d0], R3 ;  /* 0x0384d0030e00b5a7 */ /* 0x000f24000806007f */
[----:B----4-:R-:W-:Y:S05]  /*e740*/  @!P3 BRA `(.L_x_90) ;  /* 0xfffffffc00ecb947 */ /* 0x010fea000383ffff */
[----:B------:R-:W-:Y:S05]  /*e750*/  BRA `(.L_x_272) ;  /* 0xffffff8800cc7947 */ /* 0x000fea000383ffff */
.L_x_95:
[----:B---3--:R-:W-:-:S04]  /*e760*/  IMAD.U32 R14, RZ, RZ, UR47 ;  /* 0x0000002fff0e7e24 */ /* 0x008fc8000f8e00ff */
[----:B------:R3:W4:Y:S03]  /*e770*/  SYNCS.PHASECHK.TRANS64.TRYWAIT P3, [R14+URZ+0x384d8], R3 ;  /* 0x0384d8030e0075a7 */ /* 0x000726000806017f */
[----:B----4-:R-:W-:Y:S05]  /*e780*/  @!P3 NANOSLEEP.SYNCS 0x989680 ;  /* 0x009896800000b95d */ /* 0x010fea0003900000 */
[----:B------:R-:W4:Y:S02]  /*e790*/  @!P3 SYNCS.PHASECHK.TRANS64 P3, [R14+URZ+0x384d8], R3 ;  /* 0x0384d8030e00b5a7 */ /* 0x000f24000806007f */
[----:B----4-:R-:W-:Y:S05]  /*e7a0*/  @!P3 BRA `(.L_x_95) ;  /* 0xfffffffc00ecb947 */ /* 0x010fea000383ffff */
[----:B------:R-:W-:Y:S05]  /*e7b0*/  BRA `(.L_x_273) ;  /* 0xffffff9000347947 */ /* 0x000fea000383ffff */
.L_x_102:
[----:B---3--:R-:W-:-:S04]  /*e7c0*/  IMAD.U32 R3, RZ, RZ, UR4 ;  /* 0x00000004ff037e24 */ /* 0x008fc8000f8e00ff */
[----:B------:R3:W4:Y:S03]  /*e7d0*/  SYNCS.PHASECHK.TRANS64.TRYWAIT P0, [R3+URZ+0x38400], R0 ;  /* 0x03840000030075a7 */ /* 0x000726000800017f */
[----:B----4-:R-:W-:Y:S05]  /*e7e0*/  @!P0 NANOSLEEP.SYNCS 0x989680 ;  /* 0x009896800000895d */ /* 0x010fea0003900000 */
[----:B------:R-:W4:Y:S02]  /*e7f0*/  @!P0 SYNCS.PHASECHK.TRANS64 P0, [R3+URZ+0x38400], R0 ;  /* 0x03840000030085a7 */ /* 0x000f24000800007f */
[----:B----4-:R-:W-:Y:S05]  /*e800*/  @!P0 BRA `(.L_x_102) ;  /* 0xfffffffc00ec8947 */ /* 0x010fea000383ffff */
[----:B------:R-:W-:Y:S05]  /*e810*/  BRA `(.L_x_274) ;  /* 0xffffff9400c47947 */ /* 0x000fea000383ffff */
.L_x_120:
[----:B-1----:R-:W-:-:S04]  /*e820*/  IMAD.U32 R3, RZ, RZ, UR31 ;  /* 0x0000001fff037e24 */ /* 0x002fc8000f8e00ff */
[----:B------:R1:W2:Y:S03]  /*e830*/  SYNCS.PHASECHK.TRANS64.TRYWAIT P0, [R3+URZ+0x38508], R0 ;  /* 0x03850800030075a7 */ /* 0x0002a6000800017f */
[----:B--2---:R-:W-:Y:S05]  /*e840*/  @!P0 NANOSLEEP.SYNCS 0x989680 ;  /* 0x009896800000895d */ /* 0x004fea0003900000 */
[----:B------:R-:W2:Y:S02]  /*e850*/  @!P0 SYNCS.PHASECHK.TRANS64 P0, [R3+URZ+0x38508], R0 ;  /* 0x03850800030085a7 */ /* 0x000ea4000800007f */
[----:B--2---:R-:W-:Y:S05]  /*e860*/  @!P0 BRA `(.L_x_120) ;  /* 0xfffffffc00ec8947 */ /* 0x004fea000383ffff */
[----:B------:R-:W-:Y:S05]  /*e870*/  BRA `(.L_x_275) ;  /* 0xffffffa400587947 */ /* 0x000fea000383ffff */
.L_x_122:
[----:B-1----:R-:W-:-:S04]  /*e880*/  IMAD.U32 R3, RZ, RZ, UR8 ;  /* 0x00000008ff037e24 */ /* 0x002fc8000f8e00ff */
[----:B------:R1:W2:Y:S03]  /*e890*/  SYNCS.PHASECHK.TRANS64.TRYWAIT P0, [R3+URZ+0x38400], R0 ;  /* 0x03840000030075a7 */ /* 0x0002a6000800017f */
[----:B--2---:R-:W-:Y:S05]  /*e8a0*/  @!P0 NANOSLEEP.SYNCS 0x989680 ;  /* 0x009896800000895d */ /* 0x004fea0003900000 */
[----:B------:R-:W2:Y:S02]  /*e8b0*/  @!P0 SYNCS.PHASECHK.TRANS64 P0, [R3+URZ+0x38400], R0 ;  /* 0x03840000030085a7 */ /* 0x000ea4000800007f */
[----:B--2---:R-:W-:Y:S05]  /*e8c0*/  @!P0 BRA `(.L_x_122) ;  /* 0xfffffffc00ec8947 */ /* 0x004fea000383ffff */
[----:B------:R-:W-:Y:S05]  /*e8d0*/  BRA `(.L_x_276) ;  /* 0xffffffa400787947 */ /* 0x000fea000383ffff */
.L_x_128:
[----:B-1----:R-:W-:-:S04]  /*e8e0*/  IMAD.U32 R3, RZ, RZ, UR31 ;  /* 0x0000001fff037e24 */ /* 0x002fc8000f8e00ff */
[----:B------:R1:W3:Y:S03]  /*e8f0*/  SYNCS.PHASECHK.TRANS64.TRYWAIT P1, [R3+URZ+0x384e0], R0 ;  /* 0x0384e000030075a7 */ /* 0x0002e6000802017f */
[----:B---3--:R-:W-:Y:S05]  /*e900*/  @!P1 NANOSLEEP.SYNCS 0x989680 ;  /* 0x009896800000995d */ /* 0x008fea0003900000 */
[----:B------:R-:W3:Y:S02]  /*e910*/  @!P1 SYNCS.PHASECHK.TRANS64 P1, [R3+URZ+0x384e0], R0 ;  /* 0x0384e000030095a7 */ /* 0x000ee4000802007f */
[----:B---3--:R-:W-:Y:S05]  /*e920*/  @!P1 BRA `(.L_x_128) ;  /* 0xfffffffc00ec9947 */ /* 0x008fea000383ffff */
[----:B------:R-:W-:Y:S05]  /*e930*/  BRA `(.L_x_277) ;  /* 0xffffffa800287947 */ /* 0x000fea000383ffff */
.L_x_134:
[----:B-1----:R-:W-:-:S04]  /*e940*/  IMAD.U32 R3, RZ, RZ, UR31 ;  /* 0x0000001fff037e24 */ /* 0x002fc8000f8e00ff */
[----:B------:R1:W4:Y:S03]  /*e950*/  SYNCS.PHASECHK.TRANS64.TRYWAIT P1, [R3+URZ+0x384e8], R0 ;  /* 0x0384e800030075a7 */ /* 0x000326000802017f */
[----:B----4-:R-:W-:Y:S05]  /*e960*/  @!P1 NANOSLEEP.SYNCS 0x989680 ;  /* 0x009896800000995d */ /* 0x010fea0003900000 */
[----:B------:R-:W4:Y:S02]  /*e970*/  @!P1 SYNCS.PHASECHK.TRANS64 P1, [R3+URZ+0x384e8], R0 ;  /* 0x0384e800030095a7 */ /* 0x000f24000802007f */
[----:B----4-:R-:W-:Y:S05]  /*e980*/  @!P1 BRA `(.L_x_134) ;  /* 0xfffffffc00ec9947 */ /* 0x010fea000383ffff */
[----:B------:R-:W-:Y:S05]  /*e990*/  BRA `(.L_x_278) ;  /* 0xffffffa800787947 */ /* 0x000fea000383ffff */
.L_x_140:
[----:B-1----:R-:W-:-:S04]  /*e9a0*/  IMAD.U32 R3, RZ, RZ, UR31 ;  /* 0x0000001fff037e24 */ /* 0x002fc8000f8e00ff */
[----:B------:R1:W1:Y:S03]  /*e9b0*/  SYNCS.PHASECHK.TRANS64.TRYWAIT P1, [R3+URZ+0x384f0], R0 ;  /* 0x0384f000030075a7 */ /* 0x000266000802017f */
[----:B-1----:R-:W-:Y:S05]  /*e9c0*/  @!P1 NANOSLEEP.SYNCS 0x989680 ;  /* 0x009896800000995d */ /* 0x002fea0003900000 */
[----:B------:R-:W1:Y:S02]  /*e9d0*/  @!P1 SYNCS.PHASECHK.TRANS64 P1, [R3+URZ+0x384f0], R0 ;  /* 0x0384f000030095a7 */ /* 0x000e64000802007f */
[----:B-1----:R-:W-:Y:S05]  /*e9e0*/  @!P1 BRA `(.L_x_140) ;  /* 0xfffffffc00ec9947 */ /* 0x002fea000383ffff */
[----:B------:R-:W-:Y:S05]  /*e9f0*/  BRA `(.L_x_279) ;  /* 0xffffffa800d47947 */ /* 0x000fea000383ffff */
.L_x_146:
[----:B-1----:R-:W-:-:S04]  /*ea00*/  IMAD.U32 R3, RZ, RZ, UR31 ;  /* 0x0000001fff037e24 */ /* 0x002fc8000f8e00ff */
[----:B------:R1:W1:Y:S03]  /*ea10*/  SYNCS.PHASECHK.TRANS64.TRYWAIT P1, [R3+URZ+0x384f8], R0 ;  /* 0x0384f800030075a7 */ /* 0x000266000802017f */
[----:B-1----:R-:W-:Y:S05]  /*ea20*/  @!P1 NANOSLEEP.SYNCS 0x989680 ;  /* 0x009896800000995d */ /* 0x002fea0003900000 */
[----:B------:R-:W1:Y:S02]  /*ea30*/  @!P1 SYNCS.PHASECHK.TRANS64 P1, [R3+URZ+0x384f8], R0 ;  /* 0x0384f800030095a7 */ /* 0x000e64000802007f */
[----:B-1----:R-:W-:Y:S05]  /*ea40*/  @!P1 BRA `(.L_x_146) ;  /* 0xfffffffc00ec9947 */ /* 0x002fea000383ffff */
[----:B------:R-:W-:Y:S05]  /*ea50*/  BRA `(.L_x_280) ;  /* 0xffffffac00287947 */ /* 0x000fea000383ffff */
.L_x_152:
[----:B-1----:R-:W-:-:S04]  /*ea60*/  IMAD.U32 R3, RZ, RZ, UR31 ;  /* 0x0000001fff037e24 */ /* 0x002fc8000f8e00ff */
[----:B------:R1:W3:Y:S03]  /*ea70*/  SYNCS.PHASECHK.TRANS64.TRYWAIT P1, [R3+URZ+0x384e0], R2 ;  /* 0x0384e002030075a7 */ /* 0x0002e6000802017f */
[----:B---3--:R-:W-:Y:S05]  /*ea80*/  @!P1 NANOSLEEP.SYNCS 0x989680 ;  /* 0x009896800000995d */ /* 0x008fea0003900000 */
[----:B------:R-:W3:Y:S02]  /*ea90*/  @!P1 SYNCS.PHASECHK.TRANS64 P1, [R3+URZ+0x384e0], R2 ;  /* 0x0384e002030095a7 */ /* 0x000ee4000802007f */
[----:B---3--:R-:W-:Y:S05]  /*eaa0*/  @!P1 BRA `(.L_x_152) ;  /* 0xfffffffc00ec9947 */ /* 0x008fea000383ffff */
[----:B------:R-:W-:Y:S05]  /*eab0*/  BRA `(.L_x_281) ;  /* 0xffffffac00847947 */ /* 0x000fea000383ffff */
.L_x_158:
[----:B-1-3--:R-:W-:-:S04]  /*eac0*/  MOV R3, UR31 ;  /* 0x0000001f00037c02 */ /* 0x00afc80008000f00 */
[----:B------:R1:W3:Y:S03]  /*ead0*/  SYNCS.PHASECHK.TRANS64.TRYWAIT P1, [R3+URZ+0x384e8], R2 ;  /* 0x0384e802030075a7 */ /* 0x0002e6000802017f */
[----:B---3--:R-:W-:Y:S05]  /*eae0*/  @!P1 NANOSLEEP.SYNCS 0x989680 ;  /* 0x009896800000995d */ /* 0x008fea0003900000 */
[----:B------:R-:W3:Y:S02]  /*eaf0*/  @!P1 SYNCS.PHASECHK.TRANS64 P1, [R3+URZ+0x384e8], R2 ;  /* 0x0384e802030095a7 */ /* 0x000ee4000802007f */
[----:B---3--:R-:W-:Y:S05]  /*eb00*/  @!P1 BRA `(.L_x_158) ;  /* 0xfffffffc00ec9947 */ /* 0x008fea000383ffff */
[----:B------:R-:W-:Y:S05]  /*eb10*/  BRA `(.L_x_282) ;  /* 0xffffffac00cc7947 */ /* 0x000fea000383ffff */
.L_x_164:
[----:B-1-34-:R-:W-:-:S04]  /*eb20*/  IMAD.U32 R3, RZ, RZ, UR31 ;  /* 0x0000001fff037e24 */ /* 0x01afc8000f8e00ff */
[----:B------:R1:W3:Y:S03]  /*eb30*/  SYNCS.PHASECHK.TRANS64.TRYWAIT P1, [R3+URZ+0x384f0], R2 ;  /* 0x0384f002030075a7 */ /* 0x0002e6000802017f */
[----:B---3--:R-:W-:Y:S05]  /*eb40*/  @!P1 NANOSLEEP.SYNCS 0x989680 ;  /* 0x009896800000995d */ /* 0x008fea0003900000 */
[----:B------:R-:W3:Y:S02]  /*eb50*/  @!P1 SYNCS.PHASECHK.TRANS64 P1, [R3+URZ+0x384f0], R2 ;  /* 0x0384f002030095a7 */ /* 0x000ee4000802007f */
[----:B---3--:R-:W-:Y:S05]  /*eb60*/  @!P1 BRA `(.L_x_164) ;  /* 0xfffffffc00ec9947 */ /* 0x008fea000383ffff */
[----:B------:R-:W-:Y:S05]  /*eb70*/  BRA `(.L_x_283) ;  /* 0xffffffb000187947 */ /* 0x000fea000383ffff */
.L_x_170:
[----:B-1-34-:R-:W-:-:S04]  /*eb80*/  IMAD.U32 R3, RZ, RZ, UR31 ;  /* 0x0000001fff037e24 */ /* 0x01afc8000f8e00ff */
[----:B------:R1:W3:Y:S03]  /*eb90*/  SYNCS.PHASECHK.TRANS64.TRYWAIT P1, [R3+URZ+0x384f8], R2 ;  /* 0x0384f802030075a7 */ /* 0x0002e6000802017f */
[----:B---3--:R-:W-:Y:S05]  /*eba0*/  @!P1 NANOSLEEP.SYNCS 0x989680 ;  /* 0x009896800000995d */ /* 0x008fea0003900000 */
[----:B------:R-:W3:Y:S02]  /*ebb0*/  @!P1 SYNCS.PHASECHK.TRANS64 P1, [R3+URZ+0x384f8], R2 ;  /* 0x0384f802030095a7 */ /* 0x000ee4000802007f */
[----:B---3--:R-:W-:Y:S05]  /*ebc0*/  @!P1 BRA `(.L_x_170) ;  /* 0xfffffffc00ec9947 */ /* 0x008fea000383ffff */
[----:B------:R-:W-:Y:S05]  /*ebd0*/  BRA `(.L_x_284) ;  /* 0xffffffb0005c7947 */ /* 0x000fea000383ffff */
.L_x_185:
[----:B-1-34-:R-:W-:-:S04]  /*ebe0*/  IMAD.U32 R3, RZ, RZ, UR31 ;  /* 0x0000001fff037e24 */ /* 0x01afc8000f8e00ff */
[----:B------:R1:W2:Y:S03]  /*ebf0*/  SYNCS.PHASECHK.TRANS64.TRYWAIT P0, [R3+URZ+0x384e0], R0 ;  /* 0x0384e000030075a7 */ /* 0x0002a6000800017f */
[----:B--2---:R-:W-:Y:S05]  /*ec00*/  @!P0 NANOSLEEP.SYNCS 0x989680 ;  /* 0x009896800000895d */ /* 0x004fea0003900000 */
[----:B------:R-:W2:Y:S02]  /*ec10*/  @!P0 SYNCS.PHASECHK.TRANS64 P0, [R3+URZ+0x384e0], R0 ;  /* 0x0384e000030085a7 */ /* 0x000ea4000800007f */
[----:B--2---:R-:W-:Y:S05]  /*ec20*/  @!P0 BRA `(.L_x_185) ;  /* 0xfffffffc00ec8947 */ /* 0x004fea000383ffff */
[----:B------:R-:W-:Y:S05]  /*ec30*/  BRA `(.L_x_285) ;  /* 0xffffffb400f47947 */ /* 0x000fea000383ffff */
.L_x_187:
[----:B-1-34-:R-:W-:-:S04]  /*ec40*/  IMAD.U32 R3, RZ, RZ, UR31 ;  /* 0x0000001fff037e24 */ /* 0x01afc8000f8e00ff */
[----:B------:R1:W2:Y:S03]  /*ec50*/  SYNCS.PHASECHK.TRANS64.TRYWAIT P0, [R3+URZ+0x384e8], R0 ;  /* 0x0384e800030075a7 */ /* 0x0002a6000800017f */
[----:B--2---:R-:W-:Y:S05]  /*ec60*/  @!P0 NANOSLEEP.SYNCS 0x989680 ;  /* 0x009896800000895d */ /* 0x004fea0003900000 */
[----:B------:R-:W2:Y:S02]  /*ec70*/  @!P0 SYNCS.PHASECHK.TRANS64 P0, [R3+URZ+0x384e8], R0 ;  /* 0x0384e800030085a7 */ /* 0x000ea4000800007f */
[----:B--2---:R-:W-:Y:S05]  /*ec80*/  @!P0 BRA `(.L_x_187) ;  /* 0xfffffffc00ec8947 */ /* 0x004fea000383ffff */
[----:B------:R-:W-:Y:S05]  /*ec90*/  BRA `(.L_x_286) ;  /* 0xffffffb400ec7947 */ /* 0x000fea000383ffff */
.L_x_189:
[----:B-1-34-:R-:W-:-:S04]  /*eca0*/  IMAD.U32 R3, RZ, RZ, UR31 ;  /* 0x0000001fff037e24 */ /* 0x01afc8000f8e00ff */
[----:B------:R1:W2:Y:S03]  /*ecb0*/  SYNCS.PHASECHK.TRANS64.TRYWAIT P0, [R3+URZ+0x384f0], R0 ;  /* 0x0384f000030075a7 */ /* 0x0002a6000800017f */
[----:B--2---:R-:W-:Y:S05]  /*ecc0*/  @!P0 NANOSLEEP.SYNCS 0x989680 ;  /* 0x009896800000895d */ /* 0x004fea0003900000 */
[----:B------:R-:W2:Y:S02]  /*ecd0*/  @!P0 SYNCS.PHASECHK.TRANS64 P0, [R3+URZ+0x384f0], R0 ;  /* 0x0384f000030085a7 */ /* 0x000ea4000800007f */
[----:B--2---:R-:W-:Y:S05]  /*ece0*/  @!P0 BRA `(.L_x_189) ;  /* 0xfffffffc00ec8947 */ /* 0x004fea000383ffff */
[----:B------:R-:W-:Y:S05]  /*ecf0*/  BRA `(.L_x_287) ;  /* 0xffffffb400e47947 */ /* 0x000fea000383ffff */
.L_x_201:
[----:B------:R-:W-:Y:S01]  /*ed00*/  BSSY B1, `(.L_x_288) ;  /* 0x0000006000017945 */ /* 0x000fe20003800000 */
[----:B------:R-:W-:-:S07]  /*ed10*/  IMAD.MOV.U32 R15, RZ, RZ, -0x1 ;  /* 0xffffffffff0f7424 */ /* 0x000fce00078e00ff */
[----:B-----5:R-:W-:Y:S05]  /*ed20*/  WARPSYNC.COLLECTIVE R15, `(.L_x_289) ;  /* 0x000000000f0c7348 */ /* 0x020fea0003c00000 */
[----:B-----5:R-:W-:Y:S02]  /*ed30*/  ELECT P6, UR62, PT ;  /* 0x00000000003e782f */ /* 0x020fe400038c0000 */
[----:B------:R-:W-:Y:S01]  /*ed40*/  MOV R14, UR62 ;  /* 0x0000003e000e7c02 */ /* 0x000fe20008000f00 */
[----:B------:R-:W-:Y:S10]  /*ed50*/  ENDCOLLECTIVE ;  /* 0x000000000000791b */ /* 0x000ff40003800000 */
.L_x_289:
[----:B------:R-:W-:Y:S05]  /*ed60*/  BSYNC B1 ;  /* 0x0000000000017941 */ /* 0x000fea0003800000 */
.L_x_288:
[----:B------:R-:W-:Y:S05]  /*ed70*/  BRA `(.L_x_290) ;  /* 0xffffffc000e07947 */ /* 0x000fea000383ffff */
.L_x_204:
[----:B--2---:R2:W3:Y:S02]  /*ed80*/  SYNCS.PHASECHK.TRANS64.TRYWAIT P0, [R8+URZ+0x384a0], R5 ;  /* 0x0384a005080075a7 */ /* 0x0044e4000800017f */
[----:B---3--:R-:W-:Y:S05]  /*ed90*/  @!P0 NANOSLEEP.SYNCS 0x989680 ;  /* 0x009896800000895d */ /* 0x008fea0003900000 */
[----:B------:R-:W3:Y:S02]  /*eda0*/  @!P0 SYNCS.PHASECHK.TRANS64 P0, [R8+URZ+0x384a0], R5 ;  /* 0x0384a005080085a7 */ /* 0x000ee4000800007f */
[----:B---3--:R-:W-:Y:S05]  /*edb0*/  @!P0 BRA `(.L_x_204) ;  /* 0xfffffffc00f08947 */ /* 0x008fea000383ffff */
[----:B------:R-:W-:Y:S05]  /*edc0*/  BRA `(.L_x_291) ;  /* 0xffffffc400087947 */ /* 0x000fea000383ffff */
.L_x_210:
[----:B-1----:R1:W2:Y:S02]  /*edd0*/  SYNCS.PHASECHK.TRANS64.TRYWAIT P0, [R3+URZ+0x38400], R2 ;  /* 0x03840002030075a7 */ /* 0x0022a4000800017f */
[----:B--2---:R-:W-:Y:S05]  /*ede0*/  @!P0 NANOSLEEP.SYNCS 0x989680 ;  /* 0x009896800000895d */ /* 0x004fea0003900000 */
[----:B------:R-:W2:Y:S02]  /*edf0*/  @!P0 SYNCS.PHASECHK.TRANS64 P0, [R3+URZ+0x38400], R2 ;  /* 0x03840002030085a7 */ /* 0x000ea4000800007f */
[----:B--2---:R-:W-:Y:S05]  /*ee00*/  @!P0 BRA `(.L_x_210) ;  /* 0xfffffffc00f08947 */ /* 0x004fea000383ffff */
[----:B------:R-:W-:Y:S05]  /*ee10*/  BRA `(.L_x_292) ;  /* 0xffffffc400d47947 */ /* 0x000fea000383ffff */
.L_x_213:
[----:B------:R-:W-:Y:S01]  /*ee20*/  BSSY B1, `(.L_x_293) ;  /* 0x0000006000017945 */ /* 0x000fe20003800000 */
[----:B------:R-:W-:-:S07]  /*ee30*/  IMAD.MOV.U32 R15, RZ, RZ, -0x1 ;  /* 0xffffffffff0f7424 */ /* 0x000fce00078e00ff */
[----:B-1---5:R-:W-:Y:S05]  /*ee40*/  WARPSYNC.COLLECTIVE R15, `(.L_x_294) ;  /* 0x000000000f0c7348 */ /* 0x022fea0003c00000 */
[----:B------:R-:W-:Y:S02]  /*ee50*/  ELECT P6, UR62, PT ;  /* 0x00000000003e782f */ /* 0x000fe400038c0000 */
[----:B------:R-:W-:Y:S01]  /*ee60*/  MOV R14, UR62 ;  /* 0x0000003e000e7c02 */ /* 0x000fe20008000f00 */
[----:B-1---5:R-:W-:Y:S10]  /*ee70*/  ENDCOLLECTIVE ;  /* 0x000000000000791b */ /* 0x022ff40003800000 */
.L_x_294:
[----:B------:R-:W-:Y:S05]  /*ee80*/  BSYNC B1 ;  /* 0x0000000000017941 */ /* 0x000fea0003800000 */
.L_x_293:
[----:B------:R-:W-:Y:S05]  /*ee90*/  BRA `(.L_x_295) ;  /* 0xffffffc8001c7947 */ /* 0x000fea000383ffff */
.L_x_216:
[----:B------:R-:W-:Y:S01]  /*eea0*/  BSSY B1, `(.L_x_296) ;  /* 0x0000005000017945 */ /* 0x000fe20003800000 */
[----:B--2---:R-:W-:-:S07]  /*eeb0*/  IMAD.MOV.U32 R15, RZ, RZ, -0x1 ;  /* 0xffffffffff0f7424 */ /* 0x004fce00078e00ff */
[----:B-1---5:R-:W-:Y:S05]  /*eec0*/  WARPSYNC.COLLECTIVE R15, `(.L_x_297) ;  /* 0x000000000f087348 */ /* 0x022fea0003c00000 */
[----:B------:R-:W-:Y:S01]  /*eed0*/  NOP ;  /* 0x0000000000007918 */ /* 0x000fe20000000000 */
[----:B-1---5:R-:W-:Y:S01]  /*eee0*/  ENDCOLLECTIVE ;  /* 0x000000000000791b */ /* 0x022fe20003800000 */
.L_x_297:
[----:B------:R-:W-:Y:S05]  /*eef0*/  BSYNC B1 ;  /* 0x0000000000017941 */ /* 0x000fea0003800000 */
.L_x_296:
[----:B------:R-:W-:-:S07]  /*ef00*/  IMAD.MOV.U32 R15, RZ, RZ, -0x1 ;  /* 0xffffffffff0f7424 */ /* 0x000fce00078e00ff */
[----:B------:R-:W-:Y:S05]  /*ef10*/  WARPSYNC.COLLECTIVE R15, `(.L_x_298) ;  /* 0x000000000f0c7348 */ /* 0x000fea0003c00000 */
[----:B------:R-:W-:Y:S02]  /*ef20*/  ELECT P6, UR62, PT ;  /* 0x00000000003e782f */ /* 0x000fe400038c0000 */
[----:B------:R-:W-:Y:S01]  /*ef30*/  MOV R14, UR62 ;  /* 0x0000003e000e7c02 */ /* 0x000fe20008000f00 */
[----:B------:R-:W-:Y:S10]  /*ef40*/  ENDCOLLECTIVE ;  /* 0x000000000000791b */ /* 0x000ff40003800000 */
.L_x_298:
[----:B------:R-:W-:Y:S05]  /*ef50*/  BRA `(.L_x_299) ;  /* 0xffffffcc00247947 */ /* 0x000fea000383ffff */
.L_x_219:
[----:B------:R-:W-:Y:S01]  /*ef60*/  BSSY B0, `(.L_x_300) ;  /* 0x0000006000007945 */ /* 0x000fe20003800000 */
[----:B------:R-:W-:-:S07]  /*ef70*/  MOV R15, 0xffffffff ;  /* 0xffffffff000f7802 */ /* 0x000fce0000000f00 */
[----:B-----5:R-:W-:Y:S05]  /*ef80*/  WARPSYNC.COLLECTIVE R15, `(.L_x_301) ;  /* 0x000000000f0c7348 */ /* 0x020fea0003c00000 */
[----:B-----5:R-:W-:Y:S02]  /*ef90*/  ELECT P6, UR62, PT ;  /* 0x00000000003e782f */ /* 0x020fe400038c0000 */
[----:B------:R-:W-:Y:S01]  /*efa0*/  MOV R14, UR62 ;  /* 0x0000003e000e7c02 */ /* 0x000fe20008000f00 */
[----:B------:R-:W-:Y:S10]  /*efb0*/  ENDCOLLECTIVE ;  /* 0x000000000000791b */ /* 0x000ff40003800000 */
.L_x_301:
[----:B------:R-:W-:Y:S05]  /*efc0*/  BSYNC B0 ;  /* 0x0000000000007941 */ /* 0x000fea0003800000 */
.L_x_300:
[----:B------:R-:W-:Y:S05]  /*efd0*/  BRA `(.L_x_302) ;  /* 0xffffffcc00747947 */ /* 0x000fea000383ffff */
.L_x_223:
[----:B-1----:R1:W2:Y:S02]  /*efe0*/  SYNCS.PHASECHK.TRANS64.TRYWAIT P0, [R7+URZ], R2 ;  /* 0x00000002070075a7 */ /* 0x0022a4000800017f */
[----:B--2---:R-:W-:Y:S05]  /*eff0*/  @!P0 NANOSLEEP.SYNCS 0x989680 ;  /* 0x009896800000895d */ /* 0x004fea0003900000 */
[----:B------:R-:W2:Y:S02]  /*f000*/  @!P0 SYNCS.PHASECHK.TRANS64 P0, [R7+URZ], R2 ;  /* 0x00000002070085a7 */ /* 0x000ea4000800007f */
[----:B--2---:R-:W-:Y:S05]  /*f010*/  @!P0 BRA `(.L_x_223) ;  /* 0xfffffffc00f08947 */ /* 0x004fea000383ffff */
[----:B------:R-:W-:Y:S05]  /*f020*/  BRA `(.L_x_303) ;  /* 0xffffffcc00b07947 */ /* 0x000fea000383ffff */
.L_x_224:
[----:B-1----:R1:W2:Y:S02]  /*f030*/  SYNCS.PHASECHK.TRANS64.TRYWAIT P0, [R9+URZ], R4 ;  /* 0x00000004090075a7 */ /* 0x0022a4000800017f */
[----:B--2---:R-:W-:Y:S05]  /*f040*/  @!P0 NANOSLEEP.SYNCS 0x989680 ;  /* 0x009896800000895d */ /* 0x004fea0003900000 */
[----:B------:R-:W2:Y:S02]  /*f050*/  @!P0 SYNCS.PHASECHK.TRANS64 P0, [R9+URZ], R4 ;  /* 0x00000004090085a7 */ /* 0x000ea4000800007f */
[----:B--2---:R-:W-:Y:S05]  /*f060*/  @!P0 BRA `(.L_x_224) ;  /* 0xfffffffc00f08947 */ /* 0x004fea000383ffff */
[----:B------:R-:W-:Y:S05]  /*f070*/  BRA `(.L_x_304) ;  /* 0xffffffcc00c07947 */ /* 0x000fea000383ffff */
.L_x_225:
[----:B--2---:R2:W3:Y:S02]  /*f080*/  SYNCS.PHASECHK.TRANS64.TRYWAIT P0, [R6+URZ], R5 ;  /* 0x00000005060075a7 */ /* 0x0044e4000800017f */
[----:B---3--:R-:W-:Y:S05]  /*f090*/  @!P0 NANOSLEEP.SYNCS 0x989680 ;  /* 0x009896800000895d */ /* 0x008fea0003900000 */
[----:B------:R-:W3:Y:S02]  /*f0a0*/  @!P0 SYNCS.PHASECHK.TRANS64 P0, [R6+URZ], R5 ;  /* 0x00000005060085a7 */ /* 0x000ee4000800007f */
[----:B---3--:R-:W-:Y:S05]  /*f0b0*/  @!P0 BRA `(.L_x_225) ;  /* 0xfffffffc00f08947 */ /* 0x008fea000383ffff */
[----:B------:R-:W-:Y:S05]  /*f0c0*/  BRA `(.L_x_305) ;  /* 0xffffffcc00c87947 */ /* 0x000fea000383ffff */
.L_x_243:
[----:B-1----:R1:W3:Y:S02]  /*f0d0*/  SYNCS.PHASECHK.TRANS64.TRYWAIT P2, [R17+URZ+0x38440], R2 ;  /* 0x03844002110075a7 */ /* 0x0022e4000804017f */
[----:B---3--:R-:W-:Y:S05]  /*f0e0*/  @!P2 NANOSLEEP.SYNCS 0x989680 ;  /* 0x009896800000a95d */ /* 0x008fea0003900000 */
[----:B------:R-:W3:Y:S02]  /*f0f0*/  @!P2 SYNCS.PHASECHK.TRANS64 P2, [R17+URZ+0x38440], R2 ;  /* 0x038440021100a5a7 */ /* 0x000ee4000804007f */
[----:B---3--:R-:W-:Y:S05]  /*f100*/  @!P2 BRA `(.L_x_243) ;  /* 0xfffffffc00f0a947 */ /* 0x008fea000383ffff */
[----:B------:R-:W-:Y:S05]  /*f110*/  BRA `(.L_x_306) ;  /* 0xffffffe800e47947 */ /* 0x000fea000383ffff */
.L_x_249:
[----:B-1----:R1:W2:Y:S02]  /*f120*/  SYNCS.PHASECHK.TRANS64.TRYWAIT P0, [R5+URZ+0x38440], R2 ;  /* 0x03844002050075a7 */ /* 0x0022a4000800017f */
[----:B--2---:R-:W-:Y:S05]  /*f130*/  @!P0 NANOSLEEP.SYNCS 0x989680 ;  /* 0x009896800000895d */ /* 0x004fea0003900000 */
[----:B------:R-:W2:Y:S02]  /*f140*/  @!P0 SYNCS.PHASECHK.TRANS64 P0, [R5+URZ+0x38440], R2 ;  /* 0x03844002050085a7 */ /* 0x000ea4000800007f */
[----:B--2---:R-:W-:Y:S05]  /*f150*/  @!P0 BRA `(.L_x_249) ;  /* 0xfffffffc00f08947 */ /* 0x004fea000383ffff */
[----:B------:R-:W-:Y:S05]  /*f160*/  BRA `(.L_x_307) ;  /* 0xffffffec004c7947 */ /* 0x000fea000383ffff */
.L_x_251:
[----:B-1----:R1:W2:Y:S02]  /*f170*/  SYNCS.PHASECHK.TRANS64.TRYWAIT P0, [R7+URZ+0x38440], R0 ;  /* 0x03844000070075a7 */ /* 0x0022a4000800017f */
[----:B--2---:R-:W-:Y:S05]  /*f180*/  @!P0 NANOSLEEP.SYNCS 0x989680 ;  /* 0x009896800000895d */ /* 0x004fea0003900000 */
[----:B------:R-:W2:Y:S02]  /*f190*/  @!P0 SYNCS.PHASECHK.TRANS64 P0, [R7+URZ+0x38440], R0 ;  /* 0x03844000070085a7 */ /* 0x000ea4000800007f */
[----:B--2---:R-:W-:Y:S05]  /*f1a0*/  @!P0 BRA `(.L_x_251) ;  /* 0xfffffffc00f08947 */ /* 0x004fea000383ffff */
[----:B------:R-:W-:Y:S05]  /*f1b0*/  BRA `(.L_x_308) ;  /* 0xffffffec00647947 */ /* 0x000fea000383ffff */
.L_x_253:
[----:B-1----:R1:W2:Y:S02]  /*f1c0*/  SYNCS.PHASECHK.TRANS64.TRYWAIT P0, [R7+URZ+0x38440], R0 ;  /* 0x03844000070075a7 */ /* 0x0022a4000800017f */
[----:B--2---:R-:W-:Y:S05]  /*f1d0*/  @!P0 NANOSLEEP.SYNCS 0x989680 ;  /* 0x009896800000895d */ /* 0x004fea0003900000 */
[----:B------:R-:W2:Y:S02]  /*f1e0*/  @!P0 SYNCS.PHASECHK.TRANS64 P0, [R7+URZ+0x38440], R0 ;  /* 0x03844000070085a7 */ /* 0x000ea4000800007f */
[----:B--2---:R-:W-:Y:S05]  /*f1f0*/  @!P0 BRA `(.L_x_253) ;  /* 0xfffffffc00f08947 */ /* 0x004fea000383ffff */
[----:B------:R-:W-:Y:S05]  /*f200*/  BRA `(.L_x_309) ;  /* 0xffffffec007c7947 */ /* 0x000fea000383ffff */
.L_x_255:
[----:B-1----:R1:W2:Y:S02]  /*f210*/  SYNCS.PHASECHK.TRANS64.TRYWAIT P0, [R7+URZ+0x38440], R0 ;  /* 0x03844000070075a7 */ /* 0x0022a4000800017f */
[----:B--2---:R-:W-:Y:S05]  /*f220*/  @!P0 NANOSLEEP.SYNCS 0x989680 ;  /* 0x009896800000895d */ /* 0x004fea0003900000 */
[----:B------:R-:W2:Y:S02]  /*f230*/  @!P0 SYNCS.PHASECHK.TRANS64 P0, [R7+URZ+0x38440], R0 ;  /* 0x03844000070085a7 */ /* 0x000ea4000800007f */
[----:B--2---:R-:W-:Y:S05]  /*f240*/  @!P0 BRA `(.L_x_255) ;  /* 0xfffffffc00f08947 */ /* 0x004fea000383ffff */
[----:B------:R-:W-:Y:S05]  /*f250*/  BRA `(.L_x_310) ;  /* 0xffffffec00947947 */ /* 0x000fea000383ffff */
.L_x_257:
[----:B-1----:R1:W2:Y:S02]  /*f260*/  SYNCS.PHASECHK.TRANS64.TRYWAIT P0, [R7+URZ+0x38440], R0 ;  /* 0x03844000070075a7 */ /* 0x0022a4000800017f */
[----:B--2---:R-:W-:Y:S05]  /*f270*/  @!P0 NANOSLEEP.SYNCS 0x989680 ;  /* 0x009896800000895d */ /* 0x004fea0003900000 */
[----:B------:R-:W2:Y:S02]  /*f280*/  @!P0 SYNCS.PHASECHK.TRANS64 P0, [R7+URZ+0x38440], R0 ;  /* 0x03844000070085a7 */ /* 0x000ea4000800007f */
[----:B--2---:R-:W-:Y:S05]  /*f290*/  @!P0 BRA `(.L_x_257) ;  /* 0xfffffffc00f08947 */ /* 0x004fea000383ffff */
[----:B------:R-:W-:Y:S05]  /*f2a0*/  BRA `(.L_x_311) ;  /* 0xffffffec00ac7947 */ /* 0x000fea000383ffff */
.L_x_259:
[----:B-1----:R1:W2:Y:S02]  /*f2b0*/  SYNCS.PHASECHK.TRANS64.TRYWAIT P0, [R7+URZ+0x38440], R0 ;  /* 0x03844000070075a7 */ /* 0x0022a4000800017f */
[----:B--2---:R-:W-:Y:S05]  /*f2c0*/  @!P0 NANOSLEEP.SYNCS 0x989680 ;  /* 0x009896800000895d */ /* 0x004fea0003900000 */
[----:B------:R-:W2:Y:S02]  /*f2d0*/  @!P0 SYNCS.PHASECHK.TRANS64 P0, [R7+URZ+0x38440], R0 ;  /* 0x03844000070085a7 */ /* 0x000ea4000800007f */
[----:B--2---:R-:W-:Y:S05]  /*f2e0*/  @!P0 BRA `(.L_x_259) ;  /* 0xfffffffc00f08947 */ /* 0x004fea000383ffff */
[----:B------:R-:W-:Y:S05]  /*f2f0*/  BRA `(.L_x_312) ;  /* 0xffffffec00c47947 */ /* 0x000fea000383ffff */
.L_x_261:
[----:B-1----:R1:W2:Y:S02]  /*f300*/  SYNCS.PHASECHK.TRANS64.TRYWAIT P0, [R7+URZ+0x38440], R0 ;  /* 0x03844000070075a7 */ /* 0x0022a4000800017f */
[----:B--2---:R-:W-:Y:S05]  /*f310*/  @!P0 NANOSLEEP.SYNCS 0x989680 ;  /* 0x009896800000895d */ /* 0x004fea0003900000 */
[----:B------:R-:W2:Y:S02]  /*f320*/  @!P0 SYNCS.PHASECHK.TRANS64 P0, [R7+URZ+0x38440], R0 ;  /* 0x03844000070085a7 */ /* 0x000ea4000800007f */
[----:B--2---:R-:W-:Y:S05]  /*f330*/  @!P0 BRA `(.L_x_261) ;  /* 0xfffffffc00f08947 */ /* 0x004fea000383ffff */
[----:B------:R-:W-:Y:S05]  /*f340*/  BRA `(.L_x_313) ;  /* 0xffffffec00dc7947 */ /* 0x000fea000383ffff */
        .weak           $__internal_0_$__cuda_sm20_div_u64
        .type           $__internal_0_$__cuda_sm20_div_u64,@function
        .size           $__internal_0_$__cuda_sm20_div_u64,(.L_x_240 - $__internal_0_$__cuda_sm20_div_u64)
$__internal_0_$__cuda_sm20_div_u64:
[----:B------:R-:W-:-:S04]  /*f350*/  IMAD.MOV.U32 R17, RZ, RZ, R23 ;  /* 0x000000ffff117224 */ /* 0x000fc800078e0017 */
[----:B------:R-:W1:Y:S08]  /*f360*/  I2F.U64.RP R0, R16 ;  /* 0x0000001000007312 */ /* 0x000e700000309000 */
[----:B-1----:R-:W1:Y:S02]  /*f370*/  MUFU.RCP R0, R0 ;  /* 0x0000000000007308 */ /* 0x002e640000001000 */
[----:B-1----:R-:W-:-:S06]  /*f380*/  VIADD R2, R0, 0x1ffffffe ;  /* 0x1ffffffe00027836 */ /* 0x002fcc0000000000 */
[----:B------:R-:W1:Y:S02]  /*f390*/  F2I.U64.TRUNC R2, R2 ;  /* 0x0000000200027311 */ /* 0x000e64000020d800 */
[----:B-1----:R-:W-:-:S04]  /*f3a0*/  IMAD.WIDE.U32 R14, R2, R16, RZ ;  /* 0x00000010020e7225 */ /* 0x002fc800078e00ff */
[----:B------:R-:W-:Y:S01]  /*f3b0*/  IMAD R15, R2, R23, R15 ;  /* 0x00000017020f7224 */ /* 0x000fe200078e020f */
[----:B------:R-:W-:-:S03]  /*f3c0*/  IADD3 R19, P1, RZ, -R14, RZ ;  /* 0x8000000eff137210 */ /* 0x000fc60007f3e0ff */
[----:B------:R-:W-:Y:S02]  /*f3d0*/  IMAD R15, R3, R16, R15 ;  /* 0x00000010030f7224 */ /* 0x000fe400078e020f */
[----:B------:R-:W-:-:S04]  /*f3e0*/  IMAD.HI.U32 R14, R2, R19, RZ ;  /* 0x00000013020e7227 */ /* 0x000fc800078e00ff */
[----:B------:R-:W-:Y:S02]  /*f3f0*/  IMAD.X R21, RZ, RZ, ~R15, P1 ;  /* 0x000000ffff157224 */ /* 0x000fe400008e0e0f */
[----:B------:R-:W-:Y:S02]  /*f400*/  IMAD.MOV.U32 R15, RZ, RZ, R2 ;  /* 0x000000ffff0f7224 */ /* 0x000fe400078e0002 */
[-C--:B------:R-:W-:Y:S02]  /*f410*/  IMAD R17, R3, R21.reuse, RZ ;  /* 0x0000001503117224 */ /* 0x080fe400078e02ff */
[----:B------:R-:W-:-:S04]  /*f420*/  IMAD.WIDE.U32 R14, P1, R2, R21, R14 ;  /* 0x00000015020e7225 */ /* 0x000fc8000782000e */
[----:B------:R-:W-:-:S04]  /*f430*/  IMAD.HI.U32 R21, R3, R21, RZ ;  /* 0x0000001503157227 */ /* 0x000fc800078e00ff */
[----:B------:R-:W-:-:S04]  /*f440*/  IMAD.HI.U32 R14, P2, R3, R19, R14 ;  /* 0x00000013030e7227 */ /* 0x000fc8000784000e */
[----:B------:R-:W-:Y:S01]  /*f450*/  IMAD.X R0, R21, 0x1, R3, P1 ;  /* 0x0000000115007824 */ /* 0x000fe200008e0603 */
[----:B------:R-:W-:-:S04]  /*f460*/  IADD3 R15, P3, R17, R14, RZ ;  /* 0x0000000e110f7210 */ /* 0x000fc80007f7e0ff */
[----:B------:R-:W-:Y:S01]  /*f470*/  IADD3.X R17, RZ, RZ, R0, P3, P2 ;  /* 0x000000ffff117210 */ /* 0x000fe20001fe4400 */
[----:B------:R-:W-:-:S04]  /*f480*/  IMAD.WIDE.U32 R2, R15, R16, RZ ;  /* 0x000000100f027225 */ /* 0x000fc800078e00ff */
[----:B------:R-:W-:Y:S01]  /*f490*/  IMAD R0, R15, R23, R3 ;  /* 0x000000170f007224 */ /* 0x000fe200078e0203 */
[----:B------:R-:W-:-:S03]  /*f4a0*/  IADD3 R3, P1, RZ, -R2, RZ ;  /* 0x80000002ff037210 */ /* 0x000fc60007f3e0ff */
[----:B------:R-:W-:Y:S02]  /*f4b0*/  IMAD R0, R17, R16, R0 ;  /* 0x0000001011007224 */ /* 0x000fe400078e0200 */
[----:B------:R-:W-:-:S04]  /*f4c0*/  IMAD.HI.U32 R14, R15, R3, RZ ;  /* 0x000000030f0e7227 */ /* 0x000fc800078e00ff */
[----:B------:R-:W-:-:S04]  /*f4d0*/  IMAD.X R0, RZ, RZ, ~R0, P1 ;  /* 0x000000ffff007224 */ /* 0x000fc800008e0e00 */
[----:B------:R-:W-:-:S04]  /*f4e0*/  IMAD.WIDE.U32 R14, P1, R15, R0, R14 ;  /* 0x000000000f0e7225 */ /* 0x000fc8000782000e */
[C---:B------:R-:W-:Y:S02]  /*f4f0*/  IMAD R2, R17.reuse, R0, RZ ;  /* 0x0000000011027224 */ /* 0x040fe400078e02ff */
[----:B------:R-:W-:-:S04]  /*f500*/  IMAD.HI.U32 R15, P2, R17, R3, R14 ;  /* 0x00000003110f7227 */ /* 0x000fc8000784000e */
[----:B------:R-:W-:Y:S01]  /*f510*/  IMAD.HI.U32 R0, R17, R0, RZ ;  /* 0x0000000011007227 */ /* 0x000fe200078e00ff */
[----:B------:R-:W-:-:S03]  /*f520*/  IADD3 R15, P3, R2, R15, RZ ;  /* 0x0000000f020f7210 */ /* 0x000fc60007f7e0ff */
[----:B------:R-:W-:Y:S02]  /*f530*/  IMAD.X R17, R0, 0x1, R17, P1 ;  /* 0x0000000100117824 */ /* 0x000fe400008e0611 */
[----:B------:R-:W-:-:S03]  /*f540*/  IMAD.HI.U32 R2, R15, UR14, RZ ;  /* 0x0000000e0f027c27 */ /* 0x000fc6000f8e00ff */
[----:B------:R-:W-:Y:S01]  /*f550*/  IADD3.X R17, RZ, RZ, R17, P3, P2 ;  /* 0x000000ffff117210 */ /* 0x000fe20001fe4411 */
[----:B------:R-:W-:Y:S02]  /*f560*/  IMAD.MOV.U32 R3, RZ, RZ, RZ ;  /* 0x000000ffff037224 */ /* 0x000fe400078e00ff */
[----:B------:R-:W-:-:S04]  /*f570*/  IMAD.WIDE.U32 R2, R15, UR21, R2 ;  /* 0x000000150f027c25 */ /* 0x000fc8000f8e0002 */
[C---:B------:R-:W-:Y:S02]  /*f580*/  IMAD R15, R17.reuse, UR21, RZ ;  /* 0x00000015110f7c24 */ /* 0x040fe4000f8e02ff */
[----:B------:R-:W-:-:S04]  /*f590*/  IMAD.HI.U32 R2, P1, R17, UR14, R2 ;  /* 0x0000000e11027c27 */ /* 0x000fc8000f820002 */
[----:B------:R-:W-:Y:S01]  /*f5a0*/  IMAD.HI.U32 R0, R17, UR21, RZ ;  /* 0x0000001511007c27 */ /* 0x000fe2000f8e00ff */
[----:B------:R-:W-:-:S03]  /*f5b0*/  IADD3 R15, P2, R15, R2, RZ ;  /* 0x000000020f0f7210 */ /* 0x000fc60007f5e0ff */
[----:B------:R-:W-:Y:S02]  /*f5c0*/  IMAD.X R0, RZ, RZ, R0, P1 ;  /* 0x000000ffff007224 */ /* 0x000fe400008e0600 */
[----:B------:R-:W-:-:S03]  /*f5d0*/  IMAD.WIDE.U32 R2, R15, R16, RZ ;  /* 0x000000100f027225 */ /* 0x000fc600078e00ff */
[----:B------:R-:W-:Y:S01]  /*f5e0*/  IADD3.X R0, RZ, R0, RZ, P2, !PT ;  /* 0x00000000ff007210 */ /* 0x000fe200017fe4ff */
[----:B------:R-:W-:Y:S01]  /*f5f0*/  IMAD R3, R15, R23, R3 ;  /* 0x000000170f037224 */ /* 0x000fe200078e0203 */
[----:B------:R-:W-:-:S03]  /*f600*/  IADD3 R17, P2, -R2, UR14, RZ ;  /* 0x0000000e02117c10 */ /* 0x000fc6000ff5e1ff */
[-C--:B------:R-:W-:Y:S01]  /*f610*/  IMAD R0, R0, R16.reuse, R3 ;  /* 0x0000001000007224 */ /* 0x080fe200078e0203 */
[----:B------:R-:W-:-:S04]  /*f620*/  ISETP.GE.U32.AND P1, PT, R17, R16, PT ;  /* 0x000000101100720c */ /* 0x000fc80003f26070 */
[----:B------:R-:W-:Y:S01]  /*f630*/  IADD3.X R14, ~R0, UR21, RZ, P2, !PT ;  /* 0x00000015000e7c10 */ /* 0x000fe200097fe5ff */
[----:B------:R-:W-:Y:S01]  /*f640*/  VIADD R0, R15, 0x1 ;  /* 0x000000010f007836 */ /* 0x000fe20000000000 */
[----:B------:R-:W-:Y:S02]  /*f650*/  IADD3 R2, P2, -R16, R17, RZ ;  /* 0x0000001110027210 */ /* 0x000fe40007f5e1ff */
[----:B------:R-:W-:-:S03]  /*f660*/  ISETP.GE.U32.AND.EX P1, PT, R14, R23, PT, P1 ;  /* 0x000000170e00720c */ /* 0x000fc60003f26110 */
[----:B------:R-:W-:Y:S01]  /*f670*/  IMAD.X R3, R14, 0x1, ~R23, P2 ;  /* 0x000000010e037824 */ /* 0x000fe200010e0e17 */
[----:B------:R-:W-:Y:S02]  /*f680*/  SEL R2, R2, R17, P1 ;  /* 0x0000001102027207 */ /* 0x000fe40000800000 */
[----:B------:R-:W-:Y:S02]  /*f690*/  SEL R15, R0, R15, P1 ;  /* 0x0000000f000f7207 */ /* 0x000fe40000800000 */
[----:B------:R-:W-:Y:S02]  /*f6a0*/  SEL R3, R3, R14, P1 ;  /* 0x0000000e03037207 */ /* 0x000fe40000800000 */
[----:B------:R-:W-:Y:S01]  /*f6b0*/  ISETP.GE.U32.AND P1, PT, R2, R16, PT ;  /* 0x000000100200720c */ /* 0x000fe20003f26070 */
[----:B------:R-:W-:Y:S01]  /*f6c0*/  VIADD R0, R15, 0x1 ;  /* 0x000000010f007836 */ /* 0x000fe20000000000 */
[----:B------:R-:W-:Y:S01]  /*f6d0*/  ISETP.NE.U32.AND P2, PT, R16, RZ, PT ;  /* 0x000000ff1000720c */ /* 0x000fe20003f45070 */
[----:B------:R-:W-:Y:S01]  /*f6e0*/  IMAD.MOV.U32 R2, RZ, RZ, R12 ;  /* 0x000000ffff027224 */ /* 0x000fe200078e000c */
[----:B------:R-:W-:Y:S01]  /*f6f0*/  ISETP.GE.U32.AND.EX P1, PT, R3, R23, PT, P1 ;  /* 0x000000170300720c */ /* 0x000fe20003f26110 */
[----:B------:R-:W-:Y:S01]  /*f700*/  IMAD.MOV.U32 R3, RZ, RZ, 0x0 ;  /* 0x00000000ff037424 */ /* 0x000fe200078e00ff */
[----:B------:R-:W-:-:S02]  /*f710*/  ISETP.NE.AND.EX P2, PT, R23, RZ, PT, P2 ;  /* 0x000000ff1700720c */ /* 0x000fc40003f45320 */
[----:B------:R-:W-:-:S04]  /*f720*/  SEL R0, R0, R15, P1 ;  /* 0x0000000f00007207 */ /* 0x000fc80000800000 */
[----:B------:R-:W-:Y:S01]  /*f730*/  SEL R0, R0, 0xffffffff, P2 ;  /* 0xffffffff00007807 */ /* 0x000fe20001000000 */
[----:B------:R-:W-:Y:S06]  /*f740*/  RET.REL.NODEC R2 `(_ZN7cutlass13device_kernelINS_4gemm6kernel13GemmUniversalINS1_17GroupProblemShapeIN4cute5tupleIJiiiEEEEENS1_10collective13CollectiveMmaINS1_39MainloopSm90ArrayTmaGmmaWarpSpecializedILi4ENS6_IJNS5_1CILi1EEESD_SD_EEENS1_55KernelPtrArrayTmaWarpSpecializedCooperativeFP8FastAccumEEENS6_IJNSC_ILi256EEENSC_ILi128EEESI_EEENS_12float_e4m3_tEPNS6_IJlSD_NSC_ILi0EEEEEESK_SN_NS5_8TiledMMAINS5_8MMA_AtomIJNS5_4SM904GMMA31MMA_64x128x32_F32E4M3E4M3_SS_TNILNSR_7ScaleInE1ELST_1EEEEEENS5_6LayoutINS6_IJNSC_ILi2EEESD_SD_EEENS6_IJSD_SL_SL_EEEEENS6_IJNS5_10UnderscoreES11_S11_EEEEENS5_13SM90_TMA_LOADENS5_14ComposedLayoutINS5_7SwizzleILi3ELi4ELi3EEENS5_18smem_ptr_flag_bitsILi8EEENSW_INS6_IJNSC_ILi8EEESI_EEENS6_IJSI_SD_EEEEEEEvNS5_8identityES14_S1E_vS1F_EENS_8epilogue10collective18CollectiveEpilogueINS1H_30Sm90PtrArrayTmaWarpSpecializedILi4ELi2ELi16ELb1ELb0ELi2EEEJSJ_NS6_IJSI_NSC_ILi32EEEEEENS_6half_tEPNS6_IJSD_lSL_EEES1O_S1Q_NS1H_6fusion15FusionCallbacksIS1L_NS1R_17LinearCombinationIS1O_fS1O_fLNS_15FloatRoundStyleE2EEESJ_S1N_JEEES14_NS15_IS17_NS18_ILi16EEENSW_INS6_IJNSC_ILi64EEES1A_EEENS6_IJSD_S1Y_EEEEEEENS5_17SM75_U16x8_LDSM_TENS5_14SM90_TMA_STOREES22_NS5_17SM90_U16x8_STSM_TENS5_9Copy_AtomIJNS5_17SM90_U32x4_STSM_NES1O_EEEvEEEvvEEEEvNT_6ParamsE) ;  /* 0xffffff08022c7950 */ /* 0x000fec0003c3ffff */
.L_x_240:
[----:B------:R-:W-:Y:S01]  /*f750*/  UMOV UR24, UR32 ;  /* 0x0000002000187c82 */ /* 0x000fe20008000000 */
[----:B------:R-:W-:Y:S02]  /*f760*/  UMOV UR25, UR35 ;  /* 0x0000002300197c82 */ /* 0x000fe40008000000 */
[----:B------:R-:W1:Y:S08]  /*f770*/  I2F.U64.RP R13, UR24 ;  /* 0x00000018000d7d12 */ /* 0x000e700008309000 */
[----:B-1----:R-:W1:Y:S02]  /*f780*/  MUFU.RCP R13, R13 ;  /* 0x0000000d000d7308 */ /* 0x002e640000001000 */
[----:B-1----:R-:W-:-:S06]  /*f790*/  VIADD R2, R13, 0x1ffffffe ;  /* 0x1ffffffe0d027836 */ /* 0x002fcc0000000000 */
[----:B------:R-:W1:Y:S02]  /*f7a0*/  F2I.U64.TRUNC R2, R2 ;  /* 0x0000000200027311 */ /* 0x000e64000020d800 */
[----:B-1----:R-:W-:Y:S01]  /*f7b0*/  R2UR UR24, R2 ;  /* 0x00000000021872ca */ /* 0x002fe200000e0000 */
[----:B------:R-:W-:Y:S01]  /*f7c0*/  IMAD.MOV.U32 R2, RZ, RZ, R12 ;  /* 0x000000ffff027224 */ /* 0x000fe200078e000c */
[----:B------:R-:W-:Y:S01]  /*f7d0*/  R2UR UR25, R3 ;  /* 0x00000000031972ca */ /* 0x000fe200000e0000 */
[----:B------:R-:W-:-:S10]  /*f7e0*/  IMAD.MOV.U32 R3, RZ, RZ, 0x0 ;  /* 0x00000000ff037424 */ /* 0x000fd400078e00ff */
[----:B------:R-:W-:-:S04]  /*f7f0*/  UIMAD.WIDE.U32 UR26, UR24, UR32, URZ ;  /* 0x00000020181a72a5 */ /* 0x000fc8000f8e003f */
[----:B------:R-:W-:Y:S02]  /*f800*/  UIMAD UR27, UR24, UR35, UR27 ;  /* 0x00000023181b72a4 */ /* 0x000fe4000f8e021b */
[----:B------:R-:W-:Y:S02]  /*f810*/  UIADD3 UR36, UP1, URZ, -UR26, URZ ;  /* 0x8000001a3f247290 */ /* 0x000fe4000ff3e03f */
[----:B------:R-:W-:Y:S02]  /*f820*/  UIMAD UR28, UR25, UR32, UR27 ;  /* 0x00000020191c72a4 */ /* 0x000fe4000f8e021b */
[----:B------:R-:W-:Y:S02]  /*f830*/  UIMAD.WIDE.U32 UR26, UR24, UR36, URZ ;  /* 0x00000024181a72a5 */ /* 0x000fe4000f8e003f */
[----:B------:R-:W-:-:S05]  /*f840*/  UIADD3.X UR37, URZ, ~UR28, URZ, UP1, !UPT ;  /* 0x8000001c3f257290 */ /* 0x000fca0008ffe43f */
[----:B------:R-:W-:Y:S01]  /*f850*/  UMOV UR26, UR27 ;  /* 0x0000001b001a7c82 */ /* 0x000fe20008000000 */
[----:B------:R-:W-:Y:S02]  /*f860*/  UMOV UR27, UR24 ;  /* 0x00000018001b7c82 */ /* 0x000fe40008000000 */
[----:B------:R-:W-:Y:S02]  /*f870*/  UIMAD.WIDE.U32 UR28, UP1, UR24, UR37, UR26 ;  /* 0x00000025181c72a5 */ /* 0x000fe4000f82001a */
[----:B------:R-:W-:Y:S02]  /*f880*/  UIMAD.WIDE.U32 UR26, UR25, UR37, URZ ;  /* 0x00000025191a72a5 */ /* 0x000fe4000f8e003f */
[----:B------:R-:W-:Y:S02]  /*f890*/  UIMAD.WIDE.U32 UR28, UP2, UR25, UR36, UR28 ;  /* 0x00000024191c72a5 */ /* 0x000fe4000f84001c */
[----:B------:R-:W-:Y:S02]  /*f8a0*/  UIMAD UR37, UR25, UR37, URZ ;  /* 0x00000025192572a4 */ /* 0x000fe4000f8e023f */
[----:B------:R-:W-:-:S02]  /*f8b0*/  UIADD3.X UR26, UR27, UR25, URZ, UP1, !UPT ;  /* 0x000000191b1a7290 */ /* 0x000fc40008ffe43f */
[----:B------:R-:W-:-:S04]  /*f8c0*/  UIADD3 UR29, UP4, UR37, UR29, URZ ;  /* 0x0000001d251d7290 */ /* 0x000fc8000ff9e03f */
[----:B------:R-:W-:Y:S02]  /*f8d0*/  UIMAD.WIDE.U32 UR24, UR29, UR32, URZ ;  /* 0x000000201d1872a5 */ /* 0x000fe4000f8e003f */
[----:B------:R-:W-:Y:S02]  /*f8e0*/  UIADD3.X UR36, URZ, URZ, UR26, UP4, UP2 ;  /* 0x0000003f3f247290 */ /* 0x000fe4000a7e441a */
[----:B------:R-:W-:Y:S02]  /*f8f0*/  UIMAD UR25, UR29, UR35, UR25 ;  /* 0x000000231d1972a4 */ /* 0x000fe4000f8e0219 */
[----:B------:R-:W-:Y:S02]  /*f900*/  UIADD3 UR37, UP1, URZ, -UR24, URZ ;  /* 0x800000183f257290 */ /* 0x000fe4000ff3e03f */
[----:B------:R-:W-:Y:S02]  /*f910*/  UIMAD UR26, UR36, UR32, UR25 ;  /* 0x00000020241a72a4 */ /* 0x000fe4000f8e0219 */
[----:B------:R-:W-:-:S02]  /*f920*/  UIMAD.WIDE.U32 UR24, UR29, UR37, URZ ;  /* 0x000000251d1872a5 */ /* 0x000fc4000f8e003f */
[----:B------:R-:W-:-:S05]  /*f930*/  UIADD3.X UR38, URZ, ~UR26, URZ, UP1, !UPT ;  /* 0x8000001a3f267290 */ /* 0x000fca0008ffe43f */
[----:B------:R-:W-:Y:S01]  /*f940*/  UMOV UR28, UR25 ;  /* 0x00000019001c7c82 */ /* 0x000fe20008000000 */
[----:B------:R-:W-:Y:S02]  /*f950*/  UIMAD.WIDE.U32 UR24, UR36, UR38, URZ ;  /* 0x00000026241872a5 */ /* 0x000fe4000f8e003f */
[----:B------:R-:W-:Y:S02]  /*f960*/  UIMAD.WIDE.U32 UR26, UP1, UR29, UR38, UR28 ;  /* 0x000000261d1a72a5 */ /* 0x000fe4000f82001c */
[----:B------:R-:W-:Y:S02]  /*f970*/  UIMAD UR28, UR36, UR38, URZ ;  /* 0x00000026241c72a4 */ /* 0x000fe4000f8e023f */
[----:B------:R-:W-:Y:S02]  /*f980*/  UIMAD.WIDE.U32 UR26, UP2, UR36, UR37, UR26 ;  /* 0x00000025241a72a5 */ /* 0x000fe4000f84001a */
[----:B------:R-:W-:Y:S02]  /*f990*/  UIADD3.X UR36, UR25, UR36, URZ, UP1, !UPT ;  /* 0x0000002419247290 */ /* 0x000fe40008ffe43f */
[----:B------:R-:W-:Y:S01]  /*f9a0*/  UIADD3 UR28, UP4, UR28, UR27, URZ ;  /* 0x0000001b1c1c7290 */ /* 0x000fe2000ff9e03f */
[----:B------:R-:W-:-:S03]  /*f9b0*/  UMOV UR25, URZ ;  /* 0x0000003f00197c82 */ /* 0x000fc60008000000 */
[----:B------:R-:W-:Y:S02]  /*f9c0*/  UIMAD.WIDE.U32 UR26, UR28, UR33, URZ ;  /* 0x000000211c1a72a5 */ /* 0x000fe4000f8e003f */
[----:B------:R-:W-:-:S05]  /*f9d0*/  UIADD3.X UR36, URZ, URZ, UR36, UP4, UP2 ;  /* 0x0000003f3f247290 */ /* 0x000fca000a7e4424 */
[----:B------:R-:W-:Y:S01]  /*f9e0*/  UMOV UR24, UR27 ;  /* 0x0000001b00187c82 */ /* 0x000fe20008000000 */
[----:B------:R-:W-:Y:S02]  /*f9f0*/  UIMAD.WIDE.U32 UR26, UR36, UR34, URZ ;  /* 0x00000022241a72a5 */ /* 0x000fe4000f8e003f */
[----:B------:R-:W-:Y:S02]  /*fa00*/  UIMAD.WIDE.U32 UR24, UR28, UR34, UR24 ;  /* 0x000000221c1872a5 */ /* 0x000fe4000f8e0018 */
[----:B------:R-:W-:Y:S02]  /*fa10*/  UIMAD UR28, UR36, UR34, URZ ;  /* 0x00000022241c72a4 */ /* 0x000fe4000f8e023f */
[----:B------:R-:W-:-:S04]  /*fa20*/  UIMAD.WIDE.U32 UR24, UP1, UR36, UR33, UR24 ;  /* 0x00000021241872a5 */ /* 0x000fc8000f820018 */
[----:B------:R-:W-:Y:S02]  /*fa30*/  UIADD3 UR28, UP2, UR28, UR25, URZ ;  /* 0x000000191c1c7290 */ /* 0x000fe4000ff5e03f */
[----:B------:R-:W-:Y:S02]  /*fa40*/  UIADD3.X UR26, UR27, URZ, URZ, UP1, !UPT ;  /* 0x0000003f1b1a7290 */ /* 0x000fe40008ffe43f */
[----:B------:R-:W-:Y:S02]  /*fa50*/  UIMAD.WIDE.U32 UR24, UR28, UR32, URZ ;  /* 0x000000201c1872a5 */ /* 0x000fe4000f8e003f */
[----:B------:R-:W-:Y:S02]  /*fa60*/  UIADD3.X UR26, URZ, UR26, URZ, UP2, !UPT ;  /* 0x0000001a3f1a7290 */ /* 0x000fe400097fe43f */
[----:B------:R-:W-:Y:S02]  /*fa70*/  UIMAD UR25, UR28, UR35, UR25 ;  /* 0x000000231c1972a4 */ /* 0x000fe4000f8e0219 */
[----:B------:R-:W-:-:S02]  /*fa80*/  UIADD3 UR27, UP2, -UR24, UR33, URZ ;  /* 0x00000021181b7290 */ /* 0x000fc4000ff5e13f */
[----:B------:R-:W-:Y:S02]  /*fa90*/  UIMAD UR25, UR26, UR32, UR25 ;  /* 0x000000201a1972a4 */ /* 0x000fe4000f8e0219 */
[----:B------:R-:W-:Y:S02]  /*faa0*/  UISETP.GE.U32.AND UP1, UPT, UR27, UR32, UPT ;  /* 0x000000201b00728c */ /* 0x000fe4000bf26070 */
[----:B------:R-:W-:Y:S02]  /*fab0*/  UIADD3.X UR34, ~UR25, UR34, URZ, UP2, !UPT ;  /* 0x0000002219227290 */ /* 0x000fe400097fe53f */
[----:B------:R-:W-:Y:S02]  /*fac0*/  UIADD3 UR25, UP2, -UR32, UR27, URZ ;  /* 0x0000001b20197290 */ /* 0x000fe4000ff5e13f */
[----:B------:R-:W-:Y:S02]  /*fad0*/  UISETP.GE.U32.AND.EX UP1, UPT, UR34, UR35, UPT, UP1 ;  /* 0x000000232200728c */ /* 0x000fe4000bf26110 */
[----:B------:R-:W-:-:S02]  /*fae0*/  UIADD3 UR24, UR28, 0x1, URZ ;  /* 0x000000011c187890 */ /* 0x000fc4000fffe03f */
[----:B------:R-:W-:Y:S02]  /*faf0*/  UIADD3.X UR26, ~UR35, UR34, URZ, UP2, !UPT ;  /* 0x00000022231a7290 */ /* 0x000fe400097fe53f */
[----:B------:R-:W-:Y:S02]  /*fb00*/  USEL UR25, UR25, UR27, UP1 ;  /* 0x0000001b19197287 */ /* 0x000fe40008800000 */
[----:B------:R-:W-:Y:S02]  /*fb10*/  USEL UR26, UR26, UR34, UP1 ;  /* 0x000000221a1a7287 */ /* 0x000fe40008800000 */
[----:B------:R-:W-:Y:S02]  /*fb20*/  USEL UR28, UR24, UR28, UP1 ;  /* 0x0000001c181c7287 */ /* 0x000fe40008800000 */
[----:B------:R-:W-:Y:S02]  /*fb30*/  UISETP.GE.U32.AND UP1, UPT, UR25, UR32, UPT ;  /* 0x000000201900728c */ /* 0x000fe4000bf26070 */
[----:B------:R-:W-:-:S02]  /*fb40*/  UISETP.NE.U32.AND UP2, UPT, UR32, URZ, UPT ;  /* 0x0000003f2000728c */ /* 0x000fc4000bf45070 */
[----:B------:R-:W-:Y:S02]  /*fb50*/  UIADD3 UR24, UR28, 0x1, URZ ;  /* 0x000000011c187890 */ /* 0x000fe4000fffe03f */
[----:B------:R-:W-:Y:S02]  /*fb60*/  UISETP.GE.U32.AND.EX UP1, UPT, UR26, UR35, UPT, UP1 ;  /* 0x000000231a00728c */ /* 0x000fe4000bf26110 */
[----:B------:R-:W-:Y:S02]  /*fb70*/  UISETP.NE.AND.EX UP2, UPT, UR35, URZ, UPT, UP2 ;  /* 0x0000003f2300728c */ /* 0x000fe4000bf45320 */
[----:B------:R-:W-:-:S04]  /*fb80*/  USEL UR24, UR24, UR28, UP1 ;  /* 0x0000001c18187287 */ /* 0x000fc80008800000 */
[----:B------:R-:W-:Y:S01]  /*fb90*/  USEL UR25, UR24, 0xffffffff, UP2 ;  /* 0xffffffff18197887 */ /* 0x000fe20009000000 */
[----:B------:R-:W-:Y:S11]  /*fba0*/  RET.REL.NODEC R2 `(_ZN7cutlass13device_kernelINS_4gemm6kernel13GemmUniversalINS1_17GroupProblemShapeIN4cute5tupleIJiiiEEEEENS1_10collective13CollectiveMmaINS1_39MainloopSm90ArrayTmaGmmaWarpSpecializedILi4ENS6_IJNS5_1CILi1EEESD_SD_EEENS1_55KernelPtrArrayTmaWarpSpecializedCooperativeFP8FastAccumEEENS6_IJNSC_ILi256EEENSC_ILi128EEESI_EEENS_12float_e4m3_tEPNS6_IJlSD_NSC_ILi0EEEEEESK_SN_NS5_8TiledMMAINS5_8MMA_AtomIJNS5_4SM904GMMA31MMA_64x128x32_F32E4M3E4M3_SS_TNILNSR_7ScaleInE1ELST_1EEEEEENS5_6LayoutINS6_IJNSC_ILi2EEESD_SD_EEENS6_IJSD_SL_SL_EEEEENS6_IJNS5_10UnderscoreES11_S11_EEEEENS5_13SM90_TMA_LOADENS5_14ComposedLayoutINS5_7SwizzleILi3ELi4ELi3EEENS5_18smem_ptr_flag_bitsILi8EEENSW_INS6_IJNSC_ILi8EEESI_EEENS6_IJSI_SD_EEEEEEEvNS5_8identityES14_S1E_vS1F_EENS_8epilogue10collective18CollectiveEpilogueINS1H_30Sm90PtrArrayTmaWarpSpecializedILi4ELi2ELi16ELb1ELb0ELi2EEEJSJ_NS6_IJSI_NSC_ILi32EEEEEENS_6half_tEPNS6_IJSD_lSL_EEES1O_S1Q_NS1H_6fusion15FusionCallbacksIS1L_NS1R_17LinearCombinationIS1O_fS1O_fLNS_15FloatRoundStyleE2EEESJ_S1N_JEEES14_NS15_IS17_NS18_ILi16EEENSW_INS6_IJNSC_ILi64EEES1A_EEENS6_IJSD_S1Y_EEEEEEENS5_17SM75_U16x8_LDSM_TENS5_14SM90_TMA_STOREES22_NS5_17SM90_U16x8_STSM_TENS5_9Copy_AtomIJNS5_17SM90_U32x4_STSM_NES1O_EEEvEEEvvEEEEvNT_6ParamsE) ;  /* 0xffffff0402147950 */ /* 0x000ff60003c3ffff */
.L_x_314:
[----:B------:R-:W-:-:S00]  /*fbb0*/  BRA `(.L_x_314) ;  /* 0xfffffffc00fc7947 */ /* 0x000fc0000383ffff */
[----:B------:R-:W-:-:S00]  /*fbc0*/  NOP ;  /* 0x0000000000007918 */ /* 0x000fc00000000000 */
        /* <DEDUP_REMOVED lines=11> */
.L_x_315:


//--------------------- .nv.global.init           --------------------------
	.section	.nv.global.init,"aw",@progbits
.nv.global.init:
	.type		$str$24,@object
	.size		$str$24,($str$25 - $str$24)
$str$24:
        /*0000*/ 	.byte	0x28, 0x61, 0x64, 0x64, 0x72, 0x65, 0x73, 0x73, 0x20, 0x26, 0x20, 0x6d, 0x61, 0x73, 0x6b, 0x29
        /*0010*/ 	.byte	0x20, 0x3d, 0x3d, 0x20, 0x30, 0x00
	.type		$str$25,@object
	.size		$str$25,(__unnamed_1 - $str$25)
$str$25:
        /*0016*/ 	.byte	0x2f, 0x74, 0x6d, 0x70, 0x2f, 0x63, 0x75, 0x74, 0x6c, 0x61, 0x73, 0x73, 0x5f, 0x73, 0x77, 0x65
        /*0026*/ 	.byte	0x65, 0x70, 0x5f, 0x73, 0x72, 0x63, 0x2f, 0x69, 0x6e, 0x63, 0x6c, 0x75, 0x64, 0x65, 0x2f, 0x63
        /*0036*/ 	.byte	0x75, 0x74, 0x65, 0x2f, 0x70, 0x6f, 0x69, 0x6e, 0x74, 0x65, 0x72, 0x5f, 0x66, 0x6c, 0x61, 0x67
        /*0046*/ 	.byte	0x67, 0x65, 0x64, 0x2e, 0x68, 0x70, 0x70, 0x00
	.type		__unnamed_1,@object
	.size		__unnamed_1,(.L_0 - __unnamed_1)
__unnamed_1:
        /*004e*/ 	.byte	0x61, 0x75, 0x74, 0x6f, 0x20, 0x63, 0x75, 0x74, 0x65, 0x3a, 0x3a, 0x61, 0x73, 0x5f, 0x70, 0x6f
        /* <DEDUP_REMOVED lines=27> */
        /*020e*/ 	.byte	0x30, 0x39, 0x36, 0x3e, 0x3e, 0x3e, 0x3e, 0x3e, 0x5d, 0x00
.L_0:


//--------------------- .nv.shared._ZN7cutlass13device_kernelINS_4gemm6kernel13GemmUniversalINS1_17GroupProblemShapeIN4cute5tupleIJiiiEEEEENS1_10collective13CollectiveMmaINS1_39MainloopSm90ArrayTmaGmmaWarpSpecializedILi4ENS6_IJNS5_1CILi1EEESD_SD_EEENS1_55KernelPtrArrayTmaWarpSpecializedCooperativeFP8FastAccumEEENS6_IJNSC_ILi256EEENSC_ILi128EEESI_EEENS_12float_e4m3_tEPNS6_IJlSD_NSC_ILi0EEEEEESK_SN_NS5_8TiledMMAINS5_8MMA_AtomIJNS5_4SM904GMMA31MMA_64x128x32_F32E4M3E4M3_SS_TNILNSR_7ScaleInE1ELST_1EEEEEENS5_6LayoutINS6_IJNSC_ILi2EEESD_SD_EEENS6_IJSD_SL_SL_EEEEENS6_IJNS5_10UnderscoreES11_S11_EEEEENS5_13SM90_TMA_LOADENS5_14ComposedLayoutINS5_7SwizzleILi3ELi4ELi3EEENS5_18smem_ptr_flag_bitsILi8EEENSW_INS6_IJNSC_ILi8EEESI_EEENS6_IJSI_SD_EEEEEEEvNS5_8identityES14_S1E_vS1F_EENS_8epilogue10collective18CollectiveEpilogueINS1H_30Sm90PtrArrayTmaWarpSpecializedILi4ELi2ELi16ELb1ELb0ELi2EEEJSJ_NS6_IJSI_NSC_ILi32EEEEEENS_6half_tEPNS6_IJSD_lSL_EEES1O_S1Q_NS1H_6fusion15FusionCallbacksIS1L_NS1R_17LinearCombinationIS1O_fS1O_fLNS_15FloatRoundStyleE2EEESJ_S1N_JEEES14_NS15_IS17_NS18_ILi16EEENSW_INS6_IJNSC_ILi64EEES1A_EEENS6_IJSD_S1Y_EEEEEEENS5_17SM75_U16x8_LDSM_TENS5_14SM90_TMA_STOREES22_NS5_17SM90_U16x8_STSM_TENS5_9Copy_AtomIJNS5_17SM90_U32x4_STSM_NES1O_EEEvEEEvvEEEEvNT_6ParamsE --------------------------
	.section	.nv.shared._ZN7cutlass13device_kernelINS_4gemm6kernel13GemmUniversalINS1_17GroupProblemShapeIN4cute5tupleIJiiiEEEEENS1_10collective13CollectiveMmaINS1_39MainloopSm90ArrayTmaGmmaWarpSpecializedILi4ENS6_IJNS5_1CILi1EEESD_SD_EEENS1_55KernelPtrArrayTmaWarpSpecializedCooperativeFP8FastAccumEEENS6_IJNSC_ILi256EEENSC_ILi128EEESI_EEENS_12float_e4m3_tEPNS6_IJlSD_NSC_ILi0EEEEEESK_SN_NS5_8TiledMMAINS5_8MMA_AtomIJNS5_4SM904GMMA31MMA_64x128x32_F32E4M3E4M3_SS_TNILNSR_7ScaleInE1ELST_1EEEEEENS5_6LayoutINS6_IJNSC_ILi2EEESD_SD_EEENS6_IJSD_SL_SL_EEEEENS6_IJNS5_10UnderscoreES11_S11_EEEEENS5_13SM90_TMA_LOADENS5_14ComposedLayoutINS5_7SwizzleILi3ELi4ELi3EEENS5_18smem_ptr_flag_bitsILi8EEENSW_INS6_IJNSC_ILi8EEESI_EEENS6_IJSI_SD_EEEEEEEvNS5_8identityES14_S1E_vS1F_EENS_8epilogue10collective18CollectiveEpilogueINS1H_30Sm90PtrArrayTmaWarpSpecializedILi4ELi2ELi16ELb1ELb0ELi2EEEJSJ_NS6_IJSI_NSC_ILi32EEEEEENS_6half_tEPNS6_IJSD_lSL_EEES1O_S1Q_NS1H_6fusion15FusionCallbacksIS1L_NS1R_17LinearCombinationIS1O_fS1O_fLNS_15FloatRoundStyleE2EEESJ_S1N_JEEES14_NS15_IS17_NS18_ILi16EEENSW_INS6_IJNSC_ILi64EEES1A_EEENS6_IJSD_S1Y_EEEEEEENS5_17SM75_U16x8_LDSM_TENS5_14SM90_TMA_STOREES22_NS5_17SM90_U16x8_STSM_TENS5_9Copy_AtomIJNS5_17SM90_U32x4_STSM_NES1O_EEEvEEEvvEEEEvNT_6ParamsE,"aw",@nobits
	.sectionflags	@""
	.align	16
	.zero		1024


//--------------------- .nv.shared.reserved.0     --------------------------
	.section	.nv.shared.reserved.0,"aw",@nobits
	.weak		__nv_reservedSMEM_offset_0_alias
	.size		__nv_reservedSMEM_offset_0_alias, 0, 0
	.other		__nv_reservedSMEM_offset_0_alias,@"STO_CUDA_RESERVED_SHARED STV_DEFAULT"
__nv_reservedSMEM_offset_0_alias:
	.zero		0


//--------------------- .nv.global                --------------------------
	.section	.nv.global,"aw",@nobits
.nv.global:
	.type		_ZN39_INTERNAL_076716d8_4_k_cu_290eff72_27284cute1_E,@object
	.size		_ZN39_INTERNAL_076716d8_4_k_cu_290eff72_27284cute1_E,(_ZN39_INTERNAL_076716d8_4_k_cu_290eff72_27284cuda3std3__45__cpo6cbeginE - _ZN39_INTERNAL_076716d8_4_k_cu_290eff72_27284cute1_E)
_ZN39_INTERNAL_076716d8_4_k_cu_290eff72_27284cute1_E:
	.zero		1
	.type		_ZN39_INTERNAL_076716d8_4_k_cu_290eff72_27284cuda3std3__45__cpo6cbeginE,@object
	.size		_ZN39_INTERNAL_076716d8_4_k_cu_290eff72_27284cuda3std3__45__cpo6cbeginE,(_ZN39_INTERNAL_076716d8_4_k_cu_290eff72_27284cuda3std3__48in_placeE - _ZN39_INTERNAL_076716d8_4_k_cu_290eff72_27284cuda3std3__45__cpo6cbeginE)
_ZN39_INTERNAL_076716d8_4_k_cu_290eff72_27284cuda3std3__45__cpo6cbeginE:
	.zero		1
	.type		_ZN39_INTERNAL_076716d8_4_k_cu_290eff72_27284cuda3std3__48in_placeE,@object
	.size		_ZN39_INTERNAL_076716d8_4_k_cu_290eff72_27284cuda3std3__48in_placeE,(_ZN39_INTERNAL_076716d8_4_k_cu_290eff72_27284cuda3std6ranges3__45__cpo9iter_moveE - _ZN39_INTERNAL_076716d8_4_k_cu_290eff72_27284cuda3std3__48in_placeE)
_ZN39_INTERNAL_076716d8_4_k_cu_290eff72_27284cuda3std3__48in_placeE:
	.zero		1
	.type		_ZN39_INTERNAL_076716d8_4_k_cu_290eff72_27284cuda3std6ranges3__45__cpo9iter_moveE,@object
	.size		_ZN39_INTERNAL_076716d8_4_k_cu_290eff72_27284cuda3std6ranges3__45__cpo9iter_moveE,(_ZN39_INTERNAL_076716d8_4_k_cu_290eff72_27284cuda3std3__45__cpo5beginE - _ZN39_INTERNAL_076716d8_4_k_cu_290eff72_27284cuda3std6ranges3__45__cpo9iter_moveE)
_ZN39_INTERNAL_076716d8_4_k_cu_290eff72_27284cuda3std6ranges3__45__cpo9iter_moveE:
	.zero		1
	.type		_ZN39_INTERNAL_076716d8_4_k_cu_290eff72_27284cuda3std3__45__cpo5beginE,@object
	.size		_ZN39_INTERNAL_076716d8_4_k_cu_290eff72_27284cuda3std3__45__cpo5beginE,(_ZN39_INTERNAL_076716d8_4_k_cu_290eff72_27284cuda3std3__441_GLOBAL__N__076716d8_4_k_cu_290eff72_27286ignoreE - _ZN39_INTERNAL_076716d8_4_k_cu_290eff72_27284cuda3std3__45__cpo5beginE)
_ZN39_INTERNAL_076716d8_4_k_cu_290eff72_27284cuda3std3__45__cpo5beginE:
	.zero		1
	.type		_ZN39_INTERNAL_076716d8_4_k_cu_290eff72_27284cuda3std3__441_GLOBAL__N__076716d8_4_k_cu_290eff72_27286ignoreE,@object
	.size		_ZN39_INTERNAL_076716d8_4_k_cu_290eff72_27284cuda3std3__441_GLOBAL__N__076716d8_4_k_cu_290eff72_27286ignoreE,(_ZN39_INTERNAL_076716d8_4_k_cu_290eff72_27284cute7productE - _ZN39_INTERNAL_076716d8_4_k_cu_290eff72_27284cuda3std3__441_GLOBAL__N__076716d8_4_k_cu_290eff72_27286ignoreE)
_ZN39_INTERNAL_076716d8_4_k_cu_290eff72_27284cuda3std3__441_GLOBAL__N__076716d8_4_k_cu_290eff72_27286ignoreE:
	.zero		1
	.type		_ZN39_INTERNAL_076716d8_4_k_cu_290eff72_27284cute7productE,@object
	.size		_ZN39_INTERNAL_076716d8_4_k_cu_290eff72_27284cute7productE,(_ZN39_INTERNAL_076716d8_4_k_cu_290eff72_27284cuda3std3__45__cpo3endE - _ZN39_INTERNAL_076716d8_4_k_cu_290eff72_27284cute7productE)
_ZN39_INTERNAL_076716d8_4_k_cu_290eff72_27284cute7productE:
	.zero		1
	.type		_ZN39_INTERNAL_076716d8_4_k_cu_290eff72_27284cuda3std3__45__cpo3endE,@object
	.size		_ZN39_INTERNAL_076716d8_4_k_cu_290eff72_27284cuda3std3__45__cpo3endE,(_ZN39_INTERNAL_076716d8_4_k_cu_290eff72_27284cuda3std3__419piecewise_constructE - _ZN39_INTERNAL_076716d8_4_k_cu_290eff72_27284cuda3std3__45__cpo3endE)
_ZN39_INTERNAL_076716d8_4_k_cu_290eff72_27284cuda3std3__45__cpo3endE:
	.zero		1
	.type		_ZN39_INTERNAL_076716d8_4_k_cu_290eff72_27284cuda3std3__419piecewise_constructE,@object
	.size		_ZN39_INTERNAL_076716d8_4_k_cu_290eff72_27284cuda3std3__419piecewise_constructE,(_ZN39_INTERNAL_076716d8_4_k_cu_290eff72_27284cuda3std3__45__cpo4cendE - _ZN39_INTERNAL_076716d8_4_k_cu_290eff72_27284cuda3std3__419piecewise_constructE)
_ZN39_INTERNAL_076716d8_4_k_cu_290eff72_27284cuda3std3__419piecewise_constructE:
	.zero		1
	.type		_ZN39_INTERNAL_076716d8_4_k_cu_290eff72_27284cuda3std3__45__cpo4cendE,@object
	.size		_ZN39_INTERNAL_076716d8_4_k_cu_290eff72_27284cuda3std3__45__cpo4cendE,(_ZN39_INTERNAL_076716d8_4_k_cu_290eff72_27284cuda3std6ranges3__45__cpo4swapE - _ZN39_INTERNAL_076716d8_4_k_cu_290eff72_27284cuda3std3__45__cpo4cendE)
_ZN39_INTERNAL_076716d8_4_k_cu_290eff72_27284cuda3std3__45__cpo4cendE:
	.zero		1
	.type		_ZN39_INTERNAL_076716d8_4_k_cu_290eff72_27284cuda3std6ranges3__45__cpo4swapE,@object
	.size		_ZN39_INTERNAL_076716d8_4_k_cu_290eff72_27284cuda3std6ranges3__45__cpo4swapE,(.L_8 - _ZN39_INTERNAL_076716d8_4_k_cu_290eff72_27284cuda3std6ranges3__45__cpo4swapE)
_ZN39_INTERNAL_076716d8_4_k_cu_290eff72_27284cuda3std6ranges3__45__cpo4swapE:
	.zero		1
.L_8:


//--------------------- .nv.constant0._ZN7cutlass13device_kernelINS_4gemm6kernel13GemmUniversalINS1_17GroupProblemShapeIN4cute5tupleIJiiiEEEEENS1_10collective13CollectiveMmaINS1_39MainloopSm90ArrayTmaGmmaWarpSpecializedILi4ENS6_IJNS5_1CILi1EEESD_SD_EEENS1_55KernelPtrArrayTmaWarpSpecializedCooperativeFP8FastAccumEEENS6_IJNSC_ILi256EEENSC_ILi128EEESI_EEENS_12float_e4m3_tEPNS6_IJlSD_NSC_ILi0EEEEEESK_SN_NS5_8TiledMMAINS5_8MMA_AtomIJNS5_4SM904GMMA31MMA_64x128x32_F32E4M3E4M3_SS_TNILNSR_7ScaleInE1ELST_1EEEEEENS5_6LayoutINS6_IJNSC_ILi2EEESD_SD_EEENS6_IJSD_SL_SL_EEEEENS6_IJNS5_10UnderscoreES11_S11_EEEEENS5_13SM90_TMA_LOADENS5_14ComposedLayoutINS5_7SwizzleILi3ELi4ELi3EEENS5_18smem_ptr_flag_bitsILi8EEENSW_INS6_IJNSC_ILi8EEESI_EEENS6_IJSI_SD_EEEEEEEvNS5_8identityES14_S1E_vS1F_EENS_8epilogue10collective18CollectiveEpilogueINS1H_30Sm90PtrArrayTmaWarpSpecializedILi4ELi2ELi16ELb1ELb0ELi2EEEJSJ_NS6_IJSI_NSC_ILi32EEEEEENS_6half_tEPNS6_IJSD_lSL_EEES1O_S1Q_NS1H_6fusion15FusionCallbacksIS1L_NS1R_17LinearCombinationIS1O_fS1O_fLNS_15FloatRoundStyleE2EEESJ_S1N_JEEES14_NS15_IS17_NS18_ILi16EEENSW_INS6_IJNSC_ILi64EEES1A_EEENS6_IJSD_S1Y_EEEEEEENS5_17SM75_U16x8_LDSM_TENS5_14SM90_TMA_STOREES22_NS5_17SM90_U16x8_STSM_TENS5_9Copy_AtomIJNS5_17SM90_U32x4_STSM_NES1O_EEEvEEEvvEEEEvNT_6ParamsE --------------------------
	.section	.nv.constant0._ZN7cutlass13device_kernelINS_4gemm6kernel13GemmUniversalINS1_17GroupProblemShapeIN4cute5tupleIJiiiEEEEENS1_10collective13CollectiveMmaINS1_39MainloopSm90ArrayTmaGmmaWarpSpecializedILi4ENS6_IJNS5_1CILi1EEESD_SD_EEENS1_55KernelPtrArrayTmaWarpSpecializedCooperativeFP8FastAccumEEENS6_IJNSC_ILi256EEENSC_ILi128EEESI_EEENS_12float_e4m3_tEPNS6_IJlSD_NSC_ILi0EEEEEESK_SN_NS5_8TiledMMAINS5_8MMA_AtomIJNS5_4SM904GMMA31MMA_64x128x32_F32E4M3E4M3_SS_TNILNSR_7ScaleInE1ELST_1EEEEEENS5_6LayoutINS6_IJNSC_ILi2EEESD_SD_EEENS6_IJSD_SL_SL_EEEEENS6_IJNS5_10UnderscoreES11_S11_EEEEENS5_13SM90_TMA_LOADENS5_14ComposedLayoutINS5_7SwizzleILi3ELi4ELi3EEENS5_18smem_ptr_flag_bitsILi8EEENSW_INS6_IJNSC_ILi8EEESI_EEENS6_IJSI_SD_EEEEEEEvNS5_8identityES14_S1E_vS1F_EENS_8epilogue10collective18CollectiveEpilogueINS1H_30Sm90PtrArrayTmaWarpSpecializedILi4ELi2ELi16ELb1ELb0ELi2EEEJSJ_NS6_IJSI_NSC_ILi32EEEEEENS_6half_tEPNS6_IJSD_lSL_EEES1O_S1Q_NS1H_6fusion15FusionCallbacksIS1L_NS1R_17LinearCombinationIS1O_fS1O_fLNS_15FloatRoundStyleE2EEESJ_S1N_JEEES14_NS15_IS17_NS18_ILi16EEENSW_INS6_IJNSC_ILi64EEES1A_EEENS6_IJSD_S1Y_EEEEEEENS5_17SM75_U16x8_LDSM_TENS5_14SM90_TMA_STOREES22_NS5_17SM90_U16x8_STSM_TENS5_9Copy_AtomIJNS5_17SM90_U32x4_STSM_NES1O_EEEvEEEvvEEEEvNT_6ParamsE,"a",@progbits
	.sectionflags	@""
	.align	4
.nv.constant0._ZN7cutlass13device_kernelINS_4gemm6kernel13GemmUniversalINS1_17GroupProblemShapeIN4cute5tupleIJiiiEEEEENS1_10collective13CollectiveMmaINS1_39MainloopSm90ArrayTmaGmmaWarpSpecializedILi4ENS6_IJNS5_1CILi1EEESD_SD_EEENS1_55KernelPtrArrayTmaWarpSpecializedCooperativeFP8FastAccumEEENS6_IJNSC_ILi256EEENSC_ILi128EEESI_EEENS_12float_e4m3_tEPNS6_IJlSD_NSC_ILi0EEEEEESK_SN_NS5_8TiledMMAINS5_8MMA_AtomIJNS5_4SM904GMMA31MMA_64x128x32_F32E4M3E4M3_SS_TNILNSR_7ScaleInE1ELST_1EEEEEENS5_6LayoutINS6_IJNSC_ILi2EEESD_SD_EEENS6_IJSD_SL_SL_EEEEENS6_IJNS5_10UnderscoreES11_S11_EEEEENS5_13SM90_TMA_LOADENS5_14ComposedLayoutINS5_7SwizzleILi3ELi4ELi3EEENS5_18smem_ptr_flag_bitsILi8EEENSW_INS6_IJNSC_ILi8EEESI_EEENS6_IJSI_SD_EEEEEEEvNS5_8identityES14_S1E_vS1F_EENS_8epilogue10collective18CollectiveEpilogueINS1H_30Sm90PtrArrayTmaWarpSpecializedILi4ELi2ELi16ELb1ELb0ELi2EEEJSJ_NS6_IJSI_NSC_ILi32EEEEEENS_6half_tEPNS6_IJSD_lSL_EEES1O_S1Q_NS1H_6fusion15FusionCallbacksIS1L_NS1R_17LinearCombinationIS1O_fS1O_fLNS_15FloatRoundStyleE2EEESJ_S1N_JEEES14_NS15_IS17_NS18_ILi16EEENSW_INS6_IJNSC_ILi64EEES1A_EEENS6_IJSD_S1Y_EEEEEEENS5_17SM75_U16x8_LDSM_TENS5_14SM90_TMA_STOREES22_NS5_17SM90_U16x8_STSM_TENS5_9Copy_AtomIJNS5_17SM90_U32x4_STSM_NES1O_EEEvEEEvvEEEEvNT_6ParamsE:
	.zero		2432


//--------------------- SYMBOLS --------------------------

	.type		.nv.reservedSmem.offset0,@object
	.size		.nv.reservedSmem.offset0,0x4
	.type		__assertfail,@function
